//
// Generated by NVIDIA NVVM Compiler
//
// Compiler Build ID: CL-36424714
// Cuda compilation tools, release 13.0, V13.0.88
// Based on NVVM 20.0.0
//

.version 9.0
.target sm_100
.address_size 64

	// .globl	_Z16computeLocalHistPjiS_ii
// _ZZ13radixSort1bitPjiS_iiiS_E5start has been demoted
// _ZZN3cub18CUB_300001_SM_10006detail10radix_sort31DeviceRadixSortSingleTileKernelINS1_5radix10policy_hubIjNS0_8NullTypeEyE10Policy1000ELNS0_9SortOrderE0EjS6_yNS1_21identity_decomposer_tEEEvPKT1_PSB_PKT2_PSF_T3_iiT4_E12temp_storage has been demoted
// _ZZN3cub18CUB_300001_SM_10006detail10radix_sort30DeviceRadixSortHistogramKernelINS1_5radix10policy_hubIjNS0_8NullTypeEyE10Policy1000ELNS0_9SortOrderE0EjyNS1_21identity_decomposer_tEEEvPT2_PKT1_SB_iiT3_E12temp_storage has been demoted
// _ZZN3cub18CUB_300001_SM_10006detail10radix_sort33DeviceRadixSortExclusiveSumKernelINS1_5radix10policy_hubIjNS0_8NullTypeEyE10Policy1000EyEEvPT0_E12temp_storage has been demoted
// _ZZN3cub18CUB_300001_SM_10006detail10radix_sort29DeviceRadixSortOnesweepKernelINS1_5radix10policy_hubIjNS0_8NullTypeEyE10Policy1000ELNS0_9SortOrderE0EjS6_yiiNS1_21identity_decomposer_tEEEvPT5_SC_PT3_PKSD_PT1_PKSH_PT2_PKSL_T4_iiT6_E1s has been demoted
.global .align 1 .b8 _ZN34_INTERNAL_c21cf0d2_4_k_cu_e839a9cc4cuda3std3__45__cpo5beginE[1];
.global .align 1 .b8 _ZN34_INTERNAL_c21cf0d2_4_k_cu_e839a9cc4cuda3std3__45__cpo3endE[1];
.global .align 1 .b8 _ZN34_INTERNAL_c21cf0d2_4_k_cu_e839a9cc4cuda3std3__45__cpo6cbeginE[1];
.global .align 1 .b8 _ZN34_INTERNAL_c21cf0d2_4_k_cu_e839a9cc4cuda3std3__45__cpo4cendE[1];
.global .align 1 .b8 _ZN34_INTERNAL_c21cf0d2_4_k_cu_e839a9cc4cuda3std3__45__cpo6rbeginE[1];
.global .align 1 .b8 _ZN34_INTERNAL_c21cf0d2_4_k_cu_e839a9cc4cuda3std3__45__cpo4rendE[1];
.global .align 1 .b8 _ZN34_INTERNAL_c21cf0d2_4_k_cu_e839a9cc4cuda3std3__45__cpo7crbeginE[1];
.global .align 1 .b8 _ZN34_INTERNAL_c21cf0d2_4_k_cu_e839a9cc4cuda3std3__45__cpo5crendE[1];
.global .align 1 .b8 _ZN34_INTERNAL_c21cf0d2_4_k_cu_e839a9cc4cuda3std3__436_GLOBAL__N__c21cf0d2_4_k_cu_e839a9cc6ignoreE[1];
.global .align 1 .b8 _ZN34_INTERNAL_c21cf0d2_4_k_cu_e839a9cc4cuda3std3__419piecewise_constructE[1];
.global .align 1 .b8 _ZN34_INTERNAL_c21cf0d2_4_k_cu_e839a9cc4cuda3std3__48in_placeE[1];
.global .align 1 .b8 _ZN34_INTERNAL_c21cf0d2_4_k_cu_e839a9cc4cuda3std3__420unreachable_sentinelE[1];
.global .align 1 .b8 _ZN34_INTERNAL_c21cf0d2_4_k_cu_e839a9cc4cuda3std3__47nulloptE[1];
.global .align 1 .b8 _ZN34_INTERNAL_c21cf0d2_4_k_cu_e839a9cc4cuda3std3__48unexpectE[1];
.global .align 1 .b8 _ZN34_INTERNAL_c21cf0d2_4_k_cu_e839a9cc4cuda3std6ranges3__45__cpo4swapE[1];
.global .align 1 .b8 _ZN34_INTERNAL_c21cf0d2_4_k_cu_e839a9cc4cuda3std6ranges3__45__cpo9iter_moveE[1];
.global .align 1 .b8 _ZN34_INTERNAL_c21cf0d2_4_k_cu_e839a9cc4cuda3std6ranges3__45__cpo5beginE[1];
.global .align 1 .b8 _ZN34_INTERNAL_c21cf0d2_4_k_cu_e839a9cc4cuda3std6ranges3__45__cpo3endE[1];
.global .align 1 .b8 _ZN34_INTERNAL_c21cf0d2_4_k_cu_e839a9cc4cuda3std6ranges3__45__cpo6cbeginE[1];
.global .align 1 .b8 _ZN34_INTERNAL_c21cf0d2_4_k_cu_e839a9cc4cuda3std6ranges3__45__cpo4cendE[1];
.global .align 1 .b8 _ZN34_INTERNAL_c21cf0d2_4_k_cu_e839a9cc4cuda3std6ranges3__45__cpo7advanceE[1];
.global .align 1 .b8 _ZN34_INTERNAL_c21cf0d2_4_k_cu_e839a9cc4cuda3std6ranges3__45__cpo9iter_swapE[1];
.global .align 1 .b8 _ZN34_INTERNAL_c21cf0d2_4_k_cu_e839a9cc4cuda3std6ranges3__45__cpo4nextE[1];
.global .align 1 .b8 _ZN34_INTERNAL_c21cf0d2_4_k_cu_e839a9cc4cuda3std6ranges3__45__cpo4prevE[1];
.global .align 1 .b8 _ZN34_INTERNAL_c21cf0d2_4_k_cu_e839a9cc4cuda3std6ranges3__45__cpo4dataE[1];
.global .align 1 .b8 _ZN34_INTERNAL_c21cf0d2_4_k_cu_e839a9cc4cuda3std6ranges3__45__cpo5cdataE[1];
.global .align 1 .b8 _ZN34_INTERNAL_c21cf0d2_4_k_cu_e839a9cc4cuda3std6ranges3__45__cpo4sizeE[1];
.global .align 1 .b8 _ZN34_INTERNAL_c21cf0d2_4_k_cu_e839a9cc4cuda3std6ranges3__45__cpo5ssizeE[1];
.global .align 1 .b8 _ZN34_INTERNAL_c21cf0d2_4_k_cu_e839a9cc4cuda3std6ranges3__45__cpo8distanceE[1];
.global .align 1 .b8 _ZN34_INTERNAL_c21cf0d2_4_k_cu_e839a9cc6thrust24THRUST_300001_SM_1000_NS8cuda_cub3parE[1];
.global .align 1 .b8 _ZN34_INTERNAL_c21cf0d2_4_k_cu_e839a9cc6thrust24THRUST_300001_SM_1000_NS8cuda_cub10par_nosyncE[1];
.global .align 1 .b8 _ZN34_INTERNAL_c21cf0d2_4_k_cu_e839a9cc6thrust24THRUST_300001_SM_1000_NS6system6detail10sequential3seqE[1];
.global .align 1 .b8 _ZN34_INTERNAL_c21cf0d2_4_k_cu_e839a9cc6thrust24THRUST_300001_SM_1000_NS6system3cpp3parE[1];
.global .align 1 .b8 _ZN34_INTERNAL_c21cf0d2_4_k_cu_e839a9cc6thrust24THRUST_300001_SM_1000_NS12placeholders2_1E[1];
.global .align 1 .b8 _ZN34_INTERNAL_c21cf0d2_4_k_cu_e839a9cc6thrust24THRUST_300001_SM_1000_NS12placeholders2_2E[1];
.global .align 1 .b8 _ZN34_INTERNAL_c21cf0d2_4_k_cu_e839a9cc6thrust24THRUST_300001_SM_1000_NS12placeholders2_3E[1];
.global .align 1 .b8 _ZN34_INTERNAL_c21cf0d2_4_k_cu_e839a9cc6thrust24THRUST_300001_SM_1000_NS12placeholders2_4E[1];
.global .align 1 .b8 _ZN34_INTERNAL_c21cf0d2_4_k_cu_e839a9cc6thrust24THRUST_300001_SM_1000_NS12placeholders2_5E[1];
.global .align 1 .b8 _ZN34_INTERNAL_c21cf0d2_4_k_cu_e839a9cc6thrust24THRUST_300001_SM_1000_NS12placeholders2_6E[1];
.global .align 1 .b8 _ZN34_INTERNAL_c21cf0d2_4_k_cu_e839a9cc6thrust24THRUST_300001_SM_1000_NS12placeholders2_7E[1];
.global .align 1 .b8 _ZN34_INTERNAL_c21cf0d2_4_k_cu_e839a9cc6thrust24THRUST_300001_SM_1000_NS12placeholders2_8E[1];
.global .align 1 .b8 _ZN34_INTERNAL_c21cf0d2_4_k_cu_e839a9cc6thrust24THRUST_300001_SM_1000_NS12placeholders2_9E[1];
.global .align 1 .b8 _ZN34_INTERNAL_c21cf0d2_4_k_cu_e839a9cc6thrust24THRUST_300001_SM_1000_NS12placeholders3_10E[1];
.global .align 1 .b8 _ZN34_INTERNAL_c21cf0d2_4_k_cu_e839a9cc6thrust24THRUST_300001_SM_1000_NS3seqE[1];
.global .align 1 .b8 _ZN34_INTERNAL_c21cf0d2_4_k_cu_e839a9cc6thrust24THRUST_300001_SM_1000_NS6deviceE[1];
.extern .shared .align 16 .b8 s_hist[];
.extern .shared .align 16 .b8 value[];

.visible .entry _Z16computeLocalHistPjiS_ii(
	.param .u64 .ptr .align 1 _Z16computeLocalHistPjiS_ii_param_0,
	.param .u32 _Z16computeLocalHistPjiS_ii_param_1,
	.param .u64 .ptr .align 1 _Z16computeLocalHistPjiS_ii_param_2,
	.param .u32 _Z16computeLocalHistPjiS_ii_param_3,
	.param .u32 _Z16computeLocalHistPjiS_ii_param_4
)
{
	.reg .pred 	%p<8>;
	.reg .b32 	%r<36>;
	.reg .b64 	%rd<9>;

	ld.param.u64 	%rd2, [_Z16computeLocalHistPjiS_ii_param_0];
	ld.param.u32 	%r12, [_Z16computeLocalHistPjiS_ii_param_1];
	ld.param.u64 	%rd3, [_Z16computeLocalHistPjiS_ii_param_2];
	ld.param.u32 	%r13, [_Z16computeLocalHistPjiS_ii_param_3];
	ld.param.u32 	%r14, [_Z16computeLocalHistPjiS_ii_param_4];
	mov.u32 	%r1, %ntid.x;
	mov.u32 	%r2, %ctaid.x;
	mov.u32 	%r3, %tid.x;
	mad.lo.s32 	%r4, %r1, %r2, %r3;
	setp.lt.s32 	%p1, %r13, 1;
	@%p1 bra 	$L__BB0_5;
	mov.b32 	%r34, 0;
$L__BB0_2:
	add.s32 	%r6, %r34, %r3;
	setp.ge.u32 	%p2, %r6, %r13;
	@%p2 bra 	$L__BB0_4;
	shl.b32 	%r16, %r6, 2;
	mov.u32 	%r17, s_hist;
	add.s32 	%r18, %r17, %r16;
	mov.b32 	%r19, 0;
	st.shared.u32 	[%r18], %r19;
$L__BB0_4:
	add.s32 	%r34, %r34, %r1;
	setp.lt.s32 	%p3, %r34, %r13;
	@%p3 bra 	$L__BB0_2;
$L__BB0_5:
	bar.sync 	0;
	setp.ge.s32 	%p4, %r4, %r12;
	@%p4 bra 	$L__BB0_7;
	cvta.to.global.u64 	%rd4, %rd2;
	mul.wide.s32 	%rd5, %r4, 4;
	add.s64 	%rd6, %rd4, %rd5;
	ld.global.u32 	%r20, [%rd6];
	shr.u32 	%r21, %r20, %r14;
	add.s32 	%r22, %r13, -1;
	and.b32  	%r23, %r21, %r22;
	shl.b32 	%r24, %r23, 2;
	mov.u32 	%r25, s_hist;
	add.s32 	%r26, %r25, %r24;
	atom.shared.add.u32 	%r27, [%r26], 1;
$L__BB0_7:
	setp.lt.s32 	%p5, %r13, 1;
	bar.sync 	0;
	@%p5 bra 	$L__BB0_12;
	mov.u32 	%r8, %nctaid.x;
	cvta.to.global.u64 	%rd1, %rd3;
	mov.b32 	%r35, 0;
	mov.u32 	%r30, s_hist;
$L__BB0_9:
	add.s32 	%r10, %r35, %r3;
	setp.ge.u32 	%p6, %r10, %r13;
	@%p6 bra 	$L__BB0_11;
	shl.b32 	%r29, %r10, 2;
	add.s32 	%r31, %r30, %r29;
	ld.shared.u32 	%r32, [%r31];
	mad.lo.s32 	%r33, %r10, %r8, %r2;
	mul.wide.u32 	%rd7, %r33, 4;
	add.s64 	%rd8, %rd1, %rd7;
	st.global.u32 	[%rd8], %r32;
$L__BB0_11:
	add.s32 	%r35, %r35, %r1;
	setp.lt.s32 	%p7, %r35, %r13;
	@%p7 bra 	$L__BB0_9;
$L__BB0_12:
	ret;

}
	// .globl	_Z13scanBlkKernelPjiS_S_
.visible .entry _Z13scanBlkKernelPjiS_S_(
	.param .u64 .ptr .align 1 _Z13scanBlkKernelPjiS_S__param_0,
	.param .u32 _Z13scanBlkKernelPjiS_S__param_1,
	.param .u64 .ptr .align 1 _Z13scanBlkKernelPjiS_S__param_2,
	.param .u64 .ptr .align 1 _Z13scanBlkKernelPjiS_S__param_3
)
{
	.reg .pred 	%p<7>;
	.reg .b32 	%r<31>;
	.reg .b64 	%rd<15>;

	ld.param.u64 	%rd2, [_Z13scanBlkKernelPjiS_S__param_0];
	ld.param.u32 	%r10, [_Z13scanBlkKernelPjiS_S__param_1];
	ld.param.u64 	%rd4, [_Z13scanBlkKernelPjiS_S__param_2];
	ld.param.u64 	%rd3, [_Z13scanBlkKernelPjiS_S__param_3];
	cvta.to.global.u64 	%rd1, %rd4;
	mov.u32 	%r1, %ctaid.x;
	mov.u32 	%r2, %ntid.x;
	mov.u32 	%r3, %tid.x;
	mad.lo.s32 	%r4, %r1, %r2, %r3;
	setp.ge.s32 	%p1, %r4, %r10;
	shl.b32 	%r11, %r3, 2;
	mov.u32 	%r12, value;
	add.s32 	%r5, %r12, %r11;
	@%p1 bra 	$L__BB1_2;
	cvta.to.global.u64 	%rd5, %rd2;
	mul.wide.s32 	%rd6, %r4, 4;
	add.s64 	%rd7, %rd5, %rd6;
	ld.global.u32 	%r13, [%rd7];
	st.shared.u32 	[%r5], %r13;
$L__BB1_2:
	setp.eq.s32 	%p2, %r3, 0;
	@%p2 bra 	$L__BB1_7;
	mov.b32 	%r29, 1;
$L__BB1_4:
	bar.sync 	0;
	sub.s32 	%r16, %r10, %r29;
	setp.ge.u32 	%p3, %r3, %r16;
	mov.b32 	%r30, 0;
	@%p3 bra 	$L__BB1_6;
	sub.s32 	%r17, %r3, %r29;
	shl.b32 	%r18, %r17, 2;
	add.s32 	%r20, %r12, %r18;
	ld.shared.u32 	%r30, [%r20];
$L__BB1_6:
	bar.sync 	0;
	ld.shared.u32 	%r21, [%r5];
	add.s32 	%r22, %r21, %r30;
	st.shared.u32 	[%r5], %r22;
	shl.b32 	%r29, %r29, 1;
	setp.le.u32 	%p4, %r29, %r3;
	@%p4 bra 	$L__BB1_4;
$L__BB1_7:
	setp.ge.s32 	%p5, %r4, %r10;
	shl.b32 	%r23, %r2, 2;
	add.s32 	%r25, %r12, %r23;
	ld.shared.u32 	%r26, [%r25+-4];
	cvta.to.global.u64 	%rd8, %rd3;
	mul.wide.u32 	%rd9, %r1, 4;
	add.s64 	%rd10, %rd8, %rd9;
	st.global.u32 	[%rd10], %r26;
	bar.sync 	0;
	@%p5 bra 	$L__BB1_11;
	setp.ne.s32 	%p6, %r3, 0;
	@%p6 bra 	$L__BB1_10;
	mul.wide.s32 	%rd13, %r4, 4;
	add.s64 	%rd14, %rd1, %rd13;
	mov.b32 	%r28, 0;
	st.global.u32 	[%rd14], %r28;
	bra.uni 	$L__BB1_11;
$L__BB1_10:
	ld.shared.u32 	%r27, [%r5+-4];
	mul.wide.s32 	%rd11, %r4, 4;
	add.s64 	%rd12, %rd1, %rd11;
	st.global.u32 	[%rd12], %r27;
$L__BB1_11:
	ret;

}
	// .globl	_Z10addSumScanPjiS_
.visible .entry _Z10addSumScanPjiS_(
	.param .u64 .ptr .align 1 _Z10addSumScanPjiS__param_0,
	.param .u32 _Z10addSumScanPjiS__param_1,
	.param .u64 .ptr .align 1 _Z10addSumScanPjiS__param_2
)
{
	.reg .pred 	%p<4>;
	.reg .b32 	%r<10>;
	.reg .b64 	%rd<9>;

	ld.param.u64 	%rd1, [_Z10addSumScanPjiS__param_0];
	ld.param.u32 	%r3, [_Z10addSumScanPjiS__param_1];
	ld.param.u64 	%rd2, [_Z10addSumScanPjiS__param_2];
	mov.u32 	%r1, %ctaid.x;
	mov.u32 	%r4, %ntid.x;
	mov.u32 	%r5, %tid.x;
	mad.lo.s32 	%r2, %r1, %r4, %r5;
	setp.ge.s32 	%p1, %r2, %r3;
	setp.eq.s32 	%p2, %r1, 0;
	or.pred  	%p3, %p2, %p1;
	@%p3 bra 	$L__BB2_2;
	cvta.to.global.u64 	%rd3, %rd1;
	cvta.to.global.u64 	%rd4, %rd2;
	mul.wide.s32 	%rd5, %r2, 4;
	add.s64 	%rd6, %rd3, %rd5;
	ld.global.u32 	%r6, [%rd6];
	add.s32 	%r7, %r1, -1;
	mul.wide.u32 	%rd7, %r7, 4;
	add.s64 	%rd8, %rd4, %rd7;
	ld.global.u32 	%r8, [%rd8];
	add.s32 	%r9, %r8, %r6;
	st.global.u32 	[%rd6], %r9;
$L__BB2_2:
	ret;

}
	// .globl	_Z13radixSort1bitPjiS_iiiS_
.visible .entry _Z13radixSort1bitPjiS_iiiS_(
	.param .u64 .ptr .align 1 _Z13radixSort1bitPjiS_iiiS__param_0,
	.param .u32 _Z13radixSort1bitPjiS_iiiS__param_1,
	.param .u64 .ptr .align 1 _Z13radixSort1bitPjiS_iiiS__param_2,
	.param .u32 _Z13radixSort1bitPjiS_iiiS__param_3,
	.param .u32 _Z13radixSort1bitPjiS_iiiS__param_4,
	.param .u32 _Z13radixSort1bitPjiS_iiiS__param_5,
	.param .u64 .ptr .align 1 _Z13radixSort1bitPjiS_iiiS__param_6
)
{
	.reg .pred 	%p<17>;
	.reg .b32 	%r<107>;
	.reg .b64 	%rd<35>;
	// demoted variable
	.shared .align 4 .b8 _ZZ13radixSort1bitPjiS_iiiS_E5start[1024];
	ld.param.u64 	%rd9, [_Z13radixSort1bitPjiS_iiiS__param_0];
	ld.param.u32 	%r26, [_Z13radixSort1bitPjiS_iiiS__param_1];
	ld.param.u64 	%rd7, [_Z13radixSort1bitPjiS_iiiS__param_2];
	ld.param.u32 	%r27, [_Z13radixSort1bitPjiS_iiiS__param_3];
	ld.param.u32 	%r28, [_Z13radixSort1bitPjiS_iiiS__param_4];
	ld.param.u32 	%r29, [_Z13radixSort1bitPjiS_iiiS__param_5];
	ld.param.u64 	%rd8, [_Z13radixSort1bitPjiS_iiiS__param_6];
	cvta.to.global.u64 	%rd34, %rd9;
	mov.u32 	%r1, %ctaid.x;
	mov.u32 	%r2, %ntid.x;
	mul.lo.s32 	%r3, %r1, %r2;
	mov.u32 	%r4, %tid.x;
	add.s32 	%r5, %r3, %r4;
	setp.lt.s32 	%p1, %r27, 1;
	@%p1 bra 	$L__BB3_25;
	cvta.to.global.u64 	%rd33, %rd7;
	add.s32 	%r6, %r29, -1;
	shl.b32 	%r31, %r4, 2;
	mov.u32 	%r32, value;
	add.s32 	%r7, %r32, %r31;
	add.s32 	%r8, %r3, %r2;
	shl.b32 	%r33, %r2, 2;
	add.s32 	%r9, %r32, %r33;
	add.s32 	%r10, %r8, -1;
	mov.b32 	%r103, 0;
	mul.wide.s32 	%rd10, %r5, 4;
	mov.u64 	%rd32, %rd34;
$L__BB3_2:
	mov.u64 	%rd34, %rd33;
	mov.u64 	%rd33, %rd32;
	setp.ge.s32 	%p2, %r5, %r26;
	add.s64 	%rd5, %rd33, %rd10;
	@%p2 bra 	$L__BB3_4;
	ld.global.u32 	%r34, [%rd5];
	shr.u32 	%r35, %r34, %r28;
	and.b32  	%r36, %r35, %r6;
	shr.u32 	%r37, %r36, %r103;
	and.b32  	%r38, %r37, 1;
	st.shared.u32 	[%r7], %r38;
$L__BB3_4:
	setp.lt.u32 	%p3, %r2, 2;
	bar.sync 	0;
	@%p3 bra 	$L__BB3_11;
	mov.b32 	%r104, 1;
$L__BB3_6:
	setp.lt.u32 	%p4, %r4, %r104;
	mov.b32 	%r105, 0;
	@%p4 bra 	$L__BB3_8;
	sub.s32 	%r41, %r4, %r104;
	shl.b32 	%r42, %r41, 2;
	add.s32 	%r44, %r32, %r42;
	ld.shared.u32 	%r105, [%r44];
$L__BB3_8:
	bar.sync 	0;
	@%p4 bra 	$L__BB3_10;
	ld.shared.u32 	%r45, [%r7];
	add.s32 	%r46, %r45, %r105;
	st.shared.u32 	[%r7], %r46;
$L__BB3_10:
	bar.sync 	0;
	shl.b32 	%r104, %r104, 1;
	setp.lt.u32 	%p6, %r104, %r2;
	@%p6 bra 	$L__BB3_6;
$L__BB3_11:
	setp.gt.u32 	%p7, %r8, %r26;
	@%p7 bra 	$L__BB3_13;
	ld.shared.u32 	%r47, [%r9+-8];
	mul.wide.u32 	%rd11, %r10, 4;
	add.s64 	%rd12, %rd33, %rd11;
	ld.global.u32 	%r48, [%rd12];
	shr.u32 	%r49, %r48, %r28;
	and.b32  	%r50, %r49, %r6;
	shr.u32 	%r51, %r50, %r103;
	and.b32  	%r52, %r51, 1;
	add.s32 	%r53, %r47, %r52;
	sub.s32 	%r20, %r2, %r53;
	bra.uni 	$L__BB3_16;
$L__BB3_13:
	rem.u32 	%r17, %r26, %r2;
	setp.lt.u32 	%p8, %r17, 2;
	@%p8 bra 	$L__BB3_15;
	shl.b32 	%r59, %r17, 2;
	add.s32 	%r61, %r32, %r59;
	ld.shared.u32 	%r62, [%r61+-8];
	mul.wide.s32 	%rd15, %r26, 4;
	add.s64 	%rd16, %rd33, %rd15;
	ld.global.u32 	%r63, [%rd16+-4];
	shr.u32 	%r64, %r63, %r28;
	and.b32  	%r65, %r64, %r6;
	shr.u32 	%r66, %r65, %r103;
	and.b32  	%r67, %r66, 1;
	add.s32 	%r68, %r62, %r67;
	sub.s32 	%r20, %r17, %r68;
	bra.uni 	$L__BB3_16;
$L__BB3_15:
	mul.wide.s32 	%rd13, %r26, 4;
	add.s64 	%rd14, %rd33, %rd13;
	ld.global.u32 	%r54, [%rd14+-4];
	shr.u32 	%r55, %r54, %r28;
	and.b32  	%r56, %r55, %r6;
	shr.u32 	%r57, %r56, %r103;
	and.b32  	%r58, %r57, 1;
	sub.s32 	%r20, %r17, %r58;
$L__BB3_16:
	setp.ge.s32 	%p9, %r5, %r26;
	@%p9 bra 	$L__BB3_24;
	setp.ne.s32 	%p10, %r4, 0;
	@%p10 bra 	$L__BB3_21;
	ld.global.u32 	%r21, [%rd5];
	shr.u32 	%r79, %r21, %r28;
	mov.b32 	%r80, 1;
	shl.b32 	%r81, %r80, %r103;
	and.b32  	%r82, %r81, %r79;
	and.b32  	%r83, %r82, %r6;
	setp.ne.s32 	%p12, %r83, 0;
	@%p12 bra 	$L__BB3_20;
	add.s64 	%rd24, %rd34, %rd10;
	st.global.u32 	[%rd24], %r21;
	bra.uni 	$L__BB3_24;
$L__BB3_20:
	add.s32 	%r84, %r20, %r3;
	mul.wide.u32 	%rd21, %r84, 4;
	add.s64 	%rd22, %rd34, %rd21;
	st.global.u32 	[%rd22], %r21;
	bra.uni 	$L__BB3_24;
$L__BB3_21:
	ld.global.u32 	%r22, [%rd5];
	shr.u32 	%r69, %r22, %r28;
	mov.b32 	%r70, 1;
	shl.b32 	%r71, %r70, %r103;
	and.b32  	%r72, %r71, %r69;
	and.b32  	%r73, %r72, %r6;
	setp.ne.s32 	%p11, %r73, 0;
	@%p11 bra 	$L__BB3_23;
	ld.shared.u32 	%r77, [%r7+-4];
	sub.s32 	%r78, %r5, %r77;
	mul.wide.u32 	%rd19, %r78, 4;
	add.s64 	%rd20, %rd34, %rd19;
	st.global.u32 	[%rd20], %r22;
	bra.uni 	$L__BB3_24;
$L__BB3_23:
	ld.shared.u32 	%r74, [%r7+-4];
	add.s32 	%r75, %r20, %r3;
	add.s32 	%r76, %r75, %r74;
	mul.wide.u32 	%rd17, %r76, 4;
	add.s64 	%rd18, %rd34, %rd17;
	st.global.u32 	[%rd18], %r22;
$L__BB3_24:
	bar.sync 	0;
	add.s32 	%r103, %r103, 1;
	setp.ne.s32 	%p13, %r103, %r27;
	mov.u64 	%rd32, %rd34;
	@%p13 bra 	$L__BB3_2;
$L__BB3_25:
	setp.ge.s32 	%p14, %r5, %r26;
	@%p14 bra 	$L__BB3_30;
	setp.ne.s32 	%p15, %r4, 0;
	@%p15 bra 	$L__BB3_28;
	mul.wide.s32 	%rd30, %r5, 4;
	add.s64 	%rd31, %rd34, %rd30;
	ld.global.u32 	%r95, [%rd31];
	shr.u32 	%r96, %r95, %r28;
	add.s32 	%r97, %r29, -1;
	and.b32  	%r98, %r96, %r97;
	shl.b32 	%r99, %r98, 2;
	mov.u32 	%r100, _ZZ13radixSort1bitPjiS_iiiS_E5start;
	add.s32 	%r101, %r100, %r99;
	mov.b32 	%r102, 0;
	st.shared.u32 	[%r101], %r102;
	bra.uni 	$L__BB3_30;
$L__BB3_28:
	mul.wide.s32 	%rd25, %r5, 4;
	add.s64 	%rd26, %rd34, %rd25;
	ld.global.u32 	%r24, [%rd26];
	add.s32 	%r25, %r29, -1;
	ld.global.u32 	%r85, [%rd26+-4];
	xor.b32  	%r86, %r85, %r24;
	shr.u32 	%r87, %r86, %r28;
	and.b32  	%r88, %r87, %r25;
	setp.eq.s32 	%p16, %r88, 0;
	@%p16 bra 	$L__BB3_30;
	shr.u32 	%r89, %r24, %r28;
	and.b32  	%r90, %r89, %r25;
	shl.b32 	%r91, %r90, 2;
	mov.u32 	%r92, _ZZ13radixSort1bitPjiS_iiiS_E5start;
	add.s32 	%r93, %r92, %r91;
	st.shared.u32 	[%r93], %r4;
	mad.lo.s32 	%r94, %r29, %r1, %r90;
	cvta.to.global.u64 	%rd27, %rd8;
	mul.wide.u32 	%rd28, %r94, 4;
	add.s64 	%rd29, %rd27, %rd28;
	st.global.u32 	[%rd29], %r4;
$L__BB3_30:
	ret;

}
	// .globl	_Z7scatterPjiS_iiiS_S_
.visible .entry _Z7scatterPjiS_iiiS_S_(
	.param .u64 .ptr .align 1 _Z7scatterPjiS_iiiS_S__param_0,
	.param .u32 _Z7scatterPjiS_iiiS_S__param_1,
	.param .u64 .ptr .align 1 _Z7scatterPjiS_iiiS_S__param_2,
	.param .u32 _Z7scatterPjiS_iiiS_S__param_3,
	.param .u32 _Z7scatterPjiS_iiiS_S__param_4,
	.param .u32 _Z7scatterPjiS_iiiS_S__param_5,
	.param .u64 .ptr .align 1 _Z7scatterPjiS_iiiS_S__param_6,
	.param .u64 .ptr .align 1 _Z7scatterPjiS_iiiS_S__param_7
)
{
	.reg .pred 	%p<2>;
	.reg .b32 	%r<19>;
	.reg .b64 	%rd<17>;

	ld.param.u64 	%rd1, [_Z7scatterPjiS_iiiS_S__param_0];
	ld.param.u32 	%r6, [_Z7scatterPjiS_iiiS_S__param_1];
	ld.param.u64 	%rd2, [_Z7scatterPjiS_iiiS_S__param_2];
	ld.param.u32 	%r4, [_Z7scatterPjiS_iiiS_S__param_4];
	ld.param.u32 	%r5, [_Z7scatterPjiS_iiiS_S__param_5];
	ld.param.u64 	%rd3, [_Z7scatterPjiS_iiiS_S__param_6];
	ld.param.u64 	%rd4, [_Z7scatterPjiS_iiiS_S__param_7];
	mov.u32 	%r1, %ctaid.x;
	mov.u32 	%r7, %ntid.x;
	mov.u32 	%r2, %tid.x;
	mad.lo.s32 	%r3, %r1, %r7, %r2;
	setp.ge.s32 	%p1, %r3, %r6;
	@%p1 bra 	$L__BB4_2;
	cvta.to.global.u64 	%rd5, %rd1;
	cvta.to.global.u64 	%rd6, %rd4;
	cvta.to.global.u64 	%rd7, %rd3;
	cvta.to.global.u64 	%rd8, %rd2;
	mul.wide.s32 	%rd9, %r3, 4;
	add.s64 	%rd10, %rd5, %rd9;
	ld.global.u32 	%r8, [%rd10];
	shr.u32 	%r9, %r8, %r4;
	add.s32 	%r10, %r5, -1;
	and.b32  	%r11, %r9, %r10;
	mov.u32 	%r12, %nctaid.x;
	mad.lo.s32 	%r13, %r11, %r12, %r1;
	mul.wide.u32 	%rd11, %r13, 4;
	add.s64 	%rd12, %rd6, %rd11;
	ld.global.u32 	%r14, [%rd12];
	add.s32 	%r15, %r14, %r2;
	mad.lo.s32 	%r16, %r5, %r1, %r11;
	mul.wide.u32 	%rd13, %r16, 4;
	add.s64 	%rd14, %rd7, %rd13;
	ld.global.u32 	%r17, [%rd14];
	sub.s32 	%r18, %r15, %r17;
	mul.wide.s32 	%rd15, %r18, 4;
	add.s64 	%rd16, %rd8, %rd15;
	st.global.u32 	[%rd16], %r8;
$L__BB4_2:
	ret;

}
	// .globl	_ZN3cub18CUB_300001_SM_10006detail11EmptyKernelIvEEvv
.visible .entry _ZN3cub18CUB_300001_SM_10006detail11EmptyKernelIvEEvv()
{


	ret;

}
	// .globl	_ZN3cub18CUB_300001_SM_10006detail10radix_sort31DeviceRadixSortSingleTileKernelINS1_5radix10policy_hubIjNS0_8NullTypeEyE10Policy1000ELNS0_9SortOrderE0EjS6_yNS1_21identity_decomposer_tEEEvPKT1_PSB_PKT2_PSF_T3_iiT4_
.visible .entry _ZN3cub18CUB_300001_SM_10006detail10radix_sort31DeviceRadixSortSingleTileKernelINS1_5radix10policy_hubIjNS0_8NullTypeEyE10Policy1000ELNS0_9SortOrderE0EjS6_yNS1_21identity_decomposer_tEEEvPKT1_PSB_PKT2_PSF_T3_iiT4_(
	.param .u64 .ptr .align 1 _ZN3cub18CUB_300001_SM_10006detail10radix_sort31DeviceRadixSortSingleTileKernelINS1_5radix10policy_hubIjNS0_8NullTypeEyE10Policy1000ELNS0_9SortOrderE0EjS6_yNS1_21identity_decomposer_tEEEvPKT1_PSB_PKT2_PSF_T3_iiT4__param_0,
	.param .u64 .ptr .align 1 _ZN3cub18CUB_300001_SM_10006detail10radix_sort31DeviceRadixSortSingleTileKernelINS1_5radix10policy_hubIjNS0_8NullTypeEyE10Policy1000ELNS0_9SortOrderE0EjS6_yNS1_21identity_decomposer_tEEEvPKT1_PSB_PKT2_PSF_T3_iiT4__param_1,
	.param .u64 .ptr .align 1 _ZN3cub18CUB_300001_SM_10006detail10radix_sort31DeviceRadixSortSingleTileKernelINS1_5radix10policy_hubIjNS0_8NullTypeEyE10Policy1000ELNS0_9SortOrderE0EjS6_yNS1_21identity_decomposer_tEEEvPKT1_PSB_PKT2_PSF_T3_iiT4__param_2,
	.param .u64 .ptr .align 1 _ZN3cub18CUB_300001_SM_10006detail10radix_sort31DeviceRadixSortSingleTileKernelINS1_5radix10policy_hubIjNS0_8NullTypeEyE10Policy1000ELNS0_9SortOrderE0EjS6_yNS1_21identity_decomposer_tEEEvPKT1_PSB_PKT2_PSF_T3_iiT4__param_3,
	.param .u64 _ZN3cub18CUB_300001_SM_10006detail10radix_sort31DeviceRadixSortSingleTileKernelINS1_5radix10policy_hubIjNS0_8NullTypeEyE10Policy1000ELNS0_9SortOrderE0EjS6_yNS1_21identity_decomposer_tEEEvPKT1_PSB_PKT2_PSF_T3_iiT4__param_4,
	.param .u32 _ZN3cub18CUB_300001_SM_10006detail10radix_sort31DeviceRadixSortSingleTileKernelINS1_5radix10policy_hubIjNS0_8NullTypeEyE10Policy1000ELNS0_9SortOrderE0EjS6_yNS1_21identity_decomposer_tEEEvPKT1_PSB_PKT2_PSF_T3_iiT4__param_5,
	.param .u32 _ZN3cub18CUB_300001_SM_10006detail10radix_sort31DeviceRadixSortSingleTileKernelINS1_5radix10policy_hubIjNS0_8NullTypeEyE10Policy1000ELNS0_9SortOrderE0EjS6_yNS1_21identity_decomposer_tEEEvPKT1_PSB_PKT2_PSF_T3_iiT4__param_6,
	.param .align 1 .b8 _ZN3cub18CUB_300001_SM_10006detail10radix_sort31DeviceRadixSortSingleTileKernelINS1_5radix10policy_hubIjNS0_8NullTypeEyE10Policy1000ELNS0_9SortOrderE0EjS6_yNS1_21identity_decomposer_tEEEvPKT1_PSB_PKT2_PSF_T3_iiT4__param_7[1]
)
.maxntid 256
.minnctapersm 1
{
	.reg .pred 	%p<52>;
	.reg .b16 	%rs<39>;
	.reg .b32 	%r<706>;
	.reg .b64 	%rd<29>;
	// demoted variable
	.shared .align 16 .b8 _ZZN3cub18CUB_300001_SM_10006detail10radix_sort31DeviceRadixSortSingleTileKernelINS1_5radix10policy_hubIjNS0_8NullTypeEyE10Policy1000ELNS0_9SortOrderE0EjS6_yNS1_21identity_decomposer_tEEEvPKT1_PSB_PKT2_PSF_T3_iiT4_E12temp_storage[33856];
	ld.param.u64 	%rd5, [_ZN3cub18CUB_300001_SM_10006detail10radix_sort31DeviceRadixSortSingleTileKernelINS1_5radix10policy_hubIjNS0_8NullTypeEyE10Policy1000ELNS0_9SortOrderE0EjS6_yNS1_21identity_decomposer_tEEEvPKT1_PSB_PKT2_PSF_T3_iiT4__param_0];
	ld.param.u64 	%rd3, [_ZN3cub18CUB_300001_SM_10006detail10radix_sort31DeviceRadixSortSingleTileKernelINS1_5radix10policy_hubIjNS0_8NullTypeEyE10Policy1000ELNS0_9SortOrderE0EjS6_yNS1_21identity_decomposer_tEEEvPKT1_PSB_PKT2_PSF_T3_iiT4__param_1];
	ld.param.u64 	%rd4, [_ZN3cub18CUB_300001_SM_10006detail10radix_sort31DeviceRadixSortSingleTileKernelINS1_5radix10policy_hubIjNS0_8NullTypeEyE10Policy1000ELNS0_9SortOrderE0EjS6_yNS1_21identity_decomposer_tEEEvPKT1_PSB_PKT2_PSF_T3_iiT4__param_4];
	ld.param.u32 	%r189, [_ZN3cub18CUB_300001_SM_10006detail10radix_sort31DeviceRadixSortSingleTileKernelINS1_5radix10policy_hubIjNS0_8NullTypeEyE10Policy1000ELNS0_9SortOrderE0EjS6_yNS1_21identity_decomposer_tEEEvPKT1_PSB_PKT2_PSF_T3_iiT4__param_5];
	ld.param.u32 	%r190, [_ZN3cub18CUB_300001_SM_10006detail10radix_sort31DeviceRadixSortSingleTileKernelINS1_5radix10policy_hubIjNS0_8NullTypeEyE10Policy1000ELNS0_9SortOrderE0EjS6_yNS1_21identity_decomposer_tEEEvPKT1_PSB_PKT2_PSF_T3_iiT4__param_6];
	cvta.to.global.u64 	%rd6, %rd5;
	cvt.u32.u64 	%r1, %rd4;
	mov.u32 	%r2, %tid.x;
	mul.lo.s32 	%r3, %r2, 19;
	setp.ge.s32 	%p1, %r3, %r1;
	mul.wide.u32 	%rd7, %r3, 4;
	add.s64 	%rd1, %rd6, %rd7;
	mov.b32 	%r703, -1;
	@%p1 bra 	$L__BB6_2;
	ld.global.u32 	%r703, [%rd1];
$L__BB6_2:
	add.s32 	%r193, %r3, 1;
	setp.ge.s32 	%p2, %r193, %r1;
	mov.b32 	%r702, -1;
	@%p2 bra 	$L__BB6_4;
	ld.global.u32 	%r702, [%rd1+4];
$L__BB6_4:
	add.s32 	%r195, %r3, 2;
	setp.ge.s32 	%p3, %r195, %r1;
	mov.b32 	%r701, -1;
	@%p3 bra 	$L__BB6_6;
	ld.global.u32 	%r701, [%rd1+8];
$L__BB6_6:
	add.s32 	%r197, %r3, 3;
	setp.ge.s32 	%p4, %r197, %r1;
	mov.b32 	%r700, -1;
	@%p4 bra 	$L__BB6_8;
	ld.global.u32 	%r700, [%rd1+12];
$L__BB6_8:
	add.s32 	%r199, %r3, 4;
	setp.ge.s32 	%p5, %r199, %r1;
	mov.b32 	%r699, -1;
	@%p5 bra 	$L__BB6_10;
	ld.global.u32 	%r699, [%rd1+16];
$L__BB6_10:
	add.s32 	%r201, %r3, 5;
	setp.ge.s32 	%p6, %r201, %r1;
	mov.b32 	%r698, -1;
	@%p6 bra 	$L__BB6_12;
	ld.global.u32 	%r698, [%rd1+20];
$L__BB6_12:
	add.s32 	%r203, %r3, 6;
	setp.ge.s32 	%p7, %r203, %r1;
	mov.b32 	%r697, -1;
	@%p7 bra 	$L__BB6_14;
	ld.global.u32 	%r697, [%rd1+24];
$L__BB6_14:
	add.s32 	%r205, %r3, 7;
	setp.ge.s32 	%p8, %r205, %r1;
	mov.b32 	%r696, -1;
	@%p8 bra 	$L__BB6_16;
	ld.global.u32 	%r696, [%rd1+28];
$L__BB6_16:
	add.s32 	%r207, %r3, 8;
	setp.ge.s32 	%p9, %r207, %r1;
	mov.b32 	%r695, -1;
	@%p9 bra 	$L__BB6_18;
	ld.global.u32 	%r695, [%rd1+32];
$L__BB6_18:
	add.s32 	%r209, %r3, 9;
	setp.ge.s32 	%p10, %r209, %r1;
	mov.b32 	%r694, -1;
	@%p10 bra 	$L__BB6_20;
	ld.global.u32 	%r694, [%rd1+36];
$L__BB6_20:
	add.s32 	%r211, %r3, 10;
	setp.ge.s32 	%p11, %r211, %r1;
	mov.b32 	%r693, -1;
	@%p11 bra 	$L__BB6_22;
	ld.global.u32 	%r693, [%rd1+40];
$L__BB6_22:
	add.s32 	%r213, %r3, 11;
	setp.ge.s32 	%p12, %r213, %r1;
	mov.b32 	%r692, -1;
	@%p12 bra 	$L__BB6_24;
	ld.global.u32 	%r692, [%rd1+44];
$L__BB6_24:
	add.s32 	%r215, %r3, 12;
	setp.ge.s32 	%p13, %r215, %r1;
	mov.b32 	%r691, -1;
	@%p13 bra 	$L__BB6_26;
	ld.global.u32 	%r691, [%rd1+48];
$L__BB6_26:
	add.s32 	%r217, %r3, 13;
	setp.ge.s32 	%p14, %r217, %r1;
	mov.b32 	%r690, -1;
	@%p14 bra 	$L__BB6_28;
	ld.global.u32 	%r690, [%rd1+52];
$L__BB6_28:
	add.s32 	%r219, %r3, 14;
	setp.ge.s32 	%p15, %r219, %r1;
	mov.b32 	%r689, -1;
	@%p15 bra 	$L__BB6_30;
	ld.global.u32 	%r689, [%rd1+56];
$L__BB6_30:
	add.s32 	%r221, %r3, 15;
	setp.ge.s32 	%p16, %r221, %r1;
	mov.b32 	%r688, -1;
	@%p16 bra 	$L__BB6_32;
	ld.global.u32 	%r688, [%rd1+60];
$L__BB6_32:
	add.s32 	%r223, %r3, 16;
	setp.ge.s32 	%p17, %r223, %r1;
	mov.b32 	%r687, -1;
	@%p17 bra 	$L__BB6_34;
	ld.global.u32 	%r687, [%rd1+64];
$L__BB6_34:
	add.s32 	%r225, %r3, 17;
	setp.ge.s32 	%p18, %r225, %r1;
	mov.b32 	%r686, -1;
	@%p18 bra 	$L__BB6_36;
	ld.global.u32 	%r686, [%rd1+68];
$L__BB6_36:
	add.s32 	%r227, %r3, 18;
	setp.ge.s32 	%p19, %r227, %r1;
	mov.b32 	%r685, -1;
	@%p19 bra 	$L__BB6_38;
	ld.global.u32 	%r685, [%rd1+72];
$L__BB6_38:
	bar.sync 	0;
	shr.u32 	%r42, %r2, 5;
	shl.b32 	%r229, %r2, 2;
	mov.u32 	%r230, _ZZN3cub18CUB_300001_SM_10006detail10radix_sort31DeviceRadixSortSingleTileKernelINS1_5radix10policy_hubIjNS0_8NullTypeEyE10Policy1000ELNS0_9SortOrderE0EjS6_yNS1_21identity_decomposer_tEEEvPKT1_PSB_PKT2_PSF_T3_iiT4_E12temp_storage;
	add.s32 	%r43, %r230, %r229;
	shl.b32 	%r231, %r2, 7;
	add.s32 	%r44, %r43, %r231;
	shl.b32 	%r232, %r42, 2;
	add.s32 	%r233, %r230, %r232;
	add.s32 	%r45, %r233, 33792;
	mad.lo.s32 	%r46, %r2, -56, %r44;
	add.s32 	%r684, %r189, 6;
	sub.s32 	%r683, %r190, %r189;
$L__BB6_39:
	add.s32 	%r293, %r684, -6;
	min.s32 	%r236, %r683, 6;
	mov.b32 	%r322, 0;
	st.shared.u32 	[%r43], %r322;
	st.shared.u32 	[%r43+1024], %r322;
	st.shared.u32 	[%r43+2048], %r322;
	st.shared.u32 	[%r43+3072], %r322;
	st.shared.u32 	[%r43+4096], %r322;
	st.shared.u32 	[%r43+5120], %r322;
	st.shared.u32 	[%r43+6144], %r322;
	st.shared.u32 	[%r43+7168], %r322;
	st.shared.u32 	[%r43+8192], %r322;
	st.shared.u32 	[%r43+9216], %r322;
	st.shared.u32 	[%r43+10240], %r322;
	st.shared.u32 	[%r43+11264], %r322;
	st.shared.u32 	[%r43+12288], %r322;
	st.shared.u32 	[%r43+13312], %r322;
	st.shared.u32 	[%r43+14336], %r322;
	st.shared.u32 	[%r43+15360], %r322;
	st.shared.u32 	[%r43+16384], %r322;
	st.shared.u32 	[%r43+17408], %r322;
	st.shared.u32 	[%r43+18432], %r322;
	st.shared.u32 	[%r43+19456], %r322;
	st.shared.u32 	[%r43+20480], %r322;
	st.shared.u32 	[%r43+21504], %r322;
	st.shared.u32 	[%r43+22528], %r322;
	st.shared.u32 	[%r43+23552], %r322;
	st.shared.u32 	[%r43+24576], %r322;
	st.shared.u32 	[%r43+25600], %r322;
	st.shared.u32 	[%r43+26624], %r322;
	st.shared.u32 	[%r43+27648], %r322;
	st.shared.u32 	[%r43+28672], %r322;
	st.shared.u32 	[%r43+29696], %r322;
	st.shared.u32 	[%r43+30720], %r322;
	st.shared.u32 	[%r43+31744], %r322;
	st.shared.u32 	[%r43+32768], %r322;
	// begin inline asm
	bmsk.clamp.b32 %r234, %r322, %r236;
	// end inline asm
	// begin inline asm
	shr.b32 %r237, %r703, %r293;
	// end inline asm
	and.b32  	%r325, %r234, %r237;
	shl.b32 	%r326, %r325, 10;
	and.b32  	%r327, %r326, 31744;
	add.s32 	%r328, %r43, %r327;
	shr.u32 	%r329, %r325, 4;
	and.b32  	%r330, %r329, 268435454;
	add.s32 	%r71, %r328, %r330;
	ld.shared.u16 	%rs1, [%r71];
	add.s16 	%rs20, %rs1, 1;
	st.shared.u16 	[%r71], %rs20;
	// begin inline asm
	shr.b32 %r240, %r702, %r293;
	// end inline asm
	and.b32  	%r331, %r234, %r240;
	shl.b32 	%r332, %r331, 10;
	and.b32  	%r333, %r332, 31744;
	add.s32 	%r334, %r43, %r333;
	shr.u32 	%r335, %r331, 4;
	and.b32  	%r336, %r335, 268435454;
	add.s32 	%r72, %r334, %r336;
	ld.shared.u16 	%rs2, [%r72];
	add.s16 	%rs21, %rs2, 1;
	st.shared.u16 	[%r72], %rs21;
	// begin inline asm
	shr.b32 %r243, %r701, %r293;
	// end inline asm
	and.b32  	%r337, %r234, %r243;
	shl.b32 	%r338, %r337, 10;
	and.b32  	%r339, %r338, 31744;
	add.s32 	%r340, %r43, %r339;
	shr.u32 	%r341, %r337, 4;
	and.b32  	%r342, %r341, 268435454;
	add.s32 	%r73, %r340, %r342;
	ld.shared.u16 	%rs3, [%r73];
	add.s16 	%rs22, %rs3, 1;
	st.shared.u16 	[%r73], %rs22;
	// begin inline asm
	shr.b32 %r246, %r700, %r293;
	// end inline asm
	and.b32  	%r343, %r234, %r246;
	shl.b32 	%r344, %r343, 10;
	and.b32  	%r345, %r344, 31744;
	add.s32 	%r346, %r43, %r345;
	shr.u32 	%r347, %r343, 4;
	and.b32  	%r348, %r347, 268435454;
	add.s32 	%r74, %r346, %r348;
	ld.shared.u16 	%rs4, [%r74];
	add.s16 	%rs23, %rs4, 1;
	st.shared.u16 	[%r74], %rs23;
	// begin inline asm
	shr.b32 %r249, %r699, %r293;
	// end inline asm
	and.b32  	%r349, %r234, %r249;
	shl.b32 	%r350, %r349, 10;
	and.b32  	%r351, %r350, 31744;
	add.s32 	%r352, %r43, %r351;
	shr.u32 	%r353, %r349, 4;
	and.b32  	%r354, %r353, 268435454;
	add.s32 	%r75, %r352, %r354;
	ld.shared.u16 	%rs5, [%r75];
	add.s16 	%rs24, %rs5, 1;
	st.shared.u16 	[%r75], %rs24;
	// begin inline asm
	shr.b32 %r252, %r698, %r293;
	// end inline asm
	and.b32  	%r355, %r234, %r252;
	shl.b32 	%r356, %r355, 10;
	and.b32  	%r357, %r356, 31744;
	add.s32 	%r358, %r43, %r357;
	shr.u32 	%r359, %r355, 4;
	and.b32  	%r360, %r359, 268435454;
	add.s32 	%r76, %r358, %r360;
	ld.shared.u16 	%rs6, [%r76];
	add.s16 	%rs25, %rs6, 1;
	st.shared.u16 	[%r76], %rs25;
	// begin inline asm
	shr.b32 %r255, %r697, %r293;
	// end inline asm
	and.b32  	%r361, %r234, %r255;
	shl.b32 	%r362, %r361, 10;
	and.b32  	%r363, %r362, 31744;
	add.s32 	%r364, %r43, %r363;
	shr.u32 	%r365, %r361, 4;
	and.b32  	%r366, %r365, 268435454;
	add.s32 	%r77, %r364, %r366;
	ld.shared.u16 	%rs7, [%r77];
	add.s16 	%rs26, %rs7, 1;
	st.shared.u16 	[%r77], %rs26;
	// begin inline asm
	shr.b32 %r258, %r696, %r293;
	// end inline asm
	and.b32  	%r367, %r234, %r258;
	shl.b32 	%r368, %r367, 10;
	and.b32  	%r369, %r368, 31744;
	add.s32 	%r370, %r43, %r369;
	shr.u32 	%r371, %r367, 4;
	and.b32  	%r372, %r371, 268435454;
	add.s32 	%r78, %r370, %r372;
	ld.shared.u16 	%rs8, [%r78];
	add.s16 	%rs27, %rs8, 1;
	st.shared.u16 	[%r78], %rs27;
	// begin inline asm
	shr.b32 %r261, %r695, %r293;
	// end inline asm
	and.b32  	%r373, %r234, %r261;
	shl.b32 	%r374, %r373, 10;
	and.b32  	%r375, %r374, 31744;
	add.s32 	%r376, %r43, %r375;
	shr.u32 	%r377, %r373, 4;
	and.b32  	%r378, %r377, 268435454;
	add.s32 	%r79, %r376, %r378;
	ld.shared.u16 	%rs9, [%r79];
	add.s16 	%rs28, %rs9, 1;
	st.shared.u16 	[%r79], %rs28;
	// begin inline asm
	shr.b32 %r264, %r694, %r293;
	// end inline asm
	and.b32  	%r379, %r234, %r264;
	shl.b32 	%r380, %r379, 10;
	and.b32  	%r381, %r380, 31744;
	add.s32 	%r382, %r43, %r381;
	shr.u32 	%r383, %r379, 4;
	and.b32  	%r384, %r383, 268435454;
	add.s32 	%r80, %r382, %r384;
	ld.shared.u16 	%rs10, [%r80];
	add.s16 	%rs29, %rs10, 1;
	st.shared.u16 	[%r80], %rs29;
	// begin inline asm
	shr.b32 %r267, %r693, %r293;
	// end inline asm
	and.b32  	%r385, %r234, %r267;
	shl.b32 	%r386, %r385, 10;
	and.b32  	%r387, %r386, 31744;
	add.s32 	%r388, %r43, %r387;
	shr.u32 	%r389, %r385, 4;
	and.b32  	%r390, %r389, 268435454;
	add.s32 	%r81, %r388, %r390;
	ld.shared.u16 	%rs11, [%r81];
	add.s16 	%rs30, %rs11, 1;
	st.shared.u16 	[%r81], %rs30;
	// begin inline asm
	shr.b32 %r270, %r692, %r293;
	// end inline asm
	and.b32  	%r391, %r234, %r270;
	shl.b32 	%r392, %r391, 10;
	and.b32  	%r393, %r392, 31744;
	add.s32 	%r394, %r43, %r393;
	shr.u32 	%r395, %r391, 4;
	and.b32  	%r396, %r395, 268435454;
	add.s32 	%r82, %r394, %r396;
	ld.shared.u16 	%rs12, [%r82];
	add.s16 	%rs31, %rs12, 1;
	st.shared.u16 	[%r82], %rs31;
	// begin inline asm
	shr.b32 %r273, %r691, %r293;
	// end inline asm
	and.b32  	%r397, %r234, %r273;
	shl.b32 	%r398, %r397, 10;
	and.b32  	%r399, %r398, 31744;
	add.s32 	%r400, %r43, %r399;
	shr.u32 	%r401, %r397, 4;
	and.b32  	%r402, %r401, 268435454;
	add.s32 	%r83, %r400, %r402;
	ld.shared.u16 	%rs13, [%r83];
	add.s16 	%rs32, %rs13, 1;
	st.shared.u16 	[%r83], %rs32;
	// begin inline asm
	shr.b32 %r276, %r690, %r293;
	// end inline asm
	and.b32  	%r403, %r234, %r276;
	shl.b32 	%r404, %r403, 10;
	and.b32  	%r405, %r404, 31744;
	add.s32 	%r406, %r43, %r405;
	shr.u32 	%r407, %r403, 4;
	and.b32  	%r408, %r407, 268435454;
	add.s32 	%r84, %r406, %r408;
	ld.shared.u16 	%rs14, [%r84];
	add.s16 	%rs33, %rs14, 1;
	st.shared.u16 	[%r84], %rs33;
	// begin inline asm
	shr.b32 %r279, %r689, %r293;
	// end inline asm
	and.b32  	%r409, %r234, %r279;
	shl.b32 	%r410, %r409, 10;
	and.b32  	%r411, %r410, 31744;
	add.s32 	%r412, %r43, %r411;
	shr.u32 	%r413, %r409, 4;
	and.b32  	%r414, %r413, 268435454;
	add.s32 	%r85, %r412, %r414;
	ld.shared.u16 	%rs15, [%r85];
	add.s16 	%rs34, %rs15, 1;
	st.shared.u16 	[%r85], %rs34;
	// begin inline asm
	shr.b32 %r282, %r688, %r293;
	// end inline asm
	and.b32  	%r415, %r234, %r282;
	shl.b32 	%r416, %r415, 10;
	and.b32  	%r417, %r416, 31744;
	add.s32 	%r418, %r43, %r417;
	shr.u32 	%r419, %r415, 4;
	and.b32  	%r420, %r419, 268435454;
	add.s32 	%r86, %r418, %r420;
	ld.shared.u16 	%rs16, [%r86];
	add.s16 	%rs35, %rs16, 1;
	st.shared.u16 	[%r86], %rs35;
	// begin inline asm
	shr.b32 %r285, %r687, %r293;
	// end inline asm
	and.b32  	%r421, %r234, %r285;
	shl.b32 	%r422, %r421, 10;
	and.b32  	%r423, %r422, 31744;
	add.s32 	%r424, %r43, %r423;
	shr.u32 	%r425, %r421, 4;
	and.b32  	%r426, %r425, 268435454;
	add.s32 	%r87, %r424, %r426;
	ld.shared.u16 	%rs17, [%r87];
	add.s16 	%rs36, %rs17, 1;
	st.shared.u16 	[%r87], %rs36;
	// begin inline asm
	shr.b32 %r288, %r686, %r293;
	// end inline asm
	and.b32  	%r427, %r234, %r288;
	shl.b32 	%r428, %r427, 10;
	and.b32  	%r429, %r428, 31744;
	add.s32 	%r430, %r43, %r429;
	shr.u32 	%r431, %r427, 4;
	and.b32  	%r432, %r431, 268435454;
	add.s32 	%r88, %r430, %r432;
	ld.shared.u16 	%rs18, [%r88];
	add.s16 	%rs37, %rs18, 1;
	st.shared.u16 	[%r88], %rs37;
	// begin inline asm
	shr.b32 %r291, %r685, %r293;
	// end inline asm
	and.b32  	%r433, %r234, %r291;
	shl.b32 	%r434, %r433, 10;
	and.b32  	%r435, %r434, 31744;
	add.s32 	%r436, %r43, %r435;
	shr.u32 	%r437, %r433, 4;
	and.b32  	%r438, %r437, 268435454;
	add.s32 	%r89, %r436, %r438;
	ld.shared.u16 	%rs19, [%r89];
	add.s16 	%rs38, %rs19, 1;
	st.shared.u16 	[%r89], %rs38;
	bar.sync 	0;
	ld.shared.u32 	%r90, [%r44];
	ld.shared.u32 	%r439, [%r44+4];
	ld.shared.u32 	%r440, [%r44+8];
	ld.shared.u32 	%r441, [%r44+12];
	ld.shared.u32 	%r442, [%r44+16];
	ld.shared.u32 	%r443, [%r44+20];
	ld.shared.u32 	%r444, [%r44+24];
	ld.shared.u32 	%r445, [%r44+28];
	ld.shared.u32 	%r446, [%r44+32];
	ld.shared.u32 	%r447, [%r44+36];
	ld.shared.u32 	%r448, [%r44+40];
	ld.shared.u32 	%r449, [%r44+44];
	ld.shared.u32 	%r450, [%r44+48];
	ld.shared.u32 	%r451, [%r44+52];
	ld.shared.u32 	%r452, [%r44+56];
	ld.shared.u32 	%r453, [%r44+60];
	ld.shared.u32 	%r454, [%r44+64];
	ld.shared.u32 	%r455, [%r44+68];
	ld.shared.u32 	%r456, [%r44+72];
	ld.shared.u32 	%r457, [%r44+76];
	ld.shared.u32 	%r458, [%r44+80];
	ld.shared.u32 	%r459, [%r44+84];
	ld.shared.u32 	%r460, [%r44+88];
	ld.shared.u32 	%r461, [%r44+92];
	ld.shared.u32 	%r462, [%r44+96];
	ld.shared.u32 	%r463, [%r44+100];
	ld.shared.u32 	%r464, [%r44+104];
	ld.shared.u32 	%r465, [%r44+108];
	ld.shared.u32 	%r466, [%r44+112];
	ld.shared.u32 	%r467, [%r44+116];
	ld.shared.u32 	%r468, [%r44+120];
	ld.shared.u32 	%r469, [%r44+124];
	ld.shared.u32 	%r470, [%r44+128];
	add.s32 	%r91, %r439, %r90;
	add.s32 	%r92, %r440, %r91;
	add.s32 	%r93, %r441, %r92;
	add.s32 	%r94, %r442, %r93;
	add.s32 	%r95, %r443, %r94;
	add.s32 	%r96, %r444, %r95;
	add.s32 	%r97, %r445, %r96;
	add.s32 	%r98, %r446, %r97;
	add.s32 	%r99, %r447, %r98;
	add.s32 	%r100, %r448, %r99;
	add.s32 	%r101, %r449, %r100;
	add.s32 	%r102, %r450, %r101;
	add.s32 	%r103, %r451, %r102;
	add.s32 	%r104, %r452, %r103;
	add.s32 	%r105, %r453, %r104;
	add.s32 	%r106, %r454, %r105;
	add.s32 	%r107, %r455, %r106;
	add.s32 	%r108, %r456, %r107;
	add.s32 	%r109, %r457, %r108;
	add.s32 	%r110, %r458, %r109;
	add.s32 	%r111, %r459, %r110;
	add.s32 	%r112, %r460, %r111;
	add.s32 	%r113, %r461, %r112;
	add.s32 	%r114, %r462, %r113;
	add.s32 	%r115, %r463, %r114;
	add.s32 	%r116, %r464, %r115;
	add.s32 	%r117, %r465, %r116;
	add.s32 	%r118, %r466, %r117;
	add.s32 	%r119, %r467, %r118;
	add.s32 	%r120, %r468, %r119;
	add.s32 	%r121, %r469, %r120;
	add.s32 	%r299, %r470, %r121;
	// begin inline asm
	mov.u32 %r294, %laneid;
	// end inline asm
	mov.b32 	%r297, 1;
	mov.b32 	%r324, -1;
	// begin inline asm
	{  .reg .u32 r0;  .reg .pred p;  shfl.sync.up.b32 r0|p, %r299, %r297, %r322, %r324;  @p add.u32 r0, r0, %r299;  mov.u32 %r295, r0;}
	// end inline asm
	mov.b32 	%r303, 2;
	// begin inline asm
	{  .reg .u32 r0;  .reg .pred p;  shfl.sync.up.b32 r0|p, %r295, %r303, %r322, %r324;  @p add.u32 r0, r0, %r295;  mov.u32 %r301, r0;}
	// end inline asm
	mov.b32 	%r309, 4;
	// begin inline asm
	{  .reg .u32 r0;  .reg .pred p;  shfl.sync.up.b32 r0|p, %r301, %r309, %r322, %r324;  @p add.u32 r0, r0, %r301;  mov.u32 %r307, r0;}
	// end inline asm
	mov.b32 	%r315, 8;
	// begin inline asm
	{  .reg .u32 r0;  .reg .pred p;  shfl.sync.up.b32 r0|p, %r307, %r315, %r322, %r324;  @p add.u32 r0, r0, %r307;  mov.u32 %r313, r0;}
	// end inline asm
	mov.b32 	%r321, 16;
	// begin inline asm
	{  .reg .u32 r0;  .reg .pred p;  shfl.sync.up.b32 r0|p, %r313, %r321, %r322, %r324;  @p add.u32 r0, r0, %r313;  mov.u32 %r319, r0;}
	// end inline asm
	setp.ne.s32 	%p20, %r294, 31;
	@%p20 bra 	$L__BB6_41;
	st.shared.u32 	[%r45], %r319;
$L__BB6_41:
	sub.s32 	%r471, %r319, %r299;
	setp.gt.u32 	%p21, %r2, 31;
	setp.eq.s32 	%p22, %r42, 7;
	setp.eq.s32 	%p23, %r42, 6;
	setp.eq.s32 	%p24, %r42, 5;
	setp.eq.s32 	%p25, %r42, 4;
	setp.eq.s32 	%p26, %r42, 3;
	setp.eq.s32 	%p27, %r42, 2;
	setp.eq.s32 	%p28, %r42, 1;
	bar.sync 	0;
	ld.shared.v4.u32 	{%r472, %r473, %r474, %r475}, [_ZZN3cub18CUB_300001_SM_10006detail10radix_sort31DeviceRadixSortSingleTileKernelINS1_5radix10policy_hubIjNS0_8NullTypeEyE10Policy1000ELNS0_9SortOrderE0EjS6_yNS1_21identity_decomposer_tEEEvPKT1_PSB_PKT2_PSF_T3_iiT4_E12temp_storage+33792];
	selp.b32 	%r476, %r472, %r704, %p28;
	add.s32 	%r477, %r473, %r472;
	selp.b32 	%r478, %r477, %r476, %p27;
	add.s32 	%r479, %r477, %r474;
	selp.b32 	%r480, %r479, %r478, %p26;
	add.s32 	%r481, %r479, %r475;
	selp.b32 	%r482, %r481, %r480, %p25;
	ld.shared.v4.u32 	{%r483, %r484, %r485, %r486}, [_ZZN3cub18CUB_300001_SM_10006detail10radix_sort31DeviceRadixSortSingleTileKernelINS1_5radix10policy_hubIjNS0_8NullTypeEyE10Policy1000ELNS0_9SortOrderE0EjS6_yNS1_21identity_decomposer_tEEEvPKT1_PSB_PKT2_PSF_T3_iiT4_E12temp_storage+33808];
	add.s32 	%r487, %r481, %r483;
	selp.b32 	%r488, %r487, %r482, %p24;
	add.s32 	%r489, %r487, %r484;
	selp.b32 	%r490, %r489, %r488, %p23;
	add.s32 	%r491, %r489, %r485;
	selp.b32 	%r704, %r491, %r490, %p22;
	add.s32 	%r126, %r491, %r486;
	setp.ne.s32 	%p29, %r294, 0;
	selp.b32 	%r492, %r471, 0, %p29;
	add.s32 	%r493, %r704, %r492;
	or.pred  	%p30, %p21, %p29;
	selp.b32 	%r705, %r493, %r471, %p21;
	@%p30 bra 	$L__BB6_43;
	shl.b32 	%r705, %r126, 16;
	st.shared.u32 	[_ZZN3cub18CUB_300001_SM_10006detail10radix_sort31DeviceRadixSortSingleTileKernelINS1_5radix10policy_hubIjNS0_8NullTypeEyE10Policy1000ELNS0_9SortOrderE0EjS6_yNS1_21identity_decomposer_tEEEvPKT1_PSB_PKT2_PSF_T3_iiT4_E12temp_storage+33832], %r705;
$L__BB6_43:
	setp.eq.s32 	%p31, %r2, 0;
	bar.sync 	0;
	ld.shared.u32 	%r494, [_ZZN3cub18CUB_300001_SM_10006detail10radix_sort31DeviceRadixSortSingleTileKernelINS1_5radix10policy_hubIjNS0_8NullTypeEyE10Policy1000ELNS0_9SortOrderE0EjS6_yNS1_21identity_decomposer_tEEEvPKT1_PSB_PKT2_PSF_T3_iiT4_E12temp_storage+33832];
	selp.b32 	%r495, 0, %r494, %p31;
	add.s32 	%r496, %r705, %r495;
	add.s32 	%r497, %r90, %r496;
	add.s32 	%r498, %r91, %r496;
	add.s32 	%r499, %r92, %r496;
	add.s32 	%r500, %r93, %r496;
	add.s32 	%r501, %r94, %r496;
	add.s32 	%r502, %r95, %r496;
	add.s32 	%r503, %r96, %r496;
	add.s32 	%r504, %r97, %r496;
	add.s32 	%r505, %r98, %r496;
	add.s32 	%r506, %r99, %r496;
	add.s32 	%r507, %r100, %r496;
	add.s32 	%r508, %r101, %r496;
	add.s32 	%r509, %r102, %r496;
	add.s32 	%r510, %r103, %r496;
	add.s32 	%r511, %r104, %r496;
	add.s32 	%r512, %r105, %r496;
	add.s32 	%r513, %r106, %r496;
	add.s32 	%r514, %r107, %r496;
	add.s32 	%r515, %r108, %r496;
	add.s32 	%r516, %r109, %r496;
	add.s32 	%r517, %r110, %r496;
	add.s32 	%r518, %r111, %r496;
	add.s32 	%r519, %r112, %r496;
	add.s32 	%r520, %r113, %r496;
	add.s32 	%r521, %r114, %r496;
	add.s32 	%r522, %r115, %r496;
	add.s32 	%r523, %r116, %r496;
	add.s32 	%r524, %r117, %r496;
	add.s32 	%r525, %r118, %r496;
	add.s32 	%r526, %r119, %r496;
	add.s32 	%r527, %r120, %r496;
	add.s32 	%r528, %r121, %r496;
	st.shared.u32 	[%r44], %r496;
	st.shared.u32 	[%r44+4], %r497;
	st.shared.u32 	[%r44+8], %r498;
	st.shared.u32 	[%r44+12], %r499;
	st.shared.u32 	[%r44+16], %r500;
	st.shared.u32 	[%r44+20], %r501;
	st.shared.u32 	[%r44+24], %r502;
	st.shared.u32 	[%r44+28], %r503;
	st.shared.u32 	[%r44+32], %r504;
	st.shared.u32 	[%r44+36], %r505;
	st.shared.u32 	[%r44+40], %r506;
	st.shared.u32 	[%r44+44], %r507;
	st.shared.u32 	[%r44+48], %r508;
	st.shared.u32 	[%r44+52], %r509;
	st.shared.u32 	[%r44+56], %r510;
	st.shared.u32 	[%r44+60], %r511;
	st.shared.u32 	[%r44+64], %r512;
	st.shared.u32 	[%r44+68], %r513;
	st.shared.u32 	[%r44+72], %r514;
	st.shared.u32 	[%r44+76], %r515;
	st.shared.u32 	[%r44+80], %r516;
	st.shared.u32 	[%r44+84], %r517;
	st.shared.u32 	[%r44+88], %r518;
	st.shared.u32 	[%r44+92], %r519;
	st.shared.u32 	[%r44+96], %r520;
	st.shared.u32 	[%r44+100], %r521;
	st.shared.u32 	[%r44+104], %r522;
	st.shared.u32 	[%r44+108], %r523;
	st.shared.u32 	[%r44+112], %r524;
	st.shared.u32 	[%r44+116], %r525;
	st.shared.u32 	[%r44+120], %r526;
	st.shared.u32 	[%r44+124], %r527;
	st.shared.u32 	[%r44+128], %r528;
	bar.sync 	0;
	cvt.u32.u16 	%r529, %rs1;
	ld.shared.u16 	%r530, [%r71];
	add.s32 	%r130, %r530, %r529;
	cvt.u32.u16 	%r531, %rs2;
	ld.shared.u16 	%r532, [%r72];
	add.s32 	%r131, %r532, %r531;
	cvt.u32.u16 	%r533, %rs3;
	ld.shared.u16 	%r534, [%r73];
	add.s32 	%r132, %r534, %r533;
	cvt.u32.u16 	%r535, %rs4;
	ld.shared.u16 	%r536, [%r74];
	add.s32 	%r133, %r536, %r535;
	cvt.u32.u16 	%r537, %rs5;
	ld.shared.u16 	%r538, [%r75];
	add.s32 	%r134, %r538, %r537;
	cvt.u32.u16 	%r539, %rs6;
	ld.shared.u16 	%r540, [%r76];
	add.s32 	%r135, %r540, %r539;
	cvt.u32.u16 	%r541, %rs7;
	ld.shared.u16 	%r542, [%r77];
	add.s32 	%r136, %r542, %r541;
	cvt.u32.u16 	%r543, %rs8;
	ld.shared.u16 	%r544, [%r78];
	add.s32 	%r137, %r544, %r543;
	cvt.u32.u16 	%r545, %rs9;
	ld.shared.u16 	%r546, [%r79];
	add.s32 	%r138, %r546, %r545;
	cvt.u32.u16 	%r547, %rs10;
	ld.shared.u16 	%r548, [%r80];
	add.s32 	%r139, %r548, %r547;
	cvt.u32.u16 	%r549, %rs11;
	ld.shared.u16 	%r550, [%r81];
	add.s32 	%r140, %r550, %r549;
	cvt.u32.u16 	%r551, %rs12;
	ld.shared.u16 	%r552, [%r82];
	add.s32 	%r141, %r552, %r551;
	cvt.u32.u16 	%r553, %rs13;
	ld.shared.u16 	%r554, [%r83];
	add.s32 	%r142, %r554, %r553;
	cvt.u32.u16 	%r555, %rs14;
	ld.shared.u16 	%r556, [%r84];
	add.s32 	%r143, %r556, %r555;
	cvt.u32.u16 	%r557, %rs15;
	ld.shared.u16 	%r558, [%r85];
	add.s32 	%r144, %r558, %r557;
	cvt.u32.u16 	%r559, %rs16;
	ld.shared.u16 	%r560, [%r86];
	add.s32 	%r145, %r560, %r559;
	cvt.u32.u16 	%r561, %rs17;
	ld.shared.u16 	%r562, [%r87];
	add.s32 	%r146, %r562, %r561;
	cvt.u32.u16 	%r563, %rs18;
	ld.shared.u16 	%r564, [%r88];
	add.s32 	%r147, %r564, %r563;
	cvt.u32.u16 	%r565, %rs19;
	ld.shared.u16 	%r566, [%r89];
	add.s32 	%r148, %r566, %r565;
	bar.sync 	0;
	setp.lt.s32 	%p32, %r684, %r190;
	@%p32 bra 	$L__BB6_83;
	cvt.u64.u32 	%rd8, %r2;
	shl.b32 	%r567, %r130, 2;
	mov.u32 	%r568, _ZZN3cub18CUB_300001_SM_10006detail10radix_sort31DeviceRadixSortSingleTileKernelINS1_5radix10policy_hubIjNS0_8NullTypeEyE10Policy1000ELNS0_9SortOrderE0EjS6_yNS1_21identity_decomposer_tEEEvPKT1_PSB_PKT2_PSF_T3_iiT4_E12temp_storage;
	add.s32 	%r569, %r568, %r567;
	st.shared.u32 	[%r569], %r703;
	shl.b32 	%r570, %r131, 2;
	add.s32 	%r571, %r568, %r570;
	st.shared.u32 	[%r571], %r702;
	shl.b32 	%r572, %r132, 2;
	add.s32 	%r573, %r568, %r572;
	st.shared.u32 	[%r573], %r701;
	shl.b32 	%r574, %r133, 2;
	add.s32 	%r575, %r568, %r574;
	st.shared.u32 	[%r575], %r700;
	shl.b32 	%r576, %r134, 2;
	add.s32 	%r577, %r568, %r576;
	st.shared.u32 	[%r577], %r699;
	shl.b32 	%r578, %r135, 2;
	add.s32 	%r579, %r568, %r578;
	st.shared.u32 	[%r579], %r698;
	shl.b32 	%r580, %r136, 2;
	add.s32 	%r581, %r568, %r580;
	st.shared.u32 	[%r581], %r697;
	shl.b32 	%r582, %r137, 2;
	add.s32 	%r583, %r568, %r582;
	st.shared.u32 	[%r583], %r696;
	shl.b32 	%r584, %r138, 2;
	add.s32 	%r585, %r568, %r584;
	st.shared.u32 	[%r585], %r695;
	shl.b32 	%r586, %r139, 2;
	add.s32 	%r587, %r568, %r586;
	st.shared.u32 	[%r587], %r694;
	shl.b32 	%r588, %r140, 2;
	add.s32 	%r589, %r568, %r588;
	st.shared.u32 	[%r589], %r693;
	shl.b32 	%r590, %r141, 2;
	add.s32 	%r591, %r568, %r590;
	st.shared.u32 	[%r591], %r692;
	shl.b32 	%r592, %r142, 2;
	add.s32 	%r593, %r568, %r592;
	st.shared.u32 	[%r593], %r691;
	shl.b32 	%r594, %r143, 2;
	add.s32 	%r595, %r568, %r594;
	st.shared.u32 	[%r595], %r690;
	shl.b32 	%r596, %r144, 2;
	add.s32 	%r597, %r568, %r596;
	st.shared.u32 	[%r597], %r689;
	shl.b32 	%r598, %r145, 2;
	add.s32 	%r599, %r568, %r598;
	st.shared.u32 	[%r599], %r688;
	shl.b32 	%r600, %r146, 2;
	add.s32 	%r601, %r568, %r600;
	st.shared.u32 	[%r601], %r687;
	shl.b32 	%r602, %r147, 2;
	add.s32 	%r603, %r568, %r602;
	st.shared.u32 	[%r603], %r686;
	shl.b32 	%r604, %r148, 2;
	add.s32 	%r605, %r568, %r604;
	st.shared.u32 	[%r605], %r685;
	bar.sync 	0;
	mad.lo.s32 	%r149, %r2, -72, %r46;
	ld.shared.u32 	%r150, [%r149+1024];
	ld.shared.u32 	%r151, [%r149+2048];
	ld.shared.u32 	%r152, [%r149+3072];
	ld.shared.u32 	%r153, [%r149+4096];
	ld.shared.u32 	%r154, [%r149+5120];
	ld.shared.u32 	%r155, [%r149+6144];
	ld.shared.u32 	%r156, [%r149+7168];
	ld.shared.u32 	%r157, [%r149+8192];
	ld.shared.u32 	%r158, [%r149+9216];
	ld.shared.u32 	%r159, [%r149+10240];
	ld.shared.u32 	%r160, [%r149+11264];
	ld.shared.u32 	%r161, [%r149+12288];
	ld.shared.u32 	%r162, [%r149+13312];
	ld.shared.u32 	%r163, [%r149+14336];
	ld.shared.u32 	%r164, [%r149+15360];
	ld.shared.u32 	%r165, [%r149+16384];
	ld.shared.u32 	%r166, [%r149+17408];
	ld.shared.u32 	%r167, [%r149+18432];
	setp.gt.u64 	%p33, %rd4, %rd8;
	cvta.to.global.u64 	%rd9, %rd3;
	mul.wide.u32 	%rd10, %r2, 4;
	add.s64 	%rd2, %rd9, %rd10;
	@%p33 bra 	$L__BB6_45;
	bra.uni 	$L__BB6_46;
$L__BB6_45:
	ld.shared.u32 	%r606, [%r149];
	st.global.u32 	[%rd2], %r606;
$L__BB6_46:
	add.s32 	%r607, %r2, 256;
	cvt.u64.u32 	%rd11, %r607;
	setp.le.u64 	%p34, %rd4, %rd11;
	@%p34 bra 	$L__BB6_48;
	st.global.u32 	[%rd2+1024], %r150;
$L__BB6_48:
	add.s32 	%r608, %r2, 512;
	cvt.u64.u32 	%rd12, %r608;
	setp.le.u64 	%p35, %rd4, %rd12;
	@%p35 bra 	$L__BB6_50;
	st.global.u32 	[%rd2+2048], %r151;
$L__BB6_50:
	add.s32 	%r609, %r2, 768;
	cvt.u64.u32 	%rd13, %r609;
	setp.le.u64 	%p36, %rd4, %rd13;
	@%p36 bra 	$L__BB6_52;
	st.global.u32 	[%rd2+3072], %r152;
$L__BB6_52:
	or.b32  	%r610, %r2, 1024;
	cvt.u64.u32 	%rd14, %r610;
	setp.le.u64 	%p37, %rd4, %rd14;
	@%p37 bra 	$L__BB6_54;
	st.global.u32 	[%rd2+4096], %r153;
$L__BB6_54:
	add.s32 	%r611, %r2, 1280;
	cvt.u64.u32 	%rd15, %r611;
	setp.le.u64 	%p38, %rd4, %rd15;
	@%p38 bra 	$L__BB6_56;
	st.global.u32 	[%rd2+5120], %r154;
$L__BB6_56:
	add.s32 	%r612, %r2, 1536;
	cvt.u64.u32 	%rd16, %r612;
	setp.le.u64 	%p39, %rd4, %rd16;
	@%p39 bra 	$L__BB6_58;
	st.global.u32 	[%rd2+6144], %r155;
$L__BB6_58:
	add.s32 	%r613, %r2, 1792;
	cvt.u64.u32 	%rd17, %r613;
	setp.le.u64 	%p40, %rd4, %rd17;
	@%p40 bra 	$L__BB6_60;
	st.global.u32 	[%rd2+7168], %r156;
$L__BB6_60:
	or.b32  	%r614, %r2, 2048;
	cvt.u64.u32 	%rd18, %r614;
	setp.le.u64 	%p41, %rd4, %rd18;
	@%p41 bra 	$L__BB6_62;
	st.global.u32 	[%rd2+8192], %r157;
$L__BB6_62:
	add.s32 	%r615, %r2, 2304;
	cvt.u64.u32 	%rd19, %r615;
	setp.le.u64 	%p42, %rd4, %rd19;
	@%p42 bra 	$L__BB6_64;
	st.global.u32 	[%rd2+9216], %r158;
$L__BB6_64:
	add.s32 	%r616, %r2, 2560;
	cvt.u64.u32 	%rd20, %r616;
	setp.le.u64 	%p43, %rd4, %rd20;
	@%p43 bra 	$L__BB6_66;
	st.global.u32 	[%rd2+10240], %r159;
$L__BB6_66:
	add.s32 	%r617, %r2, 2816;
	cvt.u64.u32 	%rd21, %r617;
	setp.le.u64 	%p44, %rd4, %rd21;
	@%p44 bra 	$L__BB6_68;
	st.global.u32 	[%rd2+11264], %r160;
$L__BB6_68:
	or.b32  	%r618, %r2, 3072;
	cvt.u64.u32 	%rd22, %r618;
	setp.le.u64 	%p45, %rd4, %rd22;
	@%p45 bra 	$L__BB6_70;
	st.global.u32 	[%rd2+12288], %r161;
$L__BB6_70:
	add.s32 	%r619, %r2, 3328;
	cvt.u64.u32 	%rd23, %r619;
	setp.le.u64 	%p46, %rd4, %rd23;
	@%p46 bra 	$L__BB6_72;
	st.global.u32 	[%rd2+13312], %r162;
$L__BB6_72:
	add.s32 	%r620, %r2, 3584;
	cvt.u64.u32 	%rd24, %r620;
	setp.le.u64 	%p47, %rd4, %rd24;
	@%p47 bra 	$L__BB6_74;
	st.global.u32 	[%rd2+14336], %r163;
$L__BB6_74:
	add.s32 	%r621, %r2, 3840;
	cvt.u64.u32 	%rd25, %r621;
	setp.le.u64 	%p48, %rd4, %rd25;
	@%p48 bra 	$L__BB6_76;
	st.global.u32 	[%rd2+15360], %r164;
$L__BB6_76:
	or.b32  	%r622, %r2, 4096;
	cvt.u64.u32 	%rd26, %r622;
	setp.le.u64 	%p49, %rd4, %rd26;
	@%p49 bra 	$L__BB6_78;
	st.global.u32 	[%rd2+16384], %r165;
$L__BB6_78:
	add.s32 	%r623, %r2, 4352;
	cvt.u64.u32 	%rd27, %r623;
	setp.le.u64 	%p50, %rd4, %rd27;
	@%p50 bra 	$L__BB6_80;
	st.global.u32 	[%rd2+17408], %r166;
$L__BB6_80:
	add.s32 	%r624, %r2, 4608;
	cvt.u64.u32 	%rd28, %r624;
	setp.le.u64 	%p51, %rd4, %rd28;
	@%p51 bra 	$L__BB6_82;
	st.global.u32 	[%rd2+18432], %r167;
$L__BB6_82:
	ret;
$L__BB6_83:
	shl.b32 	%r625, %r130, 2;
	mov.u32 	%r626, _ZZN3cub18CUB_300001_SM_10006detail10radix_sort31DeviceRadixSortSingleTileKernelINS1_5radix10policy_hubIjNS0_8NullTypeEyE10Policy1000ELNS0_9SortOrderE0EjS6_yNS1_21identity_decomposer_tEEEvPKT1_PSB_PKT2_PSF_T3_iiT4_E12temp_storage;
	add.s32 	%r627, %r626, %r625;
	st.shared.u32 	[%r627], %r703;
	shl.b32 	%r628, %r131, 2;
	add.s32 	%r629, %r626, %r628;
	st.shared.u32 	[%r629], %r702;
	shl.b32 	%r630, %r132, 2;
	add.s32 	%r631, %r626, %r630;
	st.shared.u32 	[%r631], %r701;
	shl.b32 	%r632, %r133, 2;
	add.s32 	%r633, %r626, %r632;
	st.shared.u32 	[%r633], %r700;
	shl.b32 	%r634, %r134, 2;
	add.s32 	%r635, %r626, %r634;
	st.shared.u32 	[%r635], %r699;
	shl.b32 	%r636, %r135, 2;
	add.s32 	%r637, %r626, %r636;
	st.shared.u32 	[%r637], %r698;
	shl.b32 	%r638, %r136, 2;
	add.s32 	%r639, %r626, %r638;
	st.shared.u32 	[%r639], %r697;
	shl.b32 	%r640, %r137, 2;
	add.s32 	%r641, %r626, %r640;
	st.shared.u32 	[%r641], %r696;
	shl.b32 	%r642, %r138, 2;
	add.s32 	%r643, %r626, %r642;
	st.shared.u32 	[%r643], %r695;
	shl.b32 	%r644, %r139, 2;
	add.s32 	%r645, %r626, %r644;
	st.shared.u32 	[%r645], %r694;
	shl.b32 	%r646, %r140, 2;
	add.s32 	%r647, %r626, %r646;
	st.shared.u32 	[%r647], %r693;
	shl.b32 	%r648, %r141, 2;
	add.s32 	%r649, %r626, %r648;
	st.shared.u32 	[%r649], %r692;
	shl.b32 	%r650, %r142, 2;
	add.s32 	%r651, %r626, %r650;
	st.shared.u32 	[%r651], %r691;
	shl.b32 	%r652, %r143, 2;
	add.s32 	%r653, %r626, %r652;
	st.shared.u32 	[%r653], %r690;
	shl.b32 	%r654, %r144, 2;
	add.s32 	%r655, %r626, %r654;
	st.shared.u32 	[%r655], %r689;
	shl.b32 	%r656, %r145, 2;
	add.s32 	%r657, %r626, %r656;
	st.shared.u32 	[%r657], %r688;
	shl.b32 	%r658, %r146, 2;
	add.s32 	%r659, %r626, %r658;
	st.shared.u32 	[%r659], %r687;
	shl.b32 	%r660, %r147, 2;
	add.s32 	%r661, %r626, %r660;
	st.shared.u32 	[%r661], %r686;
	shl.b32 	%r662, %r148, 2;
	add.s32 	%r663, %r626, %r662;
	st.shared.u32 	[%r663], %r685;
	bar.sync 	0;
	ld.shared.u32 	%r703, [%r46];
	ld.shared.u32 	%r702, [%r46+4];
	ld.shared.u32 	%r701, [%r46+8];
	ld.shared.u32 	%r700, [%r46+12];
	ld.shared.u32 	%r699, [%r46+16];
	ld.shared.u32 	%r698, [%r46+20];
	ld.shared.u32 	%r697, [%r46+24];
	ld.shared.u32 	%r696, [%r46+28];
	ld.shared.u32 	%r695, [%r46+32];
	ld.shared.u32 	%r694, [%r46+36];
	ld.shared.u32 	%r693, [%r46+40];
	ld.shared.u32 	%r692, [%r46+44];
	ld.shared.u32 	%r691, [%r46+48];
	ld.shared.u32 	%r690, [%r46+52];
	ld.shared.u32 	%r689, [%r46+56];
	ld.shared.u32 	%r688, [%r46+60];
	ld.shared.u32 	%r687, [%r46+64];
	ld.shared.u32 	%r686, [%r46+68];
	ld.shared.u32 	%r685, [%r46+72];
	bar.sync 	0;
	add.s32 	%r684, %r684, 6;
	add.s32 	%r683, %r683, -6;
	bra.uni 	$L__BB6_39;

}
	// .globl	_ZN3cub18CUB_300001_SM_10006detail10radix_sort30DeviceRadixSortHistogramKernelINS1_5radix10policy_hubIjNS0_8NullTypeEyE10Policy1000ELNS0_9SortOrderE0EjyNS1_21identity_decomposer_tEEEvPT2_PKT1_SB_iiT3_
.visible .entry _ZN3cub18CUB_300001_SM_10006detail10radix_sort30DeviceRadixSortHistogramKernelINS1_5radix10policy_hubIjNS0_8NullTypeEyE10Policy1000ELNS0_9SortOrderE0EjyNS1_21identity_decomposer_tEEEvPT2_PKT1_SB_iiT3_(
	.param .u64 .ptr .align 1 _ZN3cub18CUB_300001_SM_10006detail10radix_sort30DeviceRadixSortHistogramKernelINS1_5radix10policy_hubIjNS0_8NullTypeEyE10Policy1000ELNS0_9SortOrderE0EjyNS1_21identity_decomposer_tEEEvPT2_PKT1_SB_iiT3__param_0,
	.param .u64 .ptr .align 1 _ZN3cub18CUB_300001_SM_10006detail10radix_sort30DeviceRadixSortHistogramKernelINS1_5radix10policy_hubIjNS0_8NullTypeEyE10Policy1000ELNS0_9SortOrderE0EjyNS1_21identity_decomposer_tEEEvPT2_PKT1_SB_iiT3__param_1,
	.param .u64 _ZN3cub18CUB_300001_SM_10006detail10radix_sort30DeviceRadixSortHistogramKernelINS1_5radix10policy_hubIjNS0_8NullTypeEyE10Policy1000ELNS0_9SortOrderE0EjyNS1_21identity_decomposer_tEEEvPT2_PKT1_SB_iiT3__param_2,
	.param .u32 _ZN3cub18CUB_300001_SM_10006detail10radix_sort30DeviceRadixSortHistogramKernelINS1_5radix10policy_hubIjNS0_8NullTypeEyE10Policy1000ELNS0_9SortOrderE0EjyNS1_21identity_decomposer_tEEEvPT2_PKT1_SB_iiT3__param_3,
	.param .u32 _ZN3cub18CUB_300001_SM_10006detail10radix_sort30DeviceRadixSortHistogramKernelINS1_5radix10policy_hubIjNS0_8NullTypeEyE10Policy1000ELNS0_9SortOrderE0EjyNS1_21identity_decomposer_tEEEvPT2_PKT1_SB_iiT3__param_4,
	.param .align 1 .b8 _ZN3cub18CUB_300001_SM_10006detail10radix_sort30DeviceRadixSortHistogramKernelINS1_5radix10policy_hubIjNS0_8NullTypeEyE10Policy1000ELNS0_9SortOrderE0EjyNS1_21identity_decomposer_tEEEvPT2_PKT1_SB_iiT3__param_5[1]
)
.maxntid 128
{
	.reg .pred 	%p<91>;
	.reg .b32 	%r<470>;
	.reg .b64 	%rd<137>;
	// demoted variable
	.shared .align 4 .b8 _ZZN3cub18CUB_300001_SM_10006detail10radix_sort30DeviceRadixSortHistogramKernelINS1_5radix10policy_hubIjNS0_8NullTypeEyE10Policy1000ELNS0_9SortOrderE0EjyNS1_21identity_decomposer_tEEEvPT2_PKT1_SB_iiT3_E12temp_storage[4096];
	ld.param.u64 	%rd18, [_ZN3cub18CUB_300001_SM_10006detail10radix_sort30DeviceRadixSortHistogramKernelINS1_5radix10policy_hubIjNS0_8NullTypeEyE10Policy1000ELNS0_9SortOrderE0EjyNS1_21identity_decomposer_tEEEvPT2_PKT1_SB_iiT3__param_0];
	ld.param.u64 	%rd19, [_ZN3cub18CUB_300001_SM_10006detail10radix_sort30DeviceRadixSortHistogramKernelINS1_5radix10policy_hubIjNS0_8NullTypeEyE10Policy1000ELNS0_9SortOrderE0EjyNS1_21identity_decomposer_tEEEvPT2_PKT1_SB_iiT3__param_1];
	ld.param.u64 	%rd17, [_ZN3cub18CUB_300001_SM_10006detail10radix_sort30DeviceRadixSortHistogramKernelINS1_5radix10policy_hubIjNS0_8NullTypeEyE10Policy1000ELNS0_9SortOrderE0EjyNS1_21identity_decomposer_tEEEvPT2_PKT1_SB_iiT3__param_2];
	ld.param.u32 	%r158, [_ZN3cub18CUB_300001_SM_10006detail10radix_sort30DeviceRadixSortHistogramKernelINS1_5radix10policy_hubIjNS0_8NullTypeEyE10Policy1000ELNS0_9SortOrderE0EjyNS1_21identity_decomposer_tEEEvPT2_PKT1_SB_iiT3__param_3];
	ld.param.u32 	%r159, [_ZN3cub18CUB_300001_SM_10006detail10radix_sort30DeviceRadixSortHistogramKernelINS1_5radix10policy_hubIjNS0_8NullTypeEyE10Policy1000ELNS0_9SortOrderE0EjyNS1_21identity_decomposer_tEEEvPT2_PKT1_SB_iiT3__param_4];
	cvta.to.global.u64 	%rd1, %rd19;
	cvta.to.global.u64 	%rd2, %rd18;
	setp.eq.s64 	%p2, %rd17, 0;
	@%p2 bra 	$L__BB7_153;
	sub.s32 	%r160, %r159, %r158;
	add.s32 	%r161, %r160, 7;
	shr.s32 	%r162, %r161, 31;
	shr.u32 	%r163, %r162, 29;
	add.s32 	%r164, %r161, %r163;
	shr.s32 	%r165, %r164, 3;
	mov.u32 	%r166, %tid.x;
	setp.gt.u32 	%p3, %r166, 255;
	setp.lt.s32 	%p4, %r161, 8;
	mov.u32 	%r167, %ctaid.x;
	shl.b32 	%r168, %r167, 11;
	cvt.u64.u32 	%rd3, %r168;
	mov.u32 	%r169, %nctaid.x;
	shl.b32 	%r170, %r169, 11;
	cvt.u64.u32 	%rd4, %r170;
	add.s32 	%r1, %r165, -1;
	and.b32  	%r2, %r165, 15;
	and.b32  	%r3, %r165, 7;
	add.s32 	%r4, %r3, -1;
	and.b32  	%r5, %r165, 3;
	or.pred  	%p1, %p3, %p4;
	shl.b32 	%r171, %r166, 2;
	mov.u32 	%r172, _ZZN3cub18CUB_300001_SM_10006detail10radix_sort30DeviceRadixSortHistogramKernelINS1_5radix10policy_hubIjNS0_8NullTypeEyE10Policy1000ELNS0_9SortOrderE0EjyNS1_21identity_decomposer_tEEEvPT2_PKT1_SB_iiT3_E12temp_storage;
	add.s32 	%r6, %r172, %r171;
	and.b32  	%r7, %r165, 268435440;
	cvt.u64.u32 	%rd5, %r166;
	add.s32 	%r8, %r166, 128;
	add.s32 	%r9, %r166, 256;
	add.s32 	%r10, %r166, 384;
	add.s32 	%r11, %r166, 512;
	add.s32 	%r12, %r166, 640;
	add.s32 	%r13, %r166, 768;
	add.s32 	%r14, %r166, 1280;
	add.s32 	%r15, %r166, 1920;
	and.b32  	%r16, %r165, 268435448;
	and.b32  	%r17, %r165, 1;
	neg.s32 	%r18, %r7;
	add.s32 	%r19, %r6, 8192;
	add.s64 	%rd21, %rd17, -1;
	shr.u64 	%rd22, %rd21, 30;
	add.s64 	%rd23, %rd22, 1;
	min.u64 	%rd6, %rd23, %rd17;
	mov.b64 	%rd135, 0;
$L__BB7_2:
	@%p1 bra 	$L__BB7_30;
	setp.lt.u32 	%p5, %r1, 15;
	mov.b32 	%r423, 0;
	@%p5 bra 	$L__BB7_6;
	mov.u32 	%r420, %r19;
	mov.u32 	%r421, %r18;
$L__BB7_5:
	.pragma "nounroll";
	mov.b32 	%r174, 0;
	st.shared.u32 	[%r420+-8192], %r174;
	st.shared.u32 	[%r420+-7168], %r174;
	st.shared.u32 	[%r420+-6144], %r174;
	st.shared.u32 	[%r420+-5120], %r174;
	st.shared.u32 	[%r420+-4096], %r174;
	st.shared.u32 	[%r420+-3072], %r174;
	st.shared.u32 	[%r420+-2048], %r174;
	st.shared.u32 	[%r420+-1024], %r174;
	st.shared.u32 	[%r420], %r174;
	st.shared.u32 	[%r420+1024], %r174;
	st.shared.u32 	[%r420+2048], %r174;
	st.shared.u32 	[%r420+3072], %r174;
	st.shared.u32 	[%r420+4096], %r174;
	st.shared.u32 	[%r420+5120], %r174;
	st.shared.u32 	[%r420+6144], %r174;
	st.shared.u32 	[%r420+7168], %r174;
	add.s32 	%r421, %r421, 16;
	add.s32 	%r420, %r420, 16384;
	setp.ne.s32 	%p6, %r421, 0;
	mov.u32 	%r423, %r7;
	@%p6 bra 	$L__BB7_5;
$L__BB7_6:
	add.s32 	%r25, %r2, -1;
	setp.eq.s32 	%p7, %r2, 0;
	@%p7 bra 	$L__BB7_16;
	setp.lt.u32 	%p8, %r25, 7;
	@%p8 bra 	$L__BB7_9;
	shl.b32 	%r175, %r423, 10;
	add.s32 	%r176, %r6, %r175;
	mov.b32 	%r177, 0;
	st.shared.u32 	[%r176], %r177;
	st.shared.u32 	[%r176+1024], %r177;
	st.shared.u32 	[%r176+2048], %r177;
	st.shared.u32 	[%r176+3072], %r177;
	st.shared.u32 	[%r176+4096], %r177;
	st.shared.u32 	[%r176+5120], %r177;
	st.shared.u32 	[%r176+6144], %r177;
	st.shared.u32 	[%r176+7168], %r177;
	add.s32 	%r423, %r423, 8;
$L__BB7_9:
	setp.eq.s32 	%p9, %r3, 0;
	@%p9 bra 	$L__BB7_16;
	setp.lt.u32 	%p10, %r4, 3;
	@%p10 bra 	$L__BB7_12;
	shl.b32 	%r178, %r423, 10;
	add.s32 	%r179, %r6, %r178;
	mov.b32 	%r180, 0;
	st.shared.u32 	[%r179], %r180;
	st.shared.u32 	[%r179+1024], %r180;
	st.shared.u32 	[%r179+2048], %r180;
	st.shared.u32 	[%r179+3072], %r180;
	add.s32 	%r423, %r423, 4;
$L__BB7_12:
	setp.eq.s32 	%p11, %r5, 0;
	@%p11 bra 	$L__BB7_16;
	setp.eq.s32 	%p12, %r5, 1;
	shl.b32 	%r181, %r423, 10;
	add.s32 	%r30, %r6, %r181;
	mov.b32 	%r182, 0;
	st.shared.u32 	[%r30], %r182;
	@%p12 bra 	$L__BB7_16;
	setp.eq.s32 	%p13, %r5, 2;
	mov.b32 	%r183, 0;
	st.shared.u32 	[%r30+1024], %r183;
	@%p13 bra 	$L__BB7_16;
	mov.b32 	%r184, 0;
	st.shared.u32 	[%r30+2048], %r184;
$L__BB7_16:
	cvt.u32.u64 	%r185, %rd5;
	setp.gt.u32 	%p14, %r185, 127;
	@%p14 bra 	$L__BB7_30;
	setp.lt.u32 	%p15, %r1, 15;
	mov.b32 	%r427, 0;
	@%p15 bra 	$L__BB7_20;
	mov.b32 	%r425, 0;
$L__BB7_19:
	.pragma "nounroll";
	shl.b32 	%r188, %r425, 10;
	add.s32 	%r189, %r6, %r188;
	mov.b32 	%r190, 0;
	st.shared.u32 	[%r189+512], %r190;
	st.shared.u32 	[%r189+1536], %r190;
	st.shared.u32 	[%r189+2560], %r190;
	st.shared.u32 	[%r189+3584], %r190;
	st.shared.u32 	[%r189+4608], %r190;
	st.shared.u32 	[%r189+5632], %r190;
	st.shared.u32 	[%r189+6656], %r190;
	st.shared.u32 	[%r189+7680], %r190;
	st.shared.u32 	[%r189+8704], %r190;
	st.shared.u32 	[%r189+9728], %r190;
	st.shared.u32 	[%r189+10752], %r190;
	st.shared.u32 	[%r189+11776], %r190;
	st.shared.u32 	[%r189+12800], %r190;
	st.shared.u32 	[%r189+13824], %r190;
	st.shared.u32 	[%r189+14848], %r190;
	st.shared.u32 	[%r189+15872], %r190;
	add.s32 	%r425, %r425, 16;
	setp.ne.s32 	%p16, %r425, %r7;
	mov.u32 	%r427, %r7;
	@%p16 bra 	$L__BB7_19;
$L__BB7_20:
	setp.eq.s32 	%p17, %r2, 0;
	@%p17 bra 	$L__BB7_30;
	setp.lt.u32 	%p18, %r25, 7;
	@%p18 bra 	$L__BB7_23;
	shl.b32 	%r191, %r427, 10;
	add.s32 	%r192, %r6, %r191;
	mov.b32 	%r193, 0;
	st.shared.u32 	[%r192+512], %r193;
	st.shared.u32 	[%r192+1536], %r193;
	st.shared.u32 	[%r192+2560], %r193;
	st.shared.u32 	[%r192+3584], %r193;
	st.shared.u32 	[%r192+4608], %r193;
	st.shared.u32 	[%r192+5632], %r193;
	st.shared.u32 	[%r192+6656], %r193;
	st.shared.u32 	[%r192+7680], %r193;
	add.s32 	%r427, %r427, 8;
$L__BB7_23:
	setp.eq.s32 	%p19, %r3, 0;
	@%p19 bra 	$L__BB7_30;
	setp.lt.u32 	%p20, %r4, 3;
	@%p20 bra 	$L__BB7_26;
	shl.b32 	%r194, %r427, 10;
	add.s32 	%r195, %r6, %r194;
	mov.b32 	%r196, 0;
	st.shared.u32 	[%r195+512], %r196;
	st.shared.u32 	[%r195+1536], %r196;
	st.shared.u32 	[%r195+2560], %r196;
	st.shared.u32 	[%r195+3584], %r196;
	add.s32 	%r427, %r427, 4;
$L__BB7_26:
	setp.eq.s32 	%p21, %r5, 0;
	@%p21 bra 	$L__BB7_30;
	setp.eq.s32 	%p22, %r5, 1;
	shl.b32 	%r197, %r427, 10;
	add.s32 	%r38, %r6, %r197;
	mov.b32 	%r198, 0;
	st.shared.u32 	[%r38+512], %r198;
	@%p22 bra 	$L__BB7_30;
	setp.eq.s32 	%p23, %r5, 2;
	mov.b32 	%r199, 0;
	st.shared.u32 	[%r38+1536], %r199;
	@%p23 bra 	$L__BB7_30;
	mov.b32 	%r200, 0;
	st.shared.u32 	[%r38+2560], %r200;
$L__BB7_30:
	bar.sync 	0;
	bar.sync 	0;
	shl.b64 	%rd8, %rd135, 30;
	sub.s64 	%rd24, %rd17, %rd8;
	min.u64 	%rd9, %rd24, 1073741824;
	setp.le.u64 	%p24, %rd9, %rd3;
	@%p24 bra 	$L__BB7_70;
	mov.u64 	%rd136, %rd3;
$L__BB7_32:
	add.s64 	%rd11, %rd136, %rd8;
	sub.s64 	%rd12, %rd17, %rd11;
	setp.lt.u64 	%p25, %rd12, 2048;
	@%p25 bra 	$L__BB7_34;
	add.s64 	%rd27, %rd11, %rd5;
	shl.b64 	%rd28, %rd27, 2;
	add.s64 	%rd29, %rd1, %rd28;
	ld.global.u32 	%r459, [%rd29];
	ld.global.u32 	%r458, [%rd29+512];
	ld.global.u32 	%r457, [%rd29+1024];
	ld.global.u32 	%r456, [%rd29+1536];
	ld.global.u32 	%r455, [%rd29+2048];
	ld.global.u32 	%r454, [%rd29+2560];
	ld.global.u32 	%r453, [%rd29+3072];
	ld.global.u32 	%r452, [%rd29+3584];
	ld.global.u32 	%r451, [%rd29+4096];
	ld.global.u32 	%r450, [%rd29+4608];
	ld.global.u32 	%r449, [%rd29+5120];
	ld.global.u32 	%r448, [%rd29+5632];
	ld.global.u32 	%r447, [%rd29+6144];
	ld.global.u32 	%r446, [%rd29+6656];
	ld.global.u32 	%r445, [%rd29+7168];
	ld.global.u32 	%r444, [%rd29+7680];
	bra.uni 	$L__BB7_66;
$L__BB7_34:
	cvt.u32.u64 	%r202, %rd5;
	cvt.u32.u64 	%r55, %rd12;
	setp.ge.s32 	%p26, %r202, %r55;
	add.s64 	%rd25, %rd11, %rd5;
	shl.b64 	%rd26, %rd25, 2;
	add.s64 	%rd13, %rd1, %rd26;
	mov.b32 	%r459, -1;
	@%p26 bra 	$L__BB7_36;
	ld.global.u32 	%r459, [%rd13];
$L__BB7_36:
	setp.ge.s32 	%p27, %r8, %r55;
	mov.b32 	%r458, -1;
	@%p27 bra 	$L__BB7_38;
	ld.global.u32 	%r458, [%rd13+512];
$L__BB7_38:
	setp.ge.s32 	%p28, %r9, %r55;
	mov.b32 	%r457, -1;
	@%p28 bra 	$L__BB7_40;
	ld.global.u32 	%r457, [%rd13+1024];
$L__BB7_40:
	setp.ge.s32 	%p29, %r10, %r55;
	mov.b32 	%r456, -1;
	@%p29 bra 	$L__BB7_42;
	ld.global.u32 	%r456, [%rd13+1536];
$L__BB7_42:
	setp.ge.s32 	%p30, %r11, %r55;
	mov.b32 	%r455, -1;
	@%p30 bra 	$L__BB7_44;
	ld.global.u32 	%r455, [%rd13+2048];
$L__BB7_44:
	setp.ge.s32 	%p31, %r12, %r55;
	mov.b32 	%r454, -1;
	@%p31 bra 	$L__BB7_46;
	ld.global.u32 	%r454, [%rd13+2560];
$L__BB7_46:
	setp.ge.s32 	%p32, %r13, %r55;
	mov.b32 	%r453, -1;
	@%p32 bra 	$L__BB7_48;
	ld.global.u32 	%r453, [%rd13+3072];
$L__BB7_48:
	mov.u32 	%r210, %tid.x;
	add.s32 	%r211, %r210, 896;
	setp.ge.s32 	%p33, %r211, %r55;
	mov.b32 	%r452, -1;
	@%p33 bra 	$L__BB7_50;
	ld.global.u32 	%r452, [%rd13+3584];
$L__BB7_50:
	or.b32  	%r214, %r210, 1024;
	setp.ge.s32 	%p34, %r214, %r55;
	mov.b32 	%r451, -1;
	@%p34 bra 	$L__BB7_52;
	ld.global.u32 	%r451, [%rd13+4096];
$L__BB7_52:
	add.s32 	%r217, %r210, 1152;
	setp.ge.s32 	%p35, %r217, %r55;
	mov.b32 	%r450, -1;
	@%p35 bra 	$L__BB7_54;
	ld.global.u32 	%r450, [%rd13+4608];
$L__BB7_54:
	setp.ge.s32 	%p36, %r14, %r55;
	mov.b32 	%r449, -1;
	@%p36 bra 	$L__BB7_56;
	ld.global.u32 	%r449, [%rd13+5120];
$L__BB7_56:
	add.s32 	%r221, %r210, 1408;
	setp.ge.s32 	%p37, %r221, %r55;
	mov.b32 	%r448, -1;
	@%p37 bra 	$L__BB7_58;
	ld.global.u32 	%r448, [%rd13+5632];
$L__BB7_58:
	add.s32 	%r224, %r210, 1536;
	setp.ge.s32 	%p38, %r224, %r55;
	mov.b32 	%r447, -1;
	@%p38 bra 	$L__BB7_60;
	ld.global.u32 	%r447, [%rd13+6144];
$L__BB7_60:
	add.s32 	%r227, %r210, 1664;
	setp.ge.s32 	%p39, %r227, %r55;
	mov.b32 	%r446, -1;
	@%p39 bra 	$L__BB7_62;
	ld.global.u32 	%r446, [%rd13+6656];
$L__BB7_62:
	add.s32 	%r230, %r210, 1792;
	setp.ge.s32 	%p40, %r230, %r55;
	mov.b32 	%r445, -1;
	@%p40 bra 	$L__BB7_64;
	ld.global.u32 	%r445, [%rd13+7168];
$L__BB7_64:
	setp.ge.s32 	%p41, %r15, %r55;
	mov.b32 	%r444, -1;
	@%p41 bra 	$L__BB7_66;
	ld.global.u32 	%r444, [%rd13+7680];
$L__BB7_66:
	setp.le.s32 	%p42, %r159, %r158;
	@%p42 bra 	$L__BB7_69;
	mov.b32 	%r460, 0;
	mov.u32 	%r461, %r158;
$L__BB7_68:
	sub.s32 	%r233, %r159, %r461;
	shl.b32 	%r234, %r460, 10;
	mov.u32 	%r235, _ZZN3cub18CUB_300001_SM_10006detail10radix_sort30DeviceRadixSortHistogramKernelINS1_5radix10policy_hubIjNS0_8NullTypeEyE10Policy1000ELNS0_9SortOrderE0EjyNS1_21identity_decomposer_tEEEvPT2_PKT1_SB_iiT3_E12temp_storage;
	add.s32 	%r236, %r235, %r234;
	min.s32 	%r237, %r233, 8;
	mov.b32 	%r238, -1;
	shl.b32 	%r239, %r238, %r237;
	not.b32 	%r240, %r239;
	shr.u32 	%r241, %r459, %r461;
	and.b32  	%r242, %r241, %r240;
	shl.b32 	%r243, %r242, 2;
	add.s32 	%r244, %r236, %r243;
	atom.shared.add.u32 	%r245, [%r244], 1;
	shr.u32 	%r246, %r458, %r461;
	and.b32  	%r247, %r246, %r240;
	shl.b32 	%r248, %r247, 2;
	add.s32 	%r249, %r236, %r248;
	atom.shared.add.u32 	%r250, [%r249], 1;
	shr.u32 	%r251, %r457, %r461;
	and.b32  	%r252, %r251, %r240;
	shl.b32 	%r253, %r252, 2;
	add.s32 	%r254, %r236, %r253;
	atom.shared.add.u32 	%r255, [%r254], 1;
	shr.u32 	%r256, %r456, %r461;
	and.b32  	%r257, %r256, %r240;
	shl.b32 	%r258, %r257, 2;
	add.s32 	%r259, %r236, %r258;
	atom.shared.add.u32 	%r260, [%r259], 1;
	shr.u32 	%r261, %r455, %r461;
	and.b32  	%r262, %r261, %r240;
	shl.b32 	%r263, %r262, 2;
	add.s32 	%r264, %r236, %r263;
	atom.shared.add.u32 	%r265, [%r264], 1;
	shr.u32 	%r266, %r454, %r461;
	and.b32  	%r267, %r266, %r240;
	shl.b32 	%r268, %r267, 2;
	add.s32 	%r269, %r236, %r268;
	atom.shared.add.u32 	%r270, [%r269], 1;
	shr.u32 	%r271, %r453, %r461;
	and.b32  	%r272, %r271, %r240;
	shl.b32 	%r273, %r272, 2;
	add.s32 	%r274, %r236, %r273;
	atom.shared.add.u32 	%r275, [%r274], 1;
	shr.u32 	%r276, %r452, %r461;
	and.b32  	%r277, %r276, %r240;
	shl.b32 	%r278, %r277, 2;
	add.s32 	%r279, %r236, %r278;
	atom.shared.add.u32 	%r280, [%r279], 1;
	shr.u32 	%r281, %r451, %r461;
	and.b32  	%r282, %r281, %r240;
	shl.b32 	%r283, %r282, 2;
	add.s32 	%r284, %r236, %r283;
	atom.shared.add.u32 	%r285, [%r284], 1;
	shr.u32 	%r286, %r450, %r461;
	and.b32  	%r287, %r286, %r240;
	shl.b32 	%r288, %r287, 2;
	add.s32 	%r289, %r236, %r288;
	atom.shared.add.u32 	%r290, [%r289], 1;
	shr.u32 	%r291, %r449, %r461;
	and.b32  	%r292, %r291, %r240;
	shl.b32 	%r293, %r292, 2;
	add.s32 	%r294, %r236, %r293;
	atom.shared.add.u32 	%r295, [%r294], 1;
	shr.u32 	%r296, %r448, %r461;
	and.b32  	%r297, %r296, %r240;
	shl.b32 	%r298, %r297, 2;
	add.s32 	%r299, %r236, %r298;
	atom.shared.add.u32 	%r300, [%r299], 1;
	shr.u32 	%r301, %r447, %r461;
	and.b32  	%r302, %r301, %r240;
	shl.b32 	%r303, %r302, 2;
	add.s32 	%r304, %r236, %r303;
	atom.shared.add.u32 	%r305, [%r304], 1;
	shr.u32 	%r306, %r446, %r461;
	and.b32  	%r307, %r306, %r240;
	shl.b32 	%r308, %r307, 2;
	add.s32 	%r309, %r236, %r308;
	atom.shared.add.u32 	%r310, [%r309], 1;
	shr.u32 	%r311, %r445, %r461;
	and.b32  	%r312, %r311, %r240;
	shl.b32 	%r313, %r312, 2;
	add.s32 	%r314, %r236, %r313;
	atom.shared.add.u32 	%r315, [%r314], 1;
	shr.u32 	%r316, %r444, %r461;
	and.b32  	%r317, %r316, %r240;
	shl.b32 	%r318, %r317, 2;
	add.s32 	%r319, %r236, %r318;
	atom.shared.add.u32 	%r320, [%r319], 1;
	add.s32 	%r461, %r461, 8;
	add.s32 	%r460, %r460, 1;
	setp.lt.s32 	%p43, %r461, %r159;
	@%p43 bra 	$L__BB7_68;
$L__BB7_69:
	add.s64 	%rd136, %rd136, %rd4;
	setp.lt.u64 	%p44, %rd136, %rd9;
	@%p44 bra 	$L__BB7_32;
$L__BB7_70:
	bar.sync 	0;
	@%p1 bra 	$L__BB7_152;
	setp.lt.u32 	%p45, %r1, 7;
	mov.b32 	%r464, 0;
	@%p45 bra 	$L__BB7_90;
	mov.b32 	%r462, 0;
$L__BB7_73:
	.pragma "nounroll";
	shl.b32 	%r323, %r462, 10;
	add.s32 	%r108, %r6, %r323;
	ld.shared.u32 	%r109, [%r108];
	setp.eq.s32 	%p46, %r109, 0;
	@%p46 bra 	$L__BB7_75;
	cvt.u32.u64 	%r324, %rd5;
	shl.b32 	%r325, %r462, 8;
	add.s32 	%r326, %r325, %r324;
	mul.wide.u32 	%rd30, %r326, 8;
	add.s64 	%rd31, %rd2, %rd30;
	cvt.u64.u32 	%rd32, %r109;
	atom.global.add.u64 	%rd33, [%rd31], %rd32;
$L__BB7_75:
	ld.shared.u32 	%r110, [%r108+1024];
	setp.eq.s32 	%p47, %r110, 0;
	@%p47 bra 	$L__BB7_77;
	cvt.u32.u64 	%r327, %rd5;
	shl.b32 	%r328, %r462, 8;
	add.s32 	%r329, %r328, %r327;
	add.s32 	%r330, %r329, 256;
	mul.wide.u32 	%rd34, %r330, 8;
	add.s64 	%rd35, %rd2, %rd34;
	cvt.u64.u32 	%rd36, %r110;
	atom.global.add.u64 	%rd37, [%rd35], %rd36;
$L__BB7_77:
	ld.shared.u32 	%r111, [%r108+2048];
	setp.eq.s32 	%p48, %r111, 0;
	@%p48 bra 	$L__BB7_79;
	cvt.u32.u64 	%r331, %rd5;
	shl.b32 	%r332, %r462, 8;
	add.s32 	%r333, %r332, %r331;
	add.s32 	%r334, %r333, 512;
	mul.wide.u32 	%rd38, %r334, 8;
	add.s64 	%rd39, %rd2, %rd38;
	cvt.u64.u32 	%rd40, %r111;
	atom.global.add.u64 	%rd41, [%rd39], %rd40;
$L__BB7_79:
	ld.shared.u32 	%r112, [%r108+3072];
	setp.eq.s32 	%p49, %r112, 0;
	@%p49 bra 	$L__BB7_81;
	cvt.u32.u64 	%r335, %rd5;
	shl.b32 	%r336, %r462, 8;
	add.s32 	%r337, %r336, %r335;
	add.s32 	%r338, %r337, 768;
	mul.wide.u32 	%rd42, %r338, 8;
	add.s64 	%rd43, %rd2, %rd42;
	cvt.u64.u32 	%rd44, %r112;
	atom.global.add.u64 	%rd45, [%rd43], %rd44;
$L__BB7_81:
	ld.shared.u32 	%r113, [%r108+4096];
	setp.eq.s32 	%p50, %r113, 0;
	@%p50 bra 	$L__BB7_83;
	cvt.u32.u64 	%r339, %rd5;
	shl.b32 	%r340, %r462, 8;
	add.s32 	%r341, %r340, %r339;
	add.s32 	%r342, %r341, 1024;
	mul.wide.u32 	%rd46, %r342, 8;
	add.s64 	%rd47, %rd2, %rd46;
	cvt.u64.u32 	%rd48, %r113;
	atom.global.add.u64 	%rd49, [%rd47], %rd48;
$L__BB7_83:
	ld.shared.u32 	%r114, [%r108+5120];
	setp.eq.s32 	%p51, %r114, 0;
	@%p51 bra 	$L__BB7_85;
	cvt.u32.u64 	%r343, %rd5;
	shl.b32 	%r344, %r462, 8;
	add.s32 	%r345, %r344, %r343;
	add.s32 	%r346, %r345, 1280;
	mul.wide.u32 	%rd50, %r346, 8;
	add.s64 	%rd51, %rd2, %rd50;
	cvt.u64.u32 	%rd52, %r114;
	atom.global.add.u64 	%rd53, [%rd51], %rd52;
$L__BB7_85:
	ld.shared.u32 	%r115, [%r108+6144];
	setp.eq.s32 	%p52, %r115, 0;
	@%p52 bra 	$L__BB7_87;
	cvt.u32.u64 	%r347, %rd5;
	shl.b32 	%r348, %r462, 8;
	add.s32 	%r349, %r348, %r347;
	add.s32 	%r350, %r349, 1536;
	mul.wide.u32 	%rd54, %r350, 8;
	add.s64 	%rd55, %rd2, %rd54;
	cvt.u64.u32 	%rd56, %r115;
	atom.global.add.u64 	%rd57, [%rd55], %rd56;
$L__BB7_87:
	ld.shared.u32 	%r116, [%r108+7168];
	setp.eq.s32 	%p53, %r116, 0;
	@%p53 bra 	$L__BB7_89;
	cvt.u32.u64 	%r351, %rd5;
	shl.b32 	%r352, %r462, 8;
	add.s32 	%r353, %r352, %r351;
	add.s32 	%r354, %r353, 1792;
	mul.wide.u32 	%rd58, %r354, 8;
	add.s64 	%rd59, %rd2, %rd58;
	cvt.u64.u32 	%rd60, %r116;
	atom.global.add.u64 	%rd61, [%rd59], %rd60;
$L__BB7_89:
	add.s32 	%r462, %r462, 8;
	setp.ne.s32 	%p54, %r462, %r16;
	mov.u32 	%r464, %r16;
	@%p54 bra 	$L__BB7_73;
$L__BB7_90:
	add.s32 	%r119, %r5, -1;
	setp.eq.s32 	%p55, %r3, 0;
	@%p55 bra 	$L__BB7_111;
	setp.lt.u32 	%p56, %r4, 3;
	@%p56 bra 	$L__BB7_101;
	shl.b32 	%r355, %r464, 10;
	add.s32 	%r120, %r6, %r355;
	ld.shared.u32 	%r121, [%r120];
	setp.eq.s32 	%p57, %r121, 0;
	@%p57 bra 	$L__BB7_94;
	cvt.u32.u64 	%r356, %rd5;
	shl.b32 	%r357, %r464, 8;
	add.s32 	%r358, %r357, %r356;
	mul.wide.u32 	%rd62, %r358, 8;
	add.s64 	%rd63, %rd2, %rd62;
	cvt.u64.u32 	%rd64, %r121;
	atom.global.add.u64 	%rd65, [%rd63], %rd64;
$L__BB7_94:
	ld.shared.u32 	%r122, [%r120+1024];
	setp.eq.s32 	%p58, %r122, 0;
	@%p58 bra 	$L__BB7_96;
	cvt.u32.u64 	%r359, %rd5;
	shl.b32 	%r360, %r464, 8;
	add.s32 	%r361, %r360, %r359;
	add.s32 	%r362, %r361, 256;
	mul.wide.u32 	%rd66, %r362, 8;
	add.s64 	%rd67, %rd2, %rd66;
	cvt.u64.u32 	%rd68, %r122;
	atom.global.add.u64 	%rd69, [%rd67], %rd68;
$L__BB7_96:
	ld.shared.u32 	%r123, [%r120+2048];
	setp.eq.s32 	%p59, %r123, 0;
	@%p59 bra 	$L__BB7_98;
	cvt.u32.u64 	%r363, %rd5;
	shl.b32 	%r364, %r464, 8;
	add.s32 	%r365, %r364, %r363;
	add.s32 	%r366, %r365, 512;
	mul.wide.u32 	%rd70, %r366, 8;
	add.s64 	%rd71, %rd2, %rd70;
	cvt.u64.u32 	%rd72, %r123;
	atom.global.add.u64 	%rd73, [%rd71], %rd72;
$L__BB7_98:
	ld.shared.u32 	%r124, [%r120+3072];
	setp.eq.s32 	%p60, %r124, 0;
	@%p60 bra 	$L__BB7_100;
	cvt.u32.u64 	%r367, %rd5;
	shl.b32 	%r368, %r464, 8;
	add.s32 	%r369, %r368, %r367;
	add.s32 	%r370, %r369, 768;
	mul.wide.u32 	%rd74, %r370, 8;
	add.s64 	%rd75, %rd2, %rd74;
	cvt.u64.u32 	%rd76, %r124;
	atom.global.add.u64 	%rd77, [%rd75], %rd76;
$L__BB7_100:
	add.s32 	%r464, %r464, 4;
$L__BB7_101:
	setp.eq.s32 	%p61, %r5, 0;
	@%p61 bra 	$L__BB7_111;
	setp.eq.s32 	%p62, %r119, 0;
	@%p62 bra 	$L__BB7_108;
	shl.b32 	%r371, %r464, 10;
	add.s32 	%r127, %r6, %r371;
	ld.shared.u32 	%r128, [%r127];
	setp.eq.s32 	%p63, %r128, 0;
	@%p63 bra 	$L__BB7_105;
	cvt.u32.u64 	%r372, %rd5;
	shl.b32 	%r373, %r464, 8;
	add.s32 	%r374, %r373, %r372;
	mul.wide.u32 	%rd78, %r374, 8;
	add.s64 	%rd79, %rd2, %rd78;
	cvt.u64.u32 	%rd80, %r128;
	atom.global.add.u64 	%rd81, [%rd79], %rd80;
$L__BB7_105:
	ld.shared.u32 	%r129, [%r127+1024];
	setp.eq.s32 	%p64, %r129, 0;
	@%p64 bra 	$L__BB7_107;
	cvt.u32.u64 	%r375, %rd5;
	shl.b32 	%r376, %r464, 8;
	add.s32 	%r377, %r376, %r375;
	add.s32 	%r378, %r377, 256;
	mul.wide.u32 	%rd82, %r378, 8;
	add.s64 	%rd83, %rd2, %rd82;
	cvt.u64.u32 	%rd84, %r129;
	atom.global.add.u64 	%rd85, [%rd83], %rd84;
$L__BB7_107:
	add.s32 	%r464, %r464, 2;
$L__BB7_108:
	setp.eq.s32 	%p65, %r17, 0;
	@%p65 bra 	$L__BB7_111;
	shl.b32 	%r379, %r464, 10;
	add.s32 	%r380, %r6, %r379;
	ld.shared.u32 	%r132, [%r380];
	setp.eq.s32 	%p66, %r132, 0;
	@%p66 bra 	$L__BB7_111;
	cvt.u32.u64 	%r381, %rd5;
	shl.b32 	%r382, %r464, 8;
	add.s32 	%r383, %r382, %r381;
	mul.wide.u32 	%rd86, %r383, 8;
	add.s64 	%rd87, %rd2, %rd86;
	cvt.u64.u32 	%rd88, %r132;
	atom.global.add.u64 	%rd89, [%rd87], %rd88;
$L__BB7_111:
	cvt.u32.u64 	%r384, %rd5;
	setp.gt.u32 	%p67, %r384, 127;
	@%p67 bra 	$L__BB7_152;
	setp.lt.u32 	%p68, %r1, 7;
	mov.b32 	%r468, 0;
	@%p68 bra 	$L__BB7_131;
	mov.b32 	%r466, 0;
$L__BB7_114:
	.pragma "nounroll";
	shl.b32 	%r388, %r466, 10;
	add.s32 	%r134, %r6, %r388;
	ld.shared.u32 	%r135, [%r134+512];
	setp.eq.s32 	%p69, %r135, 0;
	shl.b32 	%r389, %r466, 8;
	add.s32 	%r390, %r389, %r384;
	mul.wide.u32 	%rd90, %r390, 8;
	add.s64 	%rd15, %rd2, %rd90;
	@%p69 bra 	$L__BB7_116;
	cvt.u64.u32 	%rd91, %r135;
	atom.global.add.u64 	%rd92, [%rd15+1024], %rd91;
$L__BB7_116:
	ld.shared.u32 	%r136, [%r134+1536];
	setp.eq.s32 	%p70, %r136, 0;
	@%p70 bra 	$L__BB7_118;
	cvt.u64.u32 	%rd93, %r136;
	atom.global.add.u64 	%rd94, [%rd15+3072], %rd93;
$L__BB7_118:
	ld.shared.u32 	%r137, [%r134+2560];
	setp.eq.s32 	%p71, %r137, 0;
	@%p71 bra 	$L__BB7_120;
	cvt.u64.u32 	%rd95, %r137;
	atom.global.add.u64 	%rd96, [%rd15+5120], %rd95;
$L__BB7_120:
	ld.shared.u32 	%r138, [%r134+3584];
	setp.eq.s32 	%p72, %r138, 0;
	@%p72 bra 	$L__BB7_122;
	cvt.u64.u32 	%rd97, %r138;
	atom.global.add.u64 	%rd98, [%rd15+7168], %rd97;
$L__BB7_122:
	ld.shared.u32 	%r139, [%r134+4608];
	setp.eq.s32 	%p73, %r139, 0;
	@%p73 bra 	$L__BB7_124;
	cvt.u64.u32 	%rd99, %r139;
	atom.global.add.u64 	%rd100, [%rd15+9216], %rd99;
$L__BB7_124:
	ld.shared.u32 	%r140, [%r134+5632];
	setp.eq.s32 	%p74, %r140, 0;
	@%p74 bra 	$L__BB7_126;
	cvt.u64.u32 	%rd101, %r140;
	atom.global.add.u64 	%rd102, [%rd15+11264], %rd101;
$L__BB7_126:
	ld.shared.u32 	%r141, [%r134+6656];
	setp.eq.s32 	%p75, %r141, 0;
	@%p75 bra 	$L__BB7_128;
	cvt.u64.u32 	%rd103, %r141;
	atom.global.add.u64 	%rd104, [%rd15+13312], %rd103;
$L__BB7_128:
	ld.shared.u32 	%r142, [%r134+7680];
	setp.eq.s32 	%p76, %r142, 0;
	@%p76 bra 	$L__BB7_130;
	cvt.u64.u32 	%rd105, %r142;
	atom.global.add.u64 	%rd106, [%rd15+15360], %rd105;
$L__BB7_130:
	add.s32 	%r466, %r466, 8;
	setp.ne.s32 	%p77, %r466, %r16;
	mov.u32 	%r468, %r16;
	@%p77 bra 	$L__BB7_114;
$L__BB7_131:
	setp.eq.s32 	%p78, %r3, 0;
	@%p78 bra 	$L__BB7_152;
	setp.lt.u32 	%p79, %r4, 3;
	@%p79 bra 	$L__BB7_142;
	shl.b32 	%r391, %r468, 10;
	add.s32 	%r145, %r6, %r391;
	ld.shared.u32 	%r146, [%r145+512];
	setp.eq.s32 	%p80, %r146, 0;
	@%p80 bra 	$L__BB7_135;
	shl.b32 	%r393, %r468, 8;
	add.s32 	%r394, %r393, %r384;
	mul.wide.u32 	%rd107, %r394, 8;
	add.s64 	%rd108, %rd2, %rd107;
	cvt.u64.u32 	%rd109, %r146;
	atom.global.add.u64 	%rd110, [%rd108+1024], %rd109;
$L__BB7_135:
	ld.shared.u32 	%r147, [%r145+1536];
	setp.eq.s32 	%p81, %r147, 0;
	@%p81 bra 	$L__BB7_137;
	shl.b32 	%r396, %r468, 8;
	add.s32 	%r397, %r396, %r384;
	add.s32 	%r398, %r397, 256;
	mul.wide.u32 	%rd111, %r398, 8;
	add.s64 	%rd112, %rd2, %rd111;
	cvt.u64.u32 	%rd113, %r147;
	atom.global.add.u64 	%rd114, [%rd112+1024], %rd113;
$L__BB7_137:
	ld.shared.u32 	%r148, [%r145+2560];
	setp.eq.s32 	%p82, %r148, 0;
	@%p82 bra 	$L__BB7_139;
	shl.b32 	%r400, %r468, 8;
	add.s32 	%r401, %r400, %r384;
	add.s32 	%r402, %r401, 512;
	mul.wide.u32 	%rd115, %r402, 8;
	add.s64 	%rd116, %rd2, %rd115;
	cvt.u64.u32 	%rd117, %r148;
	atom.global.add.u64 	%rd118, [%rd116+1024], %rd117;
$L__BB7_139:
	ld.shared.u32 	%r149, [%r145+3584];
	setp.eq.s32 	%p83, %r149, 0;
	@%p83 bra 	$L__BB7_141;
	shl.b32 	%r404, %r468, 8;
	add.s32 	%r405, %r404, %r384;
	add.s32 	%r406, %r405, 768;
	mul.wide.u32 	%rd119, %r406, 8;
	add.s64 	%rd120, %rd2, %rd119;
	cvt.u64.u32 	%rd121, %r149;
	atom.global.add.u64 	%rd122, [%rd120+1024], %rd121;
$L__BB7_141:
	add.s32 	%r468, %r468, 4;
$L__BB7_142:
	setp.eq.s32 	%p84, %r5, 0;
	@%p84 bra 	$L__BB7_152;
	setp.eq.s32 	%p85, %r119, 0;
	@%p85 bra 	$L__BB7_149;
	shl.b32 	%r407, %r468, 10;
	add.s32 	%r152, %r6, %r407;
	ld.shared.u32 	%r153, [%r152+512];
	setp.eq.s32 	%p86, %r153, 0;
	@%p86 bra 	$L__BB7_146;
	shl.b32 	%r409, %r468, 8;
	add.s32 	%r410, %r409, %r384;
	mul.wide.u32 	%rd123, %r410, 8;
	add.s64 	%rd124, %rd2, %rd123;
	cvt.u64.u32 	%rd125, %r153;
	atom.global.add.u64 	%rd126, [%rd124+1024], %rd125;
$L__BB7_146:
	ld.shared.u32 	%r154, [%r152+1536];
	setp.eq.s32 	%p87, %r154, 0;
	@%p87 bra 	$L__BB7_148;
	shl.b32 	%r412, %r468, 8;
	add.s32 	%r413, %r412, %r384;
	add.s32 	%r414, %r413, 256;
	mul.wide.u32 	%rd127, %r414, 8;
	add.s64 	%rd128, %rd2, %rd127;
	cvt.u64.u32 	%rd129, %r154;
	atom.global.add.u64 	%rd130, [%rd128+1024], %rd129;
$L__BB7_148:
	add.s32 	%r468, %r468, 2;
$L__BB7_149:
	setp.eq.s32 	%p88, %r17, 0;
	@%p88 bra 	$L__BB7_152;
	shl.b32 	%r415, %r468, 10;
	add.s32 	%r416, %r6, %r415;
	ld.shared.u32 	%r157, [%r416+512];
	setp.eq.s32 	%p89, %r157, 0;
	@%p89 bra 	$L__BB7_152;
	shl.b32 	%r418, %r468, 8;
	add.s32 	%r419, %r418, %r384;
	mul.wide.u32 	%rd131, %r419, 8;
	add.s64 	%rd132, %rd2, %rd131;
	cvt.u64.u32 	%rd133, %r157;
	atom.global.add.u64 	%rd134, [%rd132+1024], %rd133;
$L__BB7_152:
	bar.sync 	0;
	add.s64 	%rd135, %rd135, 1;
	setp.ne.s64 	%p90, %rd135, %rd6;
	@%p90 bra 	$L__BB7_2;
$L__BB7_153:
	ret;

}
	// .globl	_ZN3cub18CUB_300001_SM_10006detail10radix_sort33DeviceRadixSortExclusiveSumKernelINS1_5radix10policy_hubIjNS0_8NullTypeEyE10Policy1000EyEEvPT0_
.visible .entry _ZN3cub18CUB_300001_SM_10006detail10radix_sort33DeviceRadixSortExclusiveSumKernelINS1_5radix10policy_hubIjNS0_8NullTypeEyE10Policy1000EyEEvPT0_(
	.param .u64 .ptr .align 1 _ZN3cub18CUB_300001_SM_10006detail10radix_sort33DeviceRadixSortExclusiveSumKernelINS1_5radix10policy_hubIjNS0_8NullTypeEyE10Policy1000EyEEvPT0__param_0
)
{
	.reg .pred 	%p<4>;
	.reg .b32 	%r<28>;
	.reg .b64 	%rd<54>;
	// demoted variable
	.shared .align 16 .b8 _ZZN3cub18CUB_300001_SM_10006detail10radix_sort33DeviceRadixSortExclusiveSumKernelINS1_5radix10policy_hubIjNS0_8NullTypeEyE10Policy1000EyEEvPT0_E12temp_storage[2336];
	ld.param.u64 	%rd5, [_ZN3cub18CUB_300001_SM_10006detail10radix_sort33DeviceRadixSortExclusiveSumKernelINS1_5radix10policy_hubIjNS0_8NullTypeEyE10Policy1000EyEEvPT0__param_0];
	cvta.to.global.u64 	%rd6, %rd5;
	mov.u32 	%r3, %ctaid.x;
	shl.b32 	%r4, %r3, 8;
	mov.u32 	%r1, %tid.x;
	setp.gt.u32 	%p1, %r1, 255;
	add.s32 	%r5, %r4, %r1;
	mul.wide.s32 	%rd7, %r5, 8;
	add.s64 	%rd1, %rd6, %rd7;
	@%p1 bra 	$L__BB8_2;
	ld.global.u64 	%rd53, [%rd1];
$L__BB8_2:
	shr.u32 	%r6, %r1, 3;
	add.s32 	%r7, %r6, %r1;
	shl.b32 	%r8, %r7, 3;
	mov.u32 	%r9, _ZZN3cub18CUB_300001_SM_10006detail10radix_sort33DeviceRadixSortExclusiveSumKernelINS1_5radix10policy_hubIjNS0_8NullTypeEyE10Policy1000EyEEvPT0_E12temp_storage;
	add.s32 	%r10, %r9, %r8;
	add.s32 	%r2, %r10, 16;
	st.shared.u64 	[%r10+16], %rd53;
	bar.sync 	0;
	setp.gt.u32 	%p2, %r1, 31;
	@%p2 bra 	$L__BB8_4;
	mad.lo.s32 	%r27, %r1, 72, %r9;
	ld.shared.u64 	%rd23, [%r27+16];
	ld.shared.u64 	%rd24, [%r27+24];
	ld.shared.u64 	%rd25, [%r27+32];
	ld.shared.u64 	%rd26, [%r27+40];
	ld.shared.u64 	%rd27, [%r27+48];
	ld.shared.u64 	%rd28, [%r27+56];
	ld.shared.u64 	%rd29, [%r27+64];
	ld.shared.u64 	%rd30, [%r27+72];
	add.s64 	%rd31, %rd24, %rd23;
	add.s64 	%rd32, %rd31, %rd25;
	add.s64 	%rd33, %rd32, %rd26;
	add.s64 	%rd34, %rd33, %rd27;
	add.s64 	%rd35, %rd34, %rd28;
	add.s64 	%rd36, %rd35, %rd29;
	add.s64 	%rd10, %rd36, %rd30;
	mov.b32 	%r11, 1;
	mov.b32 	%r24, 0;
	mov.b32 	%r25, -1;
	// begin inline asm
	{  .reg .u64 r0;  .reg .u32 lo;  .reg .u32 hi;  .reg .pred p;  mov.b64 {lo, hi}, %rd10;  shfl.sync.up.b32 lo|p, lo, %r11, %r24, %r25;  shfl.sync.up.b32 hi|p, hi, %r11, %r24, %r25;  mov.b64 r0, {lo, hi};  @p add.u64 r0, r0, %rd10;  mov.u64 %rd8, r0;}
	// end inline asm
	mov.b32 	%r14, 2;
	// begin inline asm
	{  .reg .u64 r0;  .reg .u32 lo;  .reg .u32 hi;  .reg .pred p;  mov.b64 {lo, hi}, %rd8;  shfl.sync.up.b32 lo|p, lo, %r14, %r24, %r25;  shfl.sync.up.b32 hi|p, hi, %r14, %r24, %r25;  mov.b64 r0, {lo, hi};  @p add.u64 r0, r0, %rd8;  mov.u64 %rd11, r0;}
	// end inline asm
	mov.b32 	%r17, 4;
	// begin inline asm
	{  .reg .u64 r0;  .reg .u32 lo;  .reg .u32 hi;  .reg .pred p;  mov.b64 {lo, hi}, %rd11;  shfl.sync.up.b32 lo|p, lo, %r17, %r24, %r25;  shfl.sync.up.b32 hi|p, hi, %r17, %r24, %r25;  mov.b64 r0, {lo, hi};  @p add.u64 r0, r0, %rd11;  mov.u64 %rd14, r0;}
	// end inline asm
	mov.b32 	%r20, 8;
	// begin inline asm
	{  .reg .u64 r0;  .reg .u32 lo;  .reg .u32 hi;  .reg .pred p;  mov.b64 {lo, hi}, %rd14;  shfl.sync.up.b32 lo|p, lo, %r20, %r24, %r25;  shfl.sync.up.b32 hi|p, hi, %r20, %r24, %r25;  mov.b64 r0, {lo, hi};  @p add.u64 r0, r0, %rd14;  mov.u64 %rd17, r0;}
	// end inline asm
	mov.b32 	%r23, 16;
	// begin inline asm
	{  .reg .u64 r0;  .reg .u32 lo;  .reg .u32 hi;  .reg .pred p;  mov.b64 {lo, hi}, %rd17;  shfl.sync.up.b32 lo|p, lo, %r23, %r24, %r25;  shfl.sync.up.b32 hi|p, hi, %r23, %r24, %r25;  mov.b64 r0, {lo, hi};  @p add.u64 r0, r0, %rd17;  mov.u64 %rd20, r0;}
	// end inline asm
	sub.s64 	%rd37, %rd20, %rd10;
	ld.shared.u64 	%rd38, [%r27+16];
	ld.shared.u64 	%rd39, [%r27+24];
	ld.shared.u64 	%rd40, [%r27+32];
	ld.shared.u64 	%rd41, [%r27+40];
	ld.shared.u64 	%rd42, [%r27+48];
	ld.shared.u64 	%rd43, [%r27+56];
	ld.shared.u64 	%rd44, [%r27+64];
	add.s64 	%rd45, %rd38, %rd37;
	add.s64 	%rd46, %rd39, %rd45;
	add.s64 	%rd47, %rd40, %rd46;
	add.s64 	%rd48, %rd41, %rd47;
	add.s64 	%rd49, %rd42, %rd48;
	add.s64 	%rd50, %rd43, %rd49;
	add.s64 	%rd51, %rd44, %rd50;
	st.shared.u64 	[%r27+16], %rd37;
	st.shared.u64 	[%r27+24], %rd45;
	st.shared.u64 	[%r27+32], %rd46;
	st.shared.u64 	[%r27+40], %rd47;
	st.shared.u64 	[%r27+48], %rd48;
	st.shared.u64 	[%r27+56], %rd49;
	st.shared.u64 	[%r27+64], %rd50;
	st.shared.u64 	[%r27+72], %rd51;
$L__BB8_4:
	setp.gt.u32 	%p3, %r1, 255;
	bar.sync 	0;
	@%p3 bra 	$L__BB8_6;
	ld.shared.u64 	%rd52, [%r2];
	st.global.u64 	[%rd1], %rd52;
$L__BB8_6:
	ret;

}
	// .globl	_ZN3cub18CUB_300001_SM_10006detail10radix_sort29DeviceRadixSortOnesweepKernelINS1_5radix10policy_hubIjNS0_8NullTypeEyE10Policy1000ELNS0_9SortOrderE0EjS6_yiiNS1_21identity_decomposer_tEEEvPT5_SC_PT3_PKSD_PT1_PKSH_PT2_PKSL_T4_iiT6_
.visible .entry _ZN3cub18CUB_300001_SM_10006detail10radix_sort29DeviceRadixSortOnesweepKernelINS1_5radix10policy_hubIjNS0_8NullTypeEyE10Policy1000ELNS0_9SortOrderE0EjS6_yiiNS1_21identity_decomposer_tEEEvPT5_SC_PT3_PKSD_PT1_PKSH_PT2_PKSL_T4_iiT6_(
	.param .u64 .ptr .align 1 _ZN3cub18CUB_300001_SM_10006detail10radix_sort29DeviceRadixSortOnesweepKernelINS1_5radix10policy_hubIjNS0_8NullTypeEyE10Policy1000ELNS0_9SortOrderE0EjS6_yiiNS1_21identity_decomposer_tEEEvPT5_SC_PT3_PKSD_PT1_PKSH_PT2_PKSL_T4_iiT6__param_0,
	.param .u64 .ptr .align 1 _ZN3cub18CUB_300001_SM_10006detail10radix_sort29DeviceRadixSortOnesweepKernelINS1_5radix10policy_hubIjNS0_8NullTypeEyE10Policy1000ELNS0_9SortOrderE0EjS6_yiiNS1_21identity_decomposer_tEEEvPT5_SC_PT3_PKSD_PT1_PKSH_PT2_PKSL_T4_iiT6__param_1,
	.param .u64 .ptr .align 1 _ZN3cub18CUB_300001_SM_10006detail10radix_sort29DeviceRadixSortOnesweepKernelINS1_5radix10policy_hubIjNS0_8NullTypeEyE10Policy1000ELNS0_9SortOrderE0EjS6_yiiNS1_21identity_decomposer_tEEEvPT5_SC_PT3_PKSD_PT1_PKSH_PT2_PKSL_T4_iiT6__param_2,
	.param .u64 .ptr .align 1 _ZN3cub18CUB_300001_SM_10006detail10radix_sort29DeviceRadixSortOnesweepKernelINS1_5radix10policy_hubIjNS0_8NullTypeEyE10Policy1000ELNS0_9SortOrderE0EjS6_yiiNS1_21identity_decomposer_tEEEvPT5_SC_PT3_PKSD_PT1_PKSH_PT2_PKSL_T4_iiT6__param_3,
	.param .u64 .ptr .align 1 _ZN3cub18CUB_300001_SM_10006detail10radix_sort29DeviceRadixSortOnesweepKernelINS1_5radix10policy_hubIjNS0_8NullTypeEyE10Policy1000ELNS0_9SortOrderE0EjS6_yiiNS1_21identity_decomposer_tEEEvPT5_SC_PT3_PKSD_PT1_PKSH_PT2_PKSL_T4_iiT6__param_4,
	.param .u64 .ptr .align 1 _ZN3cub18CUB_300001_SM_10006detail10radix_sort29DeviceRadixSortOnesweepKernelINS1_5radix10policy_hubIjNS0_8NullTypeEyE10Policy1000ELNS0_9SortOrderE0EjS6_yiiNS1_21identity_decomposer_tEEEvPT5_SC_PT3_PKSD_PT1_PKSH_PT2_PKSL_T4_iiT6__param_5,
	.param .u64 .ptr .align 1 _ZN3cub18CUB_300001_SM_10006detail10radix_sort29DeviceRadixSortOnesweepKernelINS1_5radix10policy_hubIjNS0_8NullTypeEyE10Policy1000ELNS0_9SortOrderE0EjS6_yiiNS1_21identity_decomposer_tEEEvPT5_SC_PT3_PKSD_PT1_PKSH_PT2_PKSL_T4_iiT6__param_6,
	.param .u64 .ptr .align 1 _ZN3cub18CUB_300001_SM_10006detail10radix_sort29DeviceRadixSortOnesweepKernelINS1_5radix10policy_hubIjNS0_8NullTypeEyE10Policy1000ELNS0_9SortOrderE0EjS6_yiiNS1_21identity_decomposer_tEEEvPT5_SC_PT3_PKSD_PT1_PKSH_PT2_PKSL_T4_iiT6__param_7,
	.param .u32 _ZN3cub18CUB_300001_SM_10006detail10radix_sort29DeviceRadixSortOnesweepKernelINS1_5radix10policy_hubIjNS0_8NullTypeEyE10Policy1000ELNS0_9SortOrderE0EjS6_yiiNS1_21identity_decomposer_tEEEvPT5_SC_PT3_PKSD_PT1_PKSH_PT2_PKSL_T4_iiT6__param_8,
	.param .u32 _ZN3cub18CUB_300001_SM_10006detail10radix_sort29DeviceRadixSortOnesweepKernelINS1_5radix10policy_hubIjNS0_8NullTypeEyE10Policy1000ELNS0_9SortOrderE0EjS6_yiiNS1_21identity_decomposer_tEEEvPT5_SC_PT3_PKSD_PT1_PKSH_PT2_PKSL_T4_iiT6__param_9,
	.param .u32 _ZN3cub18CUB_300001_SM_10006detail10radix_sort29DeviceRadixSortOnesweepKernelINS1_5radix10policy_hubIjNS0_8NullTypeEyE10Policy1000ELNS0_9SortOrderE0EjS6_yiiNS1_21identity_decomposer_tEEEvPT5_SC_PT3_PKSD_PT1_PKSH_PT2_PKSL_T4_iiT6__param_10,
	.param .align 1 .b8 _ZN3cub18CUB_300001_SM_10006detail10radix_sort29DeviceRadixSortOnesweepKernelINS1_5radix10policy_hubIjNS0_8NullTypeEyE10Policy1000ELNS0_9SortOrderE0EjS6_yiiNS1_21identity_decomposer_tEEEvPT5_SC_PT3_PKSD_PT1_PKSH_PT2_PKSL_T4_iiT6__param_11[1]
)
.maxntid 384
{
	.reg .pred 	%p<143>;
	.reg .b32 	%r<1708>;
	.reg .b64 	%rd<242>;
	// demoted variable
	.shared .align 16 .b8 _ZZN3cub18CUB_300001_SM_10006detail10radix_sort29DeviceRadixSortOnesweepKernelINS1_5radix10policy_hubIjNS0_8NullTypeEyE10Policy1000ELNS0_9SortOrderE0EjS6_yiiNS1_21identity_decomposer_tEEEvPT5_SC_PT3_PKSD_PT1_PKSH_PT2_PKSL_T4_iiT6_E1s[31232];
	ld.param.u64 	%rd18, [_ZN3cub18CUB_300001_SM_10006detail10radix_sort29DeviceRadixSortOnesweepKernelINS1_5radix10policy_hubIjNS0_8NullTypeEyE10Policy1000ELNS0_9SortOrderE0EjS6_yiiNS1_21identity_decomposer_tEEEvPT5_SC_PT3_PKSD_PT1_PKSH_PT2_PKSL_T4_iiT6__param_1];
	ld.param.u64 	%rd22, [_ZN3cub18CUB_300001_SM_10006detail10radix_sort29DeviceRadixSortOnesweepKernelINS1_5radix10policy_hubIjNS0_8NullTypeEyE10Policy1000ELNS0_9SortOrderE0EjS6_yiiNS1_21identity_decomposer_tEEEvPT5_SC_PT3_PKSD_PT1_PKSH_PT2_PKSL_T4_iiT6__param_5];
	ld.param.u32 	%r247, [_ZN3cub18CUB_300001_SM_10006detail10radix_sort29DeviceRadixSortOnesweepKernelINS1_5radix10policy_hubIjNS0_8NullTypeEyE10Policy1000ELNS0_9SortOrderE0EjS6_yiiNS1_21identity_decomposer_tEEEvPT5_SC_PT3_PKSD_PT1_PKSH_PT2_PKSL_T4_iiT6__param_10];
	cvta.to.global.u64 	%rd1, %rd22;
	mov.u32 	%r1, %tid.x;
	shr.u32 	%r2, %r1, 5;
	// begin inline asm
	mov.u32 %r248, %laneid;
	// end inline asm
	setp.ne.s32 	%p1, %r1, 0;
	@%p1 bra 	$L__BB9_2;
	cvta.to.global.u64 	%rd23, %rd18;
	atom.global.add.u32 	%r249, [%rd23], 1;
	st.shared.u32 	[_ZZN3cub18CUB_300001_SM_10006detail10radix_sort29DeviceRadixSortOnesweepKernelINS1_5radix10policy_hubIjNS0_8NullTypeEyE10Policy1000ELNS0_9SortOrderE0EjS6_yiiNS1_21identity_decomposer_tEEEvPT5_SC_PT3_PKSD_PT1_PKSH_PT2_PKSL_T4_iiT6_E1s+29184], %r249;
$L__BB9_2:
	ld.param.u32 	%r1582, [_ZN3cub18CUB_300001_SM_10006detail10radix_sort29DeviceRadixSortOnesweepKernelINS1_5radix10policy_hubIjNS0_8NullTypeEyE10Policy1000ELNS0_9SortOrderE0EjS6_yiiNS1_21identity_decomposer_tEEEvPT5_SC_PT3_PKSD_PT1_PKSH_PT2_PKSL_T4_iiT6__param_8];
	bar.sync 	0;
	ld.shared.u32 	%r4, [_ZZN3cub18CUB_300001_SM_10006detail10radix_sort29DeviceRadixSortOnesweepKernelINS1_5radix10policy_hubIjNS0_8NullTypeEyE10Policy1000ELNS0_9SortOrderE0EjS6_yiiNS1_21identity_decomposer_tEEEvPT5_SC_PT3_PKSD_PT1_PKSH_PT2_PKSL_T4_iiT6_E1s+29184];
	mul.lo.s32 	%r250, %r4, 7296;
	add.s32 	%r251, %r250, 7296;
	setp.gt.s32 	%p2, %r251, %r1582;
	cvt.s64.s32 	%rd2, %r250;
	@%p2 bra 	$L__BB9_4;
	and.b32  	%r252, %r1, 31;
	and.b32  	%r253, %r1, 992;
	mul.lo.s32 	%r254, %r253, 19;
	or.b32  	%r255, %r254, %r252;
	cvt.u64.u32 	%rd24, %r255;
	add.s64 	%rd25, %rd24, %rd2;
	shl.b64 	%rd26, %rd25, 2;
	add.s64 	%rd27, %rd1, %rd26;
	ld.global.u32 	%r1653, [%rd27];
	ld.global.u32 	%r1654, [%rd27+128];
	ld.global.u32 	%r1655, [%rd27+256];
	ld.global.u32 	%r1656, [%rd27+384];
	ld.global.u32 	%r1657, [%rd27+512];
	ld.global.u32 	%r1658, [%rd27+640];
	ld.global.u32 	%r1659, [%rd27+768];
	ld.global.u32 	%r1660, [%rd27+896];
	ld.global.u32 	%r1661, [%rd27+1024];
	ld.global.u32 	%r1662, [%rd27+1152];
	ld.global.u32 	%r1663, [%rd27+1280];
	ld.global.u32 	%r1664, [%rd27+1408];
	ld.global.u32 	%r1665, [%rd27+1536];
	ld.global.u32 	%r1666, [%rd27+1664];
	ld.global.u32 	%r1667, [%rd27+1792];
	ld.global.u32 	%r1668, [%rd27+1920];
	ld.global.u32 	%r1669, [%rd27+2048];
	ld.global.u32 	%r1670, [%rd27+2176];
	ld.global.u32 	%r1671, [%rd27+2304];
	bra.uni 	$L__BB9_42;
$L__BB9_4:
	ld.param.u32 	%r1583, [_ZN3cub18CUB_300001_SM_10006detail10radix_sort29DeviceRadixSortOnesweepKernelINS1_5radix10policy_hubIjNS0_8NullTypeEyE10Policy1000ELNS0_9SortOrderE0EjS6_yiiNS1_21identity_decomposer_tEEEvPT5_SC_PT3_PKSD_PT1_PKSH_PT2_PKSL_T4_iiT6__param_8];
	cvt.u32.u64 	%r257, %rd2;
	sub.s32 	%r24, %r1583, %r257;
	and.b32  	%r258, %r1, 31;
	and.b32  	%r259, %r1, 992;
	mul.lo.s32 	%r260, %r259, 19;
	or.b32  	%r25, %r260, %r258;
	setp.ge.s32 	%p3, %r25, %r24;
	cvt.u64.u32 	%rd28, %r25;
	add.s64 	%rd29, %rd28, %rd2;
	shl.b64 	%rd30, %rd29, 2;
	add.s64 	%rd3, %rd1, %rd30;
	mov.b32 	%r1653, -1;
	@%p3 bra 	$L__BB9_6;
	ld.global.u32 	%r1653, [%rd3];
$L__BB9_6:
	add.s32 	%r262, %r25, 32;
	setp.ge.s32 	%p4, %r262, %r24;
	mov.b32 	%r1654, -1;
	@%p4 bra 	$L__BB9_8;
	ld.global.u32 	%r1654, [%rd3+128];
$L__BB9_8:
	add.s32 	%r264, %r25, 64;
	setp.ge.s32 	%p5, %r264, %r24;
	mov.b32 	%r1655, -1;
	@%p5 bra 	$L__BB9_10;
	ld.global.u32 	%r1655, [%rd3+256];
$L__BB9_10:
	add.s32 	%r266, %r25, 96;
	setp.ge.s32 	%p6, %r266, %r24;
	mov.b32 	%r1656, -1;
	@%p6 bra 	$L__BB9_12;
	ld.global.u32 	%r1656, [%rd3+384];
$L__BB9_12:
	add.s32 	%r268, %r25, 128;
	setp.ge.s32 	%p7, %r268, %r24;
	mov.b32 	%r1657, -1;
	@%p7 bra 	$L__BB9_14;
	ld.global.u32 	%r1657, [%rd3+512];
$L__BB9_14:
	add.s32 	%r270, %r25, 160;
	setp.ge.s32 	%p8, %r270, %r24;
	mov.b32 	%r1658, -1;
	@%p8 bra 	$L__BB9_16;
	ld.global.u32 	%r1658, [%rd3+640];
$L__BB9_16:
	add.s32 	%r272, %r25, 192;
	setp.ge.s32 	%p9, %r272, %r24;
	mov.b32 	%r1659, -1;
	@%p9 bra 	$L__BB9_18;
	ld.global.u32 	%r1659, [%rd3+768];
$L__BB9_18:
	add.s32 	%r274, %r25, 224;
	setp.ge.s32 	%p10, %r274, %r24;
	mov.b32 	%r1660, -1;
	@%p10 bra 	$L__BB9_20;
	ld.global.u32 	%r1660, [%rd3+896];
$L__BB9_20:
	add.s32 	%r276, %r25, 256;
	setp.ge.s32 	%p11, %r276, %r24;
	mov.b32 	%r1661, -1;
	@%p11 bra 	$L__BB9_22;
	ld.global.u32 	%r1661, [%rd3+1024];
$L__BB9_22:
	add.s32 	%r278, %r25, 288;
	setp.ge.s32 	%p12, %r278, %r24;
	mov.b32 	%r1662, -1;
	@%p12 bra 	$L__BB9_24;
	ld.global.u32 	%r1662, [%rd3+1152];
$L__BB9_24:
	add.s32 	%r280, %r25, 320;
	setp.ge.s32 	%p13, %r280, %r24;
	mov.b32 	%r1663, -1;
	@%p13 bra 	$L__BB9_26;
	ld.global.u32 	%r1663, [%rd3+1280];
$L__BB9_26:
	add.s32 	%r282, %r25, 352;
	setp.ge.s32 	%p14, %r282, %r24;
	mov.b32 	%r1664, -1;
	@%p14 bra 	$L__BB9_28;
	ld.global.u32 	%r1664, [%rd3+1408];
$L__BB9_28:
	add.s32 	%r284, %r25, 384;
	setp.ge.s32 	%p15, %r284, %r24;
	mov.b32 	%r1665, -1;
	@%p15 bra 	$L__BB9_30;
	ld.global.u32 	%r1665, [%rd3+1536];
$L__BB9_30:
	add.s32 	%r286, %r25, 416;
	setp.ge.s32 	%p16, %r286, %r24;
	mov.b32 	%r1666, -1;
	@%p16 bra 	$L__BB9_32;
	ld.global.u32 	%r1666, [%rd3+1664];
$L__BB9_32:
	add.s32 	%r288, %r25, 448;
	setp.ge.s32 	%p17, %r288, %r24;
	mov.b32 	%r1667, -1;
	@%p17 bra 	$L__BB9_34;
	ld.global.u32 	%r1667, [%rd3+1792];
$L__BB9_34:
	add.s32 	%r290, %r25, 480;
	setp.ge.s32 	%p18, %r290, %r24;
	mov.b32 	%r1668, -1;
	@%p18 bra 	$L__BB9_36;
	ld.global.u32 	%r1668, [%rd3+1920];
$L__BB9_36:
	add.s32 	%r292, %r25, 512;
	setp.ge.s32 	%p19, %r292, %r24;
	mov.b32 	%r1669, -1;
	@%p19 bra 	$L__BB9_38;
	ld.global.u32 	%r1669, [%rd3+2048];
$L__BB9_38:
	add.s32 	%r294, %r25, 544;
	setp.ge.s32 	%p20, %r294, %r24;
	mov.b32 	%r1670, -1;
	@%p20 bra 	$L__BB9_40;
	ld.global.u32 	%r1670, [%rd3+2176];
$L__BB9_40:
	add.s32 	%r296, %r25, 576;
	setp.ge.s32 	%p21, %r296, %r24;
	mov.b32 	%r1671, -1;
	@%p21 bra 	$L__BB9_42;
	ld.global.u32 	%r1671, [%rd3+2304];
$L__BB9_42:
	mov.b32 	%r297, -1;
	shl.b32 	%r298, %r297, %r247;
	not.b32 	%r82, %r298;
	shl.b32 	%r299, %r2, 10;
	mov.u32 	%r300, _ZZN3cub18CUB_300001_SM_10006detail10radix_sort29DeviceRadixSortOnesweepKernelINS1_5radix10policy_hubIjNS0_8NullTypeEyE10Policy1000ELNS0_9SortOrderE0EjS6_yiiNS1_21identity_decomposer_tEEEvPT5_SC_PT3_PKSD_PT1_PKSH_PT2_PKSL_T4_iiT6_E1s;
	add.s32 	%r83, %r300, %r299;
	setp.gt.s32 	%p22, %r248, 255;
	@%p22 bra 	$L__BB9_55;
	max.s32 	%r301, %r248, 224;
	sub.s32 	%r302, %r301, %r248;
	add.s32 	%r303, %r302, 31;
	shr.u32 	%r304, %r303, 5;
	add.s32 	%r84, %r304, 1;
	and.b32  	%r85, %r84, 15;
	setp.lt.u32 	%p23, %r303, 480;
	mov.u32 	%r1675, %r248;
	@%p23 bra 	$L__BB9_46;
	and.b32  	%r305, %r84, 268435440;
	neg.s32 	%r1673, %r305;
	shl.b32 	%r307, %r248, 2;
	add.s32 	%r308, %r299, %r307;
	add.s32 	%r310, %r308, %r300;
	add.s32 	%r1672, %r310, 1024;
	mov.u32 	%r1675, %r248;
$L__BB9_45:
	.pragma "nounroll";
	mov.b32 	%r311, 0;
	st.shared.u32 	[%r1672+-1024], %r311;
	st.shared.u32 	[%r1672+-896], %r311;
	st.shared.u32 	[%r1672+-768], %r311;
	st.shared.u32 	[%r1672+-640], %r311;
	st.shared.u32 	[%r1672+-512], %r311;
	st.shared.u32 	[%r1672+-384], %r311;
	st.shared.u32 	[%r1672+-256], %r311;
	st.shared.u32 	[%r1672+-128], %r311;
	st.shared.u32 	[%r1672], %r311;
	st.shared.u32 	[%r1672+128], %r311;
	st.shared.u32 	[%r1672+256], %r311;
	st.shared.u32 	[%r1672+384], %r311;
	st.shared.u32 	[%r1672+512], %r311;
	st.shared.u32 	[%r1672+640], %r311;
	st.shared.u32 	[%r1672+768], %r311;
	st.shared.u32 	[%r1672+896], %r311;
	add.s32 	%r1675, %r1675, 512;
	add.s32 	%r1673, %r1673, 16;
	add.s32 	%r1672, %r1672, 2048;
	setp.ne.s32 	%p24, %r1673, 0;
	@%p24 bra 	$L__BB9_45;
$L__BB9_46:
	setp.eq.s32 	%p25, %r85, 0;
	@%p25 bra 	$L__BB9_55;
	and.b32  	%r95, %r84, 7;
	setp.lt.u32 	%p26, %r85, 8;
	@%p26 bra 	$L__BB9_49;
	shl.b32 	%r312, %r1675, 2;
	add.s32 	%r313, %r83, %r312;
	mov.b32 	%r314, 0;
	st.shared.u32 	[%r313], %r314;
	st.shared.u32 	[%r313+128], %r314;
	st.shared.u32 	[%r313+256], %r314;
	st.shared.u32 	[%r313+384], %r314;
	st.shared.u32 	[%r313+512], %r314;
	st.shared.u32 	[%r313+640], %r314;
	st.shared.u32 	[%r313+768], %r314;
	st.shared.u32 	[%r313+896], %r314;
	add.s32 	%r1675, %r1675, 256;
$L__BB9_49:
	setp.eq.s32 	%p27, %r95, 0;
	@%p27 bra 	$L__BB9_55;
	and.b32  	%r98, %r84, 3;
	setp.lt.u32 	%p28, %r95, 4;
	@%p28 bra 	$L__BB9_52;
	shl.b32 	%r315, %r1675, 2;
	add.s32 	%r316, %r83, %r315;
	mov.b32 	%r317, 0;
	st.shared.u32 	[%r316], %r317;
	st.shared.u32 	[%r316+128], %r317;
	st.shared.u32 	[%r316+256], %r317;
	st.shared.u32 	[%r316+384], %r317;
	add.s32 	%r1675, %r1675, 128;
$L__BB9_52:
	setp.eq.s32 	%p29, %r98, 0;
	@%p29 bra 	$L__BB9_55;
	shl.b32 	%r319, %r1675, 2;
	add.s32 	%r320, %r299, %r319;
	add.s32 	%r1679, %r300, %r320;
	neg.s32 	%r1678, %r98;
$L__BB9_54:
	.pragma "nounroll";
	mov.b32 	%r322, 0;
	st.shared.u32 	[%r1679], %r322;
	add.s32 	%r1679, %r1679, 128;
	add.s32 	%r1678, %r1678, 1;
	setp.ne.s32 	%p30, %r1678, 0;
	@%p30 bra 	$L__BB9_54;
$L__BB9_55:
	ld.param.u32 	%r1590, [_ZN3cub18CUB_300001_SM_10006detail10radix_sort29DeviceRadixSortOnesweepKernelINS1_5radix10policy_hubIjNS0_8NullTypeEyE10Policy1000ELNS0_9SortOrderE0EjS6_yiiNS1_21identity_decomposer_tEEEvPT5_SC_PT3_PKSD_PT1_PKSH_PT2_PKSL_T4_iiT6__param_9];
	bar.warp.sync 	-1;
	shr.u32 	%r324, %r1653, %r1590;
	and.b32  	%r107, %r324, %r82;
	shl.b32 	%r325, %r1, 5;
	and.b32  	%r326, %r325, 31744;
	mov.u32 	%r327, _ZZN3cub18CUB_300001_SM_10006detail10radix_sort29DeviceRadixSortOnesweepKernelINS1_5radix10policy_hubIjNS0_8NullTypeEyE10Policy1000ELNS0_9SortOrderE0EjS6_yiiNS1_21identity_decomposer_tEEEvPT5_SC_PT3_PKSD_PT1_PKSH_PT2_PKSL_T4_iiT6_E1s;
	add.s32 	%r328, %r327, %r326;
	shl.b32 	%r329, %r107, 2;
	add.s32 	%r108, %r328, %r329;
	atom.shared.add.u32 	%r330, [%r108], 1;
	shr.u32 	%r331, %r1654, %r1590;
	and.b32  	%r332, %r331, %r82;
	shl.b32 	%r333, %r332, 2;
	add.s32 	%r109, %r328, %r333;
	atom.shared.add.u32 	%r334, [%r109], 1;
	shr.u32 	%r335, %r1655, %r1590;
	and.b32  	%r336, %r335, %r82;
	shl.b32 	%r337, %r336, 2;
	add.s32 	%r110, %r328, %r337;
	atom.shared.add.u32 	%r338, [%r110], 1;
	shr.u32 	%r339, %r1656, %r1590;
	and.b32  	%r340, %r339, %r82;
	shl.b32 	%r341, %r340, 2;
	add.s32 	%r111, %r328, %r341;
	atom.shared.add.u32 	%r342, [%r111], 1;
	shr.u32 	%r343, %r1657, %r1590;
	and.b32  	%r344, %r343, %r82;
	shl.b32 	%r345, %r344, 2;
	add.s32 	%r112, %r328, %r345;
	atom.shared.add.u32 	%r346, [%r112], 1;
	shr.u32 	%r347, %r1658, %r1590;
	and.b32  	%r348, %r347, %r82;
	shl.b32 	%r349, %r348, 2;
	add.s32 	%r113, %r328, %r349;
	atom.shared.add.u32 	%r350, [%r113], 1;
	shr.u32 	%r351, %r1659, %r1590;
	and.b32  	%r352, %r351, %r82;
	shl.b32 	%r353, %r352, 2;
	add.s32 	%r114, %r328, %r353;
	atom.shared.add.u32 	%r354, [%r114], 1;
	shr.u32 	%r355, %r1660, %r1590;
	and.b32  	%r356, %r355, %r82;
	shl.b32 	%r357, %r356, 2;
	add.s32 	%r358, %r328, %r357;
	atom.shared.add.u32 	%r359, [%r358], 1;
	shr.u32 	%r360, %r1661, %r1590;
	and.b32  	%r361, %r360, %r82;
	shl.b32 	%r362, %r361, 2;
	add.s32 	%r363, %r328, %r362;
	atom.shared.add.u32 	%r364, [%r363], 1;
	shr.u32 	%r365, %r1662, %r1590;
	and.b32  	%r366, %r365, %r82;
	shl.b32 	%r367, %r366, 2;
	add.s32 	%r115, %r328, %r367;
	atom.shared.add.u32 	%r368, [%r115], 1;
	shr.u32 	%r369, %r1663, %r1590;
	and.b32  	%r370, %r369, %r82;
	shl.b32 	%r371, %r370, 2;
	add.s32 	%r116, %r328, %r371;
	atom.shared.add.u32 	%r372, [%r116], 1;
	shr.u32 	%r373, %r1664, %r1590;
	and.b32  	%r374, %r373, %r82;
	shl.b32 	%r375, %r374, 2;
	add.s32 	%r117, %r328, %r375;
	atom.shared.add.u32 	%r376, [%r117], 1;
	shr.u32 	%r377, %r1665, %r1590;
	and.b32  	%r378, %r377, %r82;
	shl.b32 	%r379, %r378, 2;
	add.s32 	%r118, %r328, %r379;
	atom.shared.add.u32 	%r380, [%r118], 1;
	shr.u32 	%r381, %r1666, %r1590;
	and.b32  	%r382, %r381, %r82;
	shl.b32 	%r383, %r382, 2;
	add.s32 	%r119, %r328, %r383;
	atom.shared.add.u32 	%r384, [%r119], 1;
	shr.u32 	%r385, %r1667, %r1590;
	and.b32  	%r386, %r385, %r82;
	shl.b32 	%r387, %r386, 2;
	add.s32 	%r120, %r328, %r387;
	atom.shared.add.u32 	%r388, [%r120], 1;
	shr.u32 	%r389, %r1668, %r1590;
	and.b32  	%r390, %r389, %r82;
	shl.b32 	%r391, %r390, 2;
	add.s32 	%r392, %r328, %r391;
	atom.shared.add.u32 	%r393, [%r392], 1;
	shr.u32 	%r394, %r1669, %r1590;
	and.b32  	%r395, %r394, %r82;
	shl.b32 	%r396, %r395, 2;
	add.s32 	%r397, %r328, %r396;
	atom.shared.add.u32 	%r398, [%r397], 1;
	shr.u32 	%r399, %r1670, %r1590;
	and.b32  	%r400, %r399, %r82;
	shl.b32 	%r401, %r400, 2;
	add.s32 	%r402, %r328, %r401;
	atom.shared.add.u32 	%r403, [%r402], 1;
	shr.u32 	%r404, %r1671, %r1590;
	and.b32  	%r405, %r404, %r82;
	shl.b32 	%r406, %r405, 2;
	add.s32 	%r407, %r328, %r406;
	atom.shared.add.u32 	%r408, [%r407], 1;
	bar.sync 	0;
	setp.gt.u32 	%p31, %r1, 255;
	shl.b32 	%r409, %r1, 2;
	add.s32 	%r121, %r327, %r409;
	mov.b32 	%r1680, 0;
	@%p31 bra 	$L__BB9_57;
	ld.shared.u32 	%r410, [%r121];
	mov.b32 	%r411, 0;
	st.shared.u32 	[%r121], %r411;
	ld.shared.u32 	%r412, [%r121+1024];
	st.shared.u32 	[%r121+1024], %r410;
	add.s32 	%r413, %r412, %r410;
	ld.shared.u32 	%r414, [%r121+2048];
	st.shared.u32 	[%r121+2048], %r413;
	add.s32 	%r415, %r414, %r413;
	ld.shared.u32 	%r416, [%r121+3072];
	st.shared.u32 	[%r121+3072], %r415;
	add.s32 	%r417, %r416, %r415;
	ld.shared.u32 	%r418, [%r121+4096];
	st.shared.u32 	[%r121+4096], %r417;
	add.s32 	%r419, %r418, %r417;
	ld.shared.u32 	%r420, [%r121+5120];
	st.shared.u32 	[%r121+5120], %r419;
	add.s32 	%r421, %r420, %r419;
	ld.shared.u32 	%r422, [%r121+6144];
	st.shared.u32 	[%r121+6144], %r421;
	add.s32 	%r423, %r422, %r421;
	ld.shared.u32 	%r424, [%r121+7168];
	st.shared.u32 	[%r121+7168], %r423;
	add.s32 	%r425, %r424, %r423;
	ld.shared.u32 	%r426, [%r121+8192];
	st.shared.u32 	[%r121+8192], %r425;
	add.s32 	%r427, %r426, %r425;
	ld.shared.u32 	%r428, [%r121+9216];
	st.shared.u32 	[%r121+9216], %r427;
	add.s32 	%r429, %r428, %r427;
	ld.shared.u32 	%r430, [%r121+10240];
	st.shared.u32 	[%r121+10240], %r429;
	add.s32 	%r431, %r430, %r429;
	ld.shared.u32 	%r432, [%r121+11264];
	st.shared.u32 	[%r121+11264], %r431;
	add.s32 	%r1680, %r432, %r431;
$L__BB9_57:
	ld.param.u64 	%rd230, [_ZN3cub18CUB_300001_SM_10006detail10radix_sort29DeviceRadixSortOnesweepKernelINS1_5radix10policy_hubIjNS0_8NullTypeEyE10Policy1000ELNS0_9SortOrderE0EjS6_yiiNS1_21identity_decomposer_tEEEvPT5_SC_PT3_PKSD_PT1_PKSH_PT2_PKSL_T4_iiT6__param_0];
	cvta.to.global.u64 	%rd4, %rd230;
	setp.gt.u32 	%p32, %r1, 255;
	@%p32 bra 	$L__BB9_59;
	or.b32  	%r433, %r1680, 1073741824;
	shl.b32 	%r434, %r4, 8;
	add.s32 	%r435, %r434, %r1;
	mul.wide.s32 	%rd31, %r435, 4;
	add.s64 	%rd32, %rd4, %rd31;
	st.volatile.global.u32 	[%rd32], %r433;
$L__BB9_59:
	ld.param.u64 	%rd239, [_ZN3cub18CUB_300001_SM_10006detail10radix_sort29DeviceRadixSortOnesweepKernelINS1_5radix10policy_hubIjNS0_8NullTypeEyE10Policy1000ELNS0_9SortOrderE0EjS6_yiiNS1_21identity_decomposer_tEEEvPT5_SC_PT3_PKSD_PT1_PKSH_PT2_PKSL_T4_iiT6__param_4];
	cvta.to.global.u64 	%rd5, %rd239;
	setp.lt.u32 	%p33, %r1, 256;
	setp.eq.s32 	%p34, %r1680, 7296;
	and.pred  	%p35, %p33, %p34;
	selp.u32 	%r436, 1, 0, %p35;
	{ 
	.reg .pred 	%p1; 
	.reg .pred 	%p2; 
	setp.ne.u32 	%p1, %r436, 0; 
	bar.red.or.pred 	%p2, 0, %p1; 
	selp.u32 	%r437, 1, 0, %p2; 
	}
	setp.eq.s32 	%p36, %r437, 0;
	cvt.u64.u32 	%rd6, %r1;
	@%p36 bra 	$L__BB9_111;
	shl.b32 	%r438, %r1, 3;
	add.s32 	%r440, %r327, %r438;
	add.s32 	%r124, %r440, 29184;
	@%p32 bra 	$L__BB9_68;
	ld.param.u64 	%rd237, [_ZN3cub18CUB_300001_SM_10006detail10radix_sort29DeviceRadixSortOnesweepKernelINS1_5radix10policy_hubIjNS0_8NullTypeEyE10Policy1000ELNS0_9SortOrderE0EjS6_yiiNS1_21identity_decomposer_tEEEvPT5_SC_PT3_PKSD_PT1_PKSH_PT2_PKSL_T4_iiT6__param_3];
	cvta.to.global.u64 	%rd33, %rd237;
	shl.b64 	%rd34, %rd6, 3;
	add.s64 	%rd35, %rd33, %rd34;
	ld.global.u64 	%rd36, [%rd35];
	setp.gt.u32 	%p38, %r1, %r107;
	selp.b64 	%rd37, 7296, 0, %p38;
	sub.s64 	%rd240, %rd36, %rd37;
	st.shared.u64 	[%r124], %rd240;
	setp.lt.s32 	%p39, %r4, 1;
	mov.u32 	%r1684, %r1680;
	@%p39 bra 	$L__BB9_67;
	mov.b32 	%r1682, -1;
	mov.u32 	%r1681, %r4;
	mov.u32 	%r1684, %r1680;
$L__BB9_63:
	add.s32 	%r128, %r1681, -1;
$L__BB9_64:
	membar.cta;
	shl.b32 	%r442, %r128, 8;
	add.s32 	%r443, %r442, %r1;
	mul.wide.s32 	%rd38, %r443, 4;
	add.s64 	%rd39, %rd4, %rd38;
	ld.volatile.global.u32 	%r129, [%rd39];
	setp.eq.s32 	%p40, %r129, 0;
	@%p40 bra 	$L__BB9_64;
	and.b32  	%r444, %r129, 1073741823;
	add.s32 	%r1684, %r444, %r1684;
	setp.gt.s32 	%p41, %r129, -1;
	vote.sync.ballot.b32 	%r1682, %p41, %r1682;
	setp.gt.u32 	%p43, %r1681, 1;
	and.pred  	%p44, %p41, %p43;
	mov.u32 	%r1681, %r128;
	@%p44 bra 	$L__BB9_63;
	ld.shared.u64 	%rd240, [%r124];
$L__BB9_67:
	or.b32  	%r445, %r1684, -2147483648;
	shl.b32 	%r446, %r4, 8;
	add.s32 	%r447, %r446, %r1;
	mul.wide.s32 	%rd40, %r447, 4;
	add.s64 	%rd41, %rd4, %rd40;
	st.volatile.global.u32 	[%rd41], %r445;
	sub.s32 	%r448, %r1684, %r1680;
	cvt.s64.s32 	%rd42, %r448;
	add.s64 	%rd43, %rd240, %rd42;
	st.shared.u64 	[%r124], %rd43;
$L__BB9_68:
	ld.param.u32 	%r1584, [_ZN3cub18CUB_300001_SM_10006detail10radix_sort29DeviceRadixSortOnesweepKernelINS1_5radix10policy_hubIjNS0_8NullTypeEyE10Policy1000ELNS0_9SortOrderE0EjS6_yiiNS1_21identity_decomposer_tEEEvPT5_SC_PT3_PKSD_PT1_PKSH_PT2_PKSL_T4_iiT6__param_8];
	ld.param.u64 	%rd233, [_ZN3cub18CUB_300001_SM_10006detail10radix_sort29DeviceRadixSortOnesweepKernelINS1_5radix10policy_hubIjNS0_8NullTypeEyE10Policy1000ELNS0_9SortOrderE0EjS6_yiiNS1_21identity_decomposer_tEEEvPT5_SC_PT3_PKSD_PT1_PKSH_PT2_PKSL_T4_iiT6__param_2];
	mad.lo.s32 	%r133, %r4, 7296, 7296;
	setp.lt.s32 	%p46, %r133, %r1584;
	setp.eq.s64 	%p47, %rd233, 0;
	or.pred  	%p48, %p47, %p46;
	or.pred  	%p49, %p32, %p48;
	@%p49 bra 	$L__BB9_70;
	ld.param.u64 	%rd234, [_ZN3cub18CUB_300001_SM_10006detail10radix_sort29DeviceRadixSortOnesweepKernelINS1_5radix10policy_hubIjNS0_8NullTypeEyE10Policy1000ELNS0_9SortOrderE0EjS6_yiiNS1_21identity_decomposer_tEEEvPT5_SC_PT3_PKSD_PT1_PKSH_PT2_PKSL_T4_iiT6__param_2];
	ld.shared.u64 	%rd44, [%r124];
	setp.gt.u32 	%p50, %r1, %r107;
	selp.b64 	%rd45, 7296, 0, %p50;
	cvt.s64.s32 	%rd46, %r1680;
	add.s64 	%rd47, %rd45, %rd46;
	add.s64 	%rd48, %rd47, %rd44;
	cvta.to.global.u64 	%rd49, %rd234;
	shl.b64 	%rd50, %rd6, 3;
	add.s64 	%rd51, %rd49, %rd50;
	st.global.u64 	[%rd51], %rd48;
$L__BB9_70:
	ld.param.u32 	%r1585, [_ZN3cub18CUB_300001_SM_10006detail10radix_sort29DeviceRadixSortOnesweepKernelINS1_5radix10policy_hubIjNS0_8NullTypeEyE10Policy1000ELNS0_9SortOrderE0EjS6_yiiNS1_21identity_decomposer_tEEEvPT5_SC_PT3_PKSD_PT1_PKSH_PT2_PKSL_T4_iiT6__param_8];
	setp.gt.s32 	%p51, %r133, %r1585;
	bar.sync 	0;
	shl.b32 	%r449, %r107, 3;
	add.s32 	%r451, %r327, %r449;
	ld.shared.u64 	%rd10, [%r451+29184];
	@%p51 bra 	$L__BB9_72;
	and.b32  	%r452, %r1, 31;
	and.b32  	%r453, %r1, 992;
	mul.lo.s32 	%r454, %r453, 19;
	or.b32  	%r455, %r454, %r452;
	cvt.u64.u32 	%rd52, %r455;
	add.s64 	%rd53, %rd10, %rd52;
	shl.b64 	%rd54, %rd53, 2;
	add.s64 	%rd55, %rd5, %rd54;
	st.global.u32 	[%rd55], %r1653;
	st.global.u32 	[%rd55+128], %r1654;
	st.global.u32 	[%rd55+256], %r1655;
	st.global.u32 	[%rd55+384], %r1656;
	st.global.u32 	[%rd55+512], %r1657;
	st.global.u32 	[%rd55+640], %r1658;
	st.global.u32 	[%rd55+768], %r1659;
	st.global.u32 	[%rd55+896], %r1660;
	st.global.u32 	[%rd55+1024], %r1661;
	st.global.u32 	[%rd55+1152], %r1662;
	st.global.u32 	[%rd55+1280], %r1663;
	st.global.u32 	[%rd55+1408], %r1664;
	st.global.u32 	[%rd55+1536], %r1665;
	st.global.u32 	[%rd55+1664], %r1666;
	st.global.u32 	[%rd55+1792], %r1667;
	st.global.u32 	[%rd55+1920], %r1668;
	st.global.u32 	[%rd55+2048], %r1669;
	st.global.u32 	[%rd55+2176], %r1670;
	st.global.u32 	[%rd55+2304], %r1671;
	bra.uni 	$L__BB9_110;
$L__BB9_72:
	ld.param.u32 	%r1586, [_ZN3cub18CUB_300001_SM_10006detail10radix_sort29DeviceRadixSortOnesweepKernelINS1_5radix10policy_hubIjNS0_8NullTypeEyE10Policy1000ELNS0_9SortOrderE0EjS6_yiiNS1_21identity_decomposer_tEEEvPT5_SC_PT3_PKSD_PT1_PKSH_PT2_PKSL_T4_iiT6__param_8];
	mad.lo.s32 	%r134, %r4, -7296, %r1586;
	and.b32  	%r456, %r1, 31;
	and.b32  	%r457, %r1, 992;
	mul.lo.s32 	%r458, %r457, 19;
	or.b32  	%r135, %r458, %r456;
	setp.ge.s32 	%p52, %r135, %r134;
	cvt.u64.u32 	%rd56, %r135;
	add.s64 	%rd57, %rd10, %rd56;
	shl.b64 	%rd58, %rd57, 2;
	add.s64 	%rd11, %rd5, %rd58;
	@%p52 bra 	$L__BB9_74;
	st.global.u32 	[%rd11], %r1653;
$L__BB9_74:
	add.s32 	%r459, %r135, 32;
	setp.ge.s32 	%p53, %r459, %r134;
	@%p53 bra 	$L__BB9_76;
	st.global.u32 	[%rd11+128], %r1654;
$L__BB9_76:
	add.s32 	%r460, %r135, 64;
	setp.ge.s32 	%p54, %r460, %r134;
	@%p54 bra 	$L__BB9_78;
	st.global.u32 	[%rd11+256], %r1655;
$L__BB9_78:
	add.s32 	%r461, %r135, 96;
	setp.ge.s32 	%p55, %r461, %r134;
	@%p55 bra 	$L__BB9_80;
	st.global.u32 	[%rd11+384], %r1656;
$L__BB9_80:
	add.s32 	%r462, %r135, 128;
	setp.ge.s32 	%p56, %r462, %r134;
	@%p56 bra 	$L__BB9_82;
	st.global.u32 	[%rd11+512], %r1657;
$L__BB9_82:
	add.s32 	%r463, %r135, 160;
	setp.ge.s32 	%p57, %r463, %r134;
	@%p57 bra 	$L__BB9_84;
	st.global.u32 	[%rd11+640], %r1658;
$L__BB9_84:
	add.s32 	%r464, %r135, 192;
	setp.ge.s32 	%p58, %r464, %r134;
	@%p58 bra 	$L__BB9_86;
	st.global.u32 	[%rd11+768], %r1659;
$L__BB9_86:
	add.s32 	%r465, %r135, 224;
	setp.ge.s32 	%p59, %r465, %r134;
	@%p59 bra 	$L__BB9_88;
	st.global.u32 	[%rd11+896], %r1660;
$L__BB9_88:
	add.s32 	%r466, %r135, 256;
	setp.ge.s32 	%p60, %r466, %r134;
	@%p60 bra 	$L__BB9_90;
	st.global.u32 	[%rd11+1024], %r1661;
$L__BB9_90:
	add.s32 	%r467, %r135, 288;
	setp.ge.s32 	%p61, %r467, %r134;
	@%p61 bra 	$L__BB9_92;
	st.global.u32 	[%rd11+1152], %r1662;
$L__BB9_92:
	add.s32 	%r468, %r135, 320;
	setp.ge.s32 	%p62, %r468, %r134;
	@%p62 bra 	$L__BB9_94;
	st.global.u32 	[%rd11+1280], %r1663;
$L__BB9_94:
	add.s32 	%r469, %r135, 352;
	setp.ge.s32 	%p63, %r469, %r134;
	@%p63 bra 	$L__BB9_96;
	st.global.u32 	[%rd11+1408], %r1664;
$L__BB9_96:
	add.s32 	%r470, %r135, 384;
	setp.ge.s32 	%p64, %r470, %r134;
	@%p64 bra 	$L__BB9_98;
	st.global.u32 	[%rd11+1536], %r1665;
$L__BB9_98:
	add.s32 	%r471, %r135, 416;
	setp.ge.s32 	%p65, %r471, %r134;
	@%p65 bra 	$L__BB9_100;
	st.global.u32 	[%rd11+1664], %r1666;
$L__BB9_100:
	add.s32 	%r472, %r135, 448;
	setp.ge.s32 	%p66, %r472, %r134;
	@%p66 bra 	$L__BB9_102;
	st.global.u32 	[%rd11+1792], %r1667;
$L__BB9_102:
	add.s32 	%r473, %r135, 480;
	setp.ge.s32 	%p67, %r473, %r134;
	@%p67 bra 	$L__BB9_104;
	st.global.u32 	[%rd11+1920], %r1668;
$L__BB9_104:
	add.s32 	%r474, %r135, 512;
	setp.ge.s32 	%p68, %r474, %r134;
	@%p68 bra 	$L__BB9_106;
	st.global.u32 	[%rd11+2048], %r1669;
$L__BB9_106:
	add.s32 	%r475, %r135, 544;
	setp.ge.s32 	%p69, %r475, %r134;
	@%p69 bra 	$L__BB9_108;
	st.global.u32 	[%rd11+2176], %r1670;
$L__BB9_108:
	add.s32 	%r476, %r135, 576;
	setp.ge.s32 	%p70, %r476, %r134;
	@%p70 bra 	$L__BB9_110;
	st.global.u32 	[%rd11+2304], %r1671;
$L__BB9_110:
	// begin inline asm
	exit;
	// end inline asm
$L__BB9_111:
	mul.hi.u32 	%r477, %r1, 357913942;
	add.s32 	%r478, %r477, %r1;
	shl.b32 	%r479, %r478, 2;
	add.s32 	%r481, %r327, %r479;
	add.s32 	%r136, %r481, 13328;
	st.shared.u32 	[%r481+13328], %r1680;
	bar.sync 	0;
	setp.gt.u32 	%p71, %r1, 31;
	@%p71 bra 	$L__BB9_113;
	mov.u32 	%r512, _ZZN3cub18CUB_300001_SM_10006detail10radix_sort29DeviceRadixSortOnesweepKernelINS1_5radix10policy_hubIjNS0_8NullTypeEyE10Policy1000ELNS0_9SortOrderE0EjS6_yiiNS1_21identity_decomposer_tEEEvPT5_SC_PT3_PKSD_PT1_PKSH_PT2_PKSL_T4_iiT6_E1s;
	mad.lo.s32 	%r513, %r1, 52, %r512;
	ld.shared.u32 	%r514, [%r513+13328];
	ld.shared.u32 	%r515, [%r513+13332];
	ld.shared.u32 	%r516, [%r513+13336];
	ld.shared.u32 	%r517, [%r513+13340];
	ld.shared.u32 	%r518, [%r513+13344];
	ld.shared.u32 	%r519, [%r513+13348];
	ld.shared.u32 	%r520, [%r513+13352];
	ld.shared.u32 	%r521, [%r513+13356];
	ld.shared.u32 	%r522, [%r513+13360];
	ld.shared.u32 	%r523, [%r513+13364];
	ld.shared.u32 	%r524, [%r513+13368];
	ld.shared.u32 	%r525, [%r513+13372];
	add.s32 	%r526, %r515, %r514;
	add.s32 	%r527, %r526, %r516;
	add.s32 	%r528, %r527, %r517;
	add.s32 	%r529, %r528, %r518;
	add.s32 	%r530, %r529, %r519;
	add.s32 	%r531, %r530, %r520;
	add.s32 	%r532, %r531, %r521;
	add.s32 	%r533, %r532, %r522;
	add.s32 	%r534, %r533, %r523;
	add.s32 	%r535, %r534, %r524;
	add.s32 	%r486, %r535, %r525;
	mov.b32 	%r484, 1;
	mov.b32 	%r509, 0;
	mov.b32 	%r511, -1;
	// begin inline asm
	{  .reg .s32 r0;  .reg .pred p;  shfl.sync.up.b32 r0|p, %r486, %r484, %r509, %r511;  @p add.s32 r0, r0, %r486;  mov.s32 %r482, r0;}
	// end inline asm
	mov.b32 	%r490, 2;
	// begin inline asm
	{  .reg .s32 r0;  .reg .pred p;  shfl.sync.up.b32 r0|p, %r482, %r490, %r509, %r511;  @p add.s32 r0, r0, %r482;  mov.s32 %r488, r0;}
	// end inline asm
	mov.b32 	%r496, 4;
	// begin inline asm
	{  .reg .s32 r0;  .reg .pred p;  shfl.sync.up.b32 r0|p, %r488, %r496, %r509, %r511;  @p add.s32 r0, r0, %r488;  mov.s32 %r494, r0;}
	// end inline asm
	mov.b32 	%r502, 8;
	// begin inline asm
	{  .reg .s32 r0;  .reg .pred p;  shfl.sync.up.b32 r0|p, %r494, %r502, %r509, %r511;  @p add.s32 r0, r0, %r494;  mov.s32 %r500, r0;}
	// end inline asm
	mov.b32 	%r508, 16;
	// begin inline asm
	{  .reg .s32 r0;  .reg .pred p;  shfl.sync.up.b32 r0|p, %r500, %r508, %r509, %r511;  @p add.s32 r0, r0, %r500;  mov.s32 %r506, r0;}
	// end inline asm
	sub.s32 	%r536, %r506, %r486;
	add.s32 	%r537, %r514, %r536;
	add.s32 	%r538, %r515, %r537;
	add.s32 	%r539, %r516, %r538;
	add.s32 	%r540, %r517, %r539;
	add.s32 	%r541, %r518, %r540;
	add.s32 	%r542, %r519, %r541;
	add.s32 	%r543, %r520, %r542;
	add.s32 	%r544, %r521, %r543;
	add.s32 	%r545, %r522, %r544;
	add.s32 	%r546, %r523, %r545;
	add.s32 	%r547, %r524, %r546;
	st.shared.u32 	[%r513+13328], %r536;
	st.shared.u32 	[%r513+13332], %r537;
	st.shared.u32 	[%r513+13336], %r538;
	st.shared.u32 	[%r513+13340], %r539;
	st.shared.u32 	[%r513+13344], %r540;
	st.shared.u32 	[%r513+13348], %r541;
	st.shared.u32 	[%r513+13352], %r542;
	st.shared.u32 	[%r513+13356], %r543;
	st.shared.u32 	[%r513+13360], %r544;
	st.shared.u32 	[%r513+13364], %r545;
	st.shared.u32 	[%r513+13368], %r546;
	st.shared.u32 	[%r513+13372], %r547;
$L__BB9_113:
	setp.gt.u32 	%p72, %r1, 255;
	bar.sync 	0;
	ld.shared.u32 	%r137, [%r136];
	@%p72 bra 	$L__BB9_115;
	ld.shared.u32 	%r548, [%r121];
	add.s32 	%r549, %r548, %r137;
	st.shared.u32 	[%r121], %r549;
	ld.shared.u32 	%r550, [%r121+1024];
	add.s32 	%r551, %r550, %r137;
	st.shared.u32 	[%r121+1024], %r551;
	ld.shared.u32 	%r552, [%r121+2048];
	add.s32 	%r553, %r552, %r137;
	st.shared.u32 	[%r121+2048], %r553;
	ld.shared.u32 	%r554, [%r121+3072];
	add.s32 	%r555, %r554, %r137;
	st.shared.u32 	[%r121+3072], %r555;
	ld.shared.u32 	%r556, [%r121+4096];
	add.s32 	%r557, %r556, %r137;
	st.shared.u32 	[%r121+4096], %r557;
	ld.shared.u32 	%r558, [%r121+5120];
	add.s32 	%r559, %r558, %r137;
	st.shared.u32 	[%r121+5120], %r559;
	ld.shared.u32 	%r560, [%r121+6144];
	add.s32 	%r561, %r560, %r137;
	st.shared.u32 	[%r121+6144], %r561;
	ld.shared.u32 	%r562, [%r121+7168];
	add.s32 	%r563, %r562, %r137;
	st.shared.u32 	[%r121+7168], %r563;
	ld.shared.u32 	%r564, [%r121+8192];
	add.s32 	%r565, %r564, %r137;
	st.shared.u32 	[%r121+8192], %r565;
	ld.shared.u32 	%r566, [%r121+9216];
	add.s32 	%r567, %r566, %r137;
	st.shared.u32 	[%r121+9216], %r567;
	ld.shared.u32 	%r568, [%r121+10240];
	add.s32 	%r569, %r568, %r137;
	st.shared.u32 	[%r121+10240], %r569;
	ld.shared.u32 	%r570, [%r121+11264];
	add.s32 	%r571, %r570, %r137;
	st.shared.u32 	[%r121+11264], %r571;
$L__BB9_115:
	bar.sync 	0;
	// begin inline asm
	mov.u32 %r572, %lanemask_le;
	// end inline asm
	mov.b32 	%r575, 1;
	// begin inline asm
	{
    .reg .pred p;
    and.b32 %r573, %r107, %r575;    setp.ne.u32 p, %r573, 0;
    vote.ballot.sync.b32 %r573, p, 0xffffffff;
    @!p not.b32 %r573, %r573;
}

	// end inline asm
	mov.b32 	%r578, 2;
	// begin inline asm
	{
    .reg .pred p;
    and.b32 %r576, %r107, %r578;    setp.ne.u32 p, %r576, 0;
    vote.ballot.sync.b32 %r576, p, 0xffffffff;
    @!p not.b32 %r576, %r576;
}

	// end inline asm
	and.b32  	%r598, %r576, %r573;
	mov.b32 	%r581, 4;
	// begin inline asm
	{
    .reg .pred p;
    and.b32 %r579, %r107, %r581;    setp.ne.u32 p, %r579, 0;
    vote.ballot.sync.b32 %r579, p, 0xffffffff;
    @!p not.b32 %r579, %r579;
}

	// end inline asm
	and.b32  	%r599, %r579, %r598;
	mov.b32 	%r584, 8;
	// begin inline asm
	{
    .reg .pred p;
    and.b32 %r582, %r107, %r584;    setp.ne.u32 p, %r582, 0;
    vote.ballot.sync.b32 %r582, p, 0xffffffff;
    @!p not.b32 %r582, %r582;
}

	// end inline asm
	and.b32  	%r600, %r582, %r599;
	mov.b32 	%r587, 16;
	// begin inline asm
	{
    .reg .pred p;
    and.b32 %r585, %r107, %r587;    setp.ne.u32 p, %r585, 0;
    vote.ballot.sync.b32 %r585, p, 0xffffffff;
    @!p not.b32 %r585, %r585;
}

	// end inline asm
	and.b32  	%r601, %r585, %r600;
	mov.b32 	%r590, 32;
	// begin inline asm
	{
    .reg .pred p;
    and.b32 %r588, %r107, %r590;    setp.ne.u32 p, %r588, 0;
    vote.ballot.sync.b32 %r588, p, 0xffffffff;
    @!p not.b32 %r588, %r588;
}

	// end inline asm
	and.b32  	%r602, %r588, %r601;
	mov.b32 	%r593, 64;
	// begin inline asm
	{
    .reg .pred p;
    and.b32 %r591, %r107, %r593;    setp.ne.u32 p, %r591, 0;
    vote.ballot.sync.b32 %r591, p, 0xffffffff;
    @!p not.b32 %r591, %r591;
}

	// end inline asm
	and.b32  	%r603, %r591, %r602;
	mov.b32 	%r596, 128;
	// begin inline asm
	{
    .reg .pred p;
    and.b32 %r594, %r107, %r596;    setp.ne.u32 p, %r594, 0;
    vote.ballot.sync.b32 %r594, p, 0xffffffff;
    @!p not.b32 %r594, %r594;
}

	// end inline asm
	and.b32  	%r604, %r594, %r603;
	clz.b32 	%r605, %r604;
	sub.s32 	%r139, 31, %r605;
	and.b32  	%r606, %r572, %r604;
	popc.b32 	%r140, %r606;
	setp.ne.s32 	%p73, %r248, %r139;
	mov.b32 	%r1685, 0;
	@%p73 bra 	$L__BB9_117;
	atom.shared.add.u32 	%r1685, [%r108], %r140;
$L__BB9_117:
	ld.param.u32 	%r1591, [_ZN3cub18CUB_300001_SM_10006detail10radix_sort29DeviceRadixSortOnesweepKernelINS1_5radix10policy_hubIjNS0_8NullTypeEyE10Policy1000ELNS0_9SortOrderE0EjS6_yiiNS1_21identity_decomposer_tEEEvPT5_SC_PT3_PKSD_PT1_PKSH_PT2_PKSL_T4_iiT6__param_9];
	shfl.sync.idx.b32	%r632|%p74, %r1685, %r139, 31, -1;
	add.s32 	%r143, %r140, %r632;
	shr.u32 	%r633, %r1654, %r1591;
	and.b32  	%r629, %r633, %r82;
	mov.b32 	%r609, 1;
	// begin inline asm
	{
    .reg .pred p;
    and.b32 %r607, %r629, %r609;    setp.ne.u32 p, %r607, 0;
    vote.ballot.sync.b32 %r607, p, 0xffffffff;
    @!p not.b32 %r607, %r607;
}

	// end inline asm
	mov.b32 	%r612, 2;
	// begin inline asm
	{
    .reg .pred p;
    and.b32 %r610, %r629, %r612;    setp.ne.u32 p, %r610, 0;
    vote.ballot.sync.b32 %r610, p, 0xffffffff;
    @!p not.b32 %r610, %r610;
}

	// end inline asm
	and.b32  	%r634, %r610, %r607;
	mov.b32 	%r615, 4;
	// begin inline asm
	{
    .reg .pred p;
    and.b32 %r613, %r629, %r615;    setp.ne.u32 p, %r613, 0;
    vote.ballot.sync.b32 %r613, p, 0xffffffff;
    @!p not.b32 %r613, %r613;
}

	// end inline asm
	and.b32  	%r635, %r613, %r634;
	mov.b32 	%r618, 8;
	// begin inline asm
	{
    .reg .pred p;
    and.b32 %r616, %r629, %r618;    setp.ne.u32 p, %r616, 0;
    vote.ballot.sync.b32 %r616, p, 0xffffffff;
    @!p not.b32 %r616, %r616;
}

	// end inline asm
	and.b32  	%r636, %r616, %r635;
	mov.b32 	%r621, 16;
	// begin inline asm
	{
    .reg .pred p;
    and.b32 %r619, %r629, %r621;    setp.ne.u32 p, %r619, 0;
    vote.ballot.sync.b32 %r619, p, 0xffffffff;
    @!p not.b32 %r619, %r619;
}

	// end inline asm
	and.b32  	%r637, %r619, %r636;
	mov.b32 	%r624, 32;
	// begin inline asm
	{
    .reg .pred p;
    and.b32 %r622, %r629, %r624;    setp.ne.u32 p, %r622, 0;
    vote.ballot.sync.b32 %r622, p, 0xffffffff;
    @!p not.b32 %r622, %r622;
}

	// end inline asm
	and.b32  	%r638, %r622, %r637;
	mov.b32 	%r627, 64;
	// begin inline asm
	{
    .reg .pred p;
    and.b32 %r625, %r629, %r627;    setp.ne.u32 p, %r625, 0;
    vote.ballot.sync.b32 %r625, p, 0xffffffff;
    @!p not.b32 %r625, %r625;
}

	// end inline asm
	and.b32  	%r639, %r625, %r638;
	mov.b32 	%r630, 128;
	// begin inline asm
	{
    .reg .pred p;
    and.b32 %r628, %r629, %r630;    setp.ne.u32 p, %r628, 0;
    vote.ballot.sync.b32 %r628, p, 0xffffffff;
    @!p not.b32 %r628, %r628;
}

	// end inline asm
	and.b32  	%r640, %r628, %r639;
	clz.b32 	%r641, %r640;
	sub.s32 	%r144, 31, %r641;
	and.b32  	%r642, %r572, %r640;
	popc.b32 	%r145, %r642;
	setp.ne.s32 	%p75, %r248, %r144;
	mov.b32 	%r1686, 0;
	@%p75 bra 	$L__BB9_119;
	atom.shared.add.u32 	%r1686, [%r109], %r145;
$L__BB9_119:
	ld.param.u32 	%r1592, [_ZN3cub18CUB_300001_SM_10006detail10radix_sort29DeviceRadixSortOnesweepKernelINS1_5radix10policy_hubIjNS0_8NullTypeEyE10Policy1000ELNS0_9SortOrderE0EjS6_yiiNS1_21identity_decomposer_tEEEvPT5_SC_PT3_PKSD_PT1_PKSH_PT2_PKSL_T4_iiT6__param_9];
	shfl.sync.idx.b32	%r668|%p76, %r1686, %r144, 31, -1;
	add.s32 	%r148, %r145, %r668;
	shr.u32 	%r669, %r1655, %r1592;
	and.b32  	%r665, %r669, %r82;
	mov.b32 	%r645, 1;
	// begin inline asm
	{
    .reg .pred p;
    and.b32 %r643, %r665, %r645;    setp.ne.u32 p, %r643, 0;
    vote.ballot.sync.b32 %r643, p, 0xffffffff;
    @!p not.b32 %r643, %r643;
}

	// end inline asm
	mov.b32 	%r648, 2;
	// begin inline asm
	{
    .reg .pred p;
    and.b32 %r646, %r665, %r648;    setp.ne.u32 p, %r646, 0;
    vote.ballot.sync.b32 %r646, p, 0xffffffff;
    @!p not.b32 %r646, %r646;
}

	// end inline asm
	and.b32  	%r670, %r646, %r643;
	mov.b32 	%r651, 4;
	// begin inline asm
	{
    .reg .pred p;
    and.b32 %r649, %r665, %r651;    setp.ne.u32 p, %r649, 0;
    vote.ballot.sync.b32 %r649, p, 0xffffffff;
    @!p not.b32 %r649, %r649;
}

	// end inline asm
	and.b32  	%r671, %r649, %r670;
	mov.b32 	%r654, 8;
	// begin inline asm
	{
    .reg .pred p;
    and.b32 %r652, %r665, %r654;    setp.ne.u32 p, %r652, 0;
    vote.ballot.sync.b32 %r652, p, 0xffffffff;
    @!p not.b32 %r652, %r652;
}

	// end inline asm
	and.b32  	%r672, %r652, %r671;
	mov.b32 	%r657, 16;
	// begin inline asm
	{
    .reg .pred p;
    and.b32 %r655, %r665, %r657;    setp.ne.u32 p, %r655, 0;
    vote.ballot.sync.b32 %r655, p, 0xffffffff;
    @!p not.b32 %r655, %r655;
}

	// end inline asm
	and.b32  	%r673, %r655, %r672;
	mov.b32 	%r660, 32;
	// begin inline asm
	{
    .reg .pred p;
    and.b32 %r658, %r665, %r660;    setp.ne.u32 p, %r658, 0;
    vote.ballot.sync.b32 %r658, p, 0xffffffff;
    @!p not.b32 %r658, %r658;
}

	// end inline asm
	and.b32  	%r674, %r658, %r673;
	mov.b32 	%r663, 64;
	// begin inline asm
	{
    .reg .pred p;
    and.b32 %r661, %r665, %r663;    setp.ne.u32 p, %r661, 0;
    vote.ballot.sync.b32 %r661, p, 0xffffffff;
    @!p not.b32 %r661, %r661;
}

	// end inline asm
	and.b32  	%r675, %r661, %r674;
	mov.b32 	%r666, 128;
	// begin inline asm
	{
    .reg .pred p;
    and.b32 %r664, %r665, %r666;    setp.ne.u32 p, %r664, 0;
    vote.ballot.sync.b32 %r664, p, 0xffffffff;
    @!p not.b32 %r664, %r664;
}

	// end inline asm
	and.b32  	%r676, %r664, %r675;
	clz.b32 	%r677, %r676;
	sub.s32 	%r149, 31, %r677;
	and.b32  	%r678, %r572, %r676;
	popc.b32 	%r150, %r678;
	setp.ne.s32 	%p77, %r248, %r149;
	mov.b32 	%r1687, 0;
	@%p77 bra 	$L__BB9_121;
	atom.shared.add.u32 	%r1687, [%r110], %r150;
$L__BB9_121:
	ld.param.u32 	%r1593, [_ZN3cub18CUB_300001_SM_10006detail10radix_sort29DeviceRadixSortOnesweepKernelINS1_5radix10policy_hubIjNS0_8NullTypeEyE10Policy1000ELNS0_9SortOrderE0EjS6_yiiNS1_21identity_decomposer_tEEEvPT5_SC_PT3_PKSD_PT1_PKSH_PT2_PKSL_T4_iiT6__param_9];
	shfl.sync.idx.b32	%r704|%p78, %r1687, %r149, 31, -1;
	add.s32 	%r153, %r150, %r704;
	shr.u32 	%r705, %r1656, %r1593;
	and.b32  	%r701, %r705, %r82;
	mov.b32 	%r681, 1;
	// begin inline asm
	{
    .reg .pred p;
    and.b32 %r679, %r701, %r681;    setp.ne.u32 p, %r679, 0;
    vote.ballot.sync.b32 %r679, p, 0xffffffff;
    @!p not.b32 %r679, %r679;
}

	// end inline asm
	mov.b32 	%r684, 2;
	// begin inline asm
	{
    .reg .pred p;
    and.b32 %r682, %r701, %r684;    setp.ne.u32 p, %r682, 0;
    vote.ballot.sync.b32 %r682, p, 0xffffffff;
    @!p not.b32 %r682, %r682;
}

	// end inline asm
	and.b32  	%r706, %r682, %r679;
	mov.b32 	%r687, 4;
	// begin inline asm
	{
    .reg .pred p;
    and.b32 %r685, %r701, %r687;    setp.ne.u32 p, %r685, 0;
    vote.ballot.sync.b32 %r685, p, 0xffffffff;
    @!p not.b32 %r685, %r685;
}

	// end inline asm
	and.b32  	%r707, %r685, %r706;
	mov.b32 	%r690, 8;
	// begin inline asm
	{
    .reg .pred p;
    and.b32 %r688, %r701, %r690;    setp.ne.u32 p, %r688, 0;
    vote.ballot.sync.b32 %r688, p, 0xffffffff;
    @!p not.b32 %r688, %r688;
}

	// end inline asm
	and.b32  	%r708, %r688, %r707;
	mov.b32 	%r693, 16;
	// begin inline asm
	{
    .reg .pred p;
    and.b32 %r691, %r701, %r693;    setp.ne.u32 p, %r691, 0;
    vote.ballot.sync.b32 %r691, p, 0xffffffff;
    @!p not.b32 %r691, %r691;
}

	// end inline asm
	and.b32  	%r709, %r691, %r708;
	mov.b32 	%r696, 32;
	// begin inline asm
	{
    .reg .pred p;
    and.b32 %r694, %r701, %r696;    setp.ne.u32 p, %r694, 0;
    vote.ballot.sync.b32 %r694, p, 0xffffffff;
    @!p not.b32 %r694, %r694;
}

	// end inline asm
	and.b32  	%r710, %r694, %r709;
	mov.b32 	%r699, 64;
	// begin inline asm
	{
    .reg .pred p;
    and.b32 %r697, %r701, %r699;    setp.ne.u32 p, %r697, 0;
    vote.ballot.sync.b32 %r697, p, 0xffffffff;
    @!p not.b32 %r697, %r697;
}

	// end inline asm
	and.b32  	%r711, %r697, %r710;
	mov.b32 	%r702, 128;
	// begin inline asm
	{
    .reg .pred p;
    and.b32 %r700, %r701, %r702;    setp.ne.u32 p, %r700, 0;
    vote.ballot.sync.b32 %r700, p, 0xffffffff;
    @!p not.b32 %r700, %r700;
}

	// end inline asm
	and.b32  	%r712, %r700, %r711;
	clz.b32 	%r713, %r712;
	sub.s32 	%r154, 31, %r713;
	and.b32  	%r714, %r572, %r712;
	popc.b32 	%r155, %r714;
	setp.ne.s32 	%p79, %r248, %r154;
	mov.b32 	%r1688, 0;
	@%p79 bra 	$L__BB9_123;
	atom.shared.add.u32 	%r1688, [%r111], %r155;
$L__BB9_123:
	ld.param.u32 	%r1594, [_ZN3cub18CUB_300001_SM_10006detail10radix_sort29DeviceRadixSortOnesweepKernelINS1_5radix10policy_hubIjNS0_8NullTypeEyE10Policy1000ELNS0_9SortOrderE0EjS6_yiiNS1_21identity_decomposer_tEEEvPT5_SC_PT3_PKSD_PT1_PKSH_PT2_PKSL_T4_iiT6__param_9];
	shfl.sync.idx.b32	%r740|%p80, %r1688, %r154, 31, -1;
	add.s32 	%r158, %r155, %r740;
	shr.u32 	%r741, %r1657, %r1594;
	and.b32  	%r737, %r741, %r82;
	mov.b32 	%r717, 1;
	// begin inline asm
	{
    .reg .pred p;
    and.b32 %r715, %r737, %r717;    setp.ne.u32 p, %r715, 0;
    vote.ballot.sync.b32 %r715, p, 0xffffffff;
    @!p not.b32 %r715, %r715;
}

	// end inline asm
	mov.b32 	%r720, 2;
	// begin inline asm
	{
    .reg .pred p;
    and.b32 %r718, %r737, %r720;    setp.ne.u32 p, %r718, 0;
    vote.ballot.sync.b32 %r718, p, 0xffffffff;
    @!p not.b32 %r718, %r718;
}

	// end inline asm
	and.b32  	%r742, %r718, %r715;
	mov.b32 	%r723, 4;
	// begin inline asm
	{
    .reg .pred p;
    and.b32 %r721, %r737, %r723;    setp.ne.u32 p, %r721, 0;
    vote.ballot.sync.b32 %r721, p, 0xffffffff;
    @!p not.b32 %r721, %r721;
}

	// end inline asm
	and.b32  	%r743, %r721, %r742;
	mov.b32 	%r726, 8;
	// begin inline asm
	{
    .reg .pred p;
    and.b32 %r724, %r737, %r726;    setp.ne.u32 p, %r724, 0;
    vote.ballot.sync.b32 %r724, p, 0xffffffff;
    @!p not.b32 %r724, %r724;
}

	// end inline asm
	and.b32  	%r744, %r724, %r743;
	mov.b32 	%r729, 16;
	// begin inline asm
	{
    .reg .pred p;
    and.b32 %r727, %r737, %r729;    setp.ne.u32 p, %r727, 0;
    vote.ballot.sync.b32 %r727, p, 0xffffffff;
    @!p not.b32 %r727, %r727;
}

	// end inline asm
	and.b32  	%r745, %r727, %r744;
	mov.b32 	%r732, 32;
	// begin inline asm
	{
    .reg .pred p;
    and.b32 %r730, %r737, %r732;    setp.ne.u32 p, %r730, 0;
    vote.ballot.sync.b32 %r730, p, 0xffffffff;
    @!p not.b32 %r730, %r730;
}

	// end inline asm
	and.b32  	%r746, %r730, %r745;
	mov.b32 	%r735, 64;
	// begin inline asm
	{
    .reg .pred p;
    and.b32 %r733, %r737, %r735;    setp.ne.u32 p, %r733, 0;
    vote.ballot.sync.b32 %r733, p, 0xffffffff;
    @!p not.b32 %r733, %r733;
}

	// end inline asm
	and.b32  	%r747, %r733, %r746;
	mov.b32 	%r738, 128;
	// begin inline asm
	{
    .reg .pred p;
    and.b32 %r736, %r737, %r738;    setp.ne.u32 p, %r736, 0;
    vote.ballot.sync.b32 %r736, p, 0xffffffff;
    @!p not.b32 %r736, %r736;
}

	// end inline asm
	and.b32  	%r748, %r736, %r747;
	clz.b32 	%r749, %r748;
	sub.s32 	%r159, 31, %r749;
	and.b32  	%r750, %r572, %r748;
	popc.b32 	%r160, %r750;
	setp.ne.s32 	%p81, %r248, %r159;
	mov.b32 	%r1689, 0;
	@%p81 bra 	$L__BB9_125;
	atom.shared.add.u32 	%r1689, [%r112], %r160;
$L__BB9_125:
	ld.param.u32 	%r1595, [_ZN3cub18CUB_300001_SM_10006detail10radix_sort29DeviceRadixSortOnesweepKernelINS1_5radix10policy_hubIjNS0_8NullTypeEyE10Policy1000ELNS0_9SortOrderE0EjS6_yiiNS1_21identity_decomposer_tEEEvPT5_SC_PT3_PKSD_PT1_PKSH_PT2_PKSL_T4_iiT6__param_9];
	shfl.sync.idx.b32	%r776|%p82, %r1689, %r159, 31, -1;
	add.s32 	%r163, %r160, %r776;
	shr.u32 	%r777, %r1658, %r1595;
	and.b32  	%r773, %r777, %r82;
	mov.b32 	%r753, 1;
	// begin inline asm
	{
    .reg .pred p;
    and.b32 %r751, %r773, %r753;    setp.ne.u32 p, %r751, 0;
    vote.ballot.sync.b32 %r751, p, 0xffffffff;
    @!p not.b32 %r751, %r751;
}

	// end inline asm
	mov.b32 	%r756, 2;
	// begin inline asm
	{
    .reg .pred p;
    and.b32 %r754, %r773, %r756;    setp.ne.u32 p, %r754, 0;
    vote.ballot.sync.b32 %r754, p, 0xffffffff;
    @!p not.b32 %r754, %r754;
}

	// end inline asm
	and.b32  	%r778, %r754, %r751;
	mov.b32 	%r759, 4;
	// begin inline asm
	{
    .reg .pred p;
    and.b32 %r757, %r773, %r759;    setp.ne.u32 p, %r757, 0;
    vote.ballot.sync.b32 %r757, p, 0xffffffff;
    @!p not.b32 %r757, %r757;
}

	// end inline asm
	and.b32  	%r779, %r757, %r778;
	mov.b32 	%r762, 8;
	// begin inline asm
	{
    .reg .pred p;
    and.b32 %r760, %r773, %r762;    setp.ne.u32 p, %r760, 0;
    vote.ballot.sync.b32 %r760, p, 0xffffffff;
    @!p not.b32 %r760, %r760;
}

	// end inline asm
	and.b32  	%r780, %r760, %r779;
	mov.b32 	%r765, 16;
	// begin inline asm
	{
    .reg .pred p;
    and.b32 %r763, %r773, %r765;    setp.ne.u32 p, %r763, 0;
    vote.ballot.sync.b32 %r763, p, 0xffffffff;
    @!p not.b32 %r763, %r763;
}

	// end inline asm
	and.b32  	%r781, %r763, %r780;
	mov.b32 	%r768, 32;
	// begin inline asm
	{
    .reg .pred p;
    and.b32 %r766, %r773, %r768;    setp.ne.u32 p, %r766, 0;
    vote.ballot.sync.b32 %r766, p, 0xffffffff;
    @!p not.b32 %r766, %r766;
}

	// end inline asm
	and.b32  	%r782, %r766, %r781;
	mov.b32 	%r771, 64;
	// begin inline asm
	{
    .reg .pred p;
    and.b32 %r769, %r773, %r771;    setp.ne.u32 p, %r769, 0;
    vote.ballot.sync.b32 %r769, p, 0xffffffff;
    @!p not.b32 %r769, %r769;
}

	// end inline asm
	and.b32  	%r783, %r769, %r782;
	mov.b32 	%r774, 128;
	// begin inline asm
	{
    .reg .pred p;
    and.b32 %r772, %r773, %r774;    setp.ne.u32 p, %r772, 0;
    vote.ballot.sync.b32 %r772, p, 0xffffffff;
    @!p not.b32 %r772, %r772;
}

	// end inline asm
	and.b32  	%r784, %r772, %r783;
	clz.b32 	%r785, %r784;
	sub.s32 	%r164, 31, %r785;
	and.b32  	%r786, %r572, %r784;
	popc.b32 	%r165, %r786;
	setp.ne.s32 	%p83, %r248, %r164;
	mov.b32 	%r1690, 0;
	@%p83 bra 	$L__BB9_127;
	atom.shared.add.u32 	%r1690, [%r113], %r165;
$L__BB9_127:
	ld.param.u32 	%r1596, [_ZN3cub18CUB_300001_SM_10006detail10radix_sort29DeviceRadixSortOnesweepKernelINS1_5radix10policy_hubIjNS0_8NullTypeEyE10Policy1000ELNS0_9SortOrderE0EjS6_yiiNS1_21identity_decomposer_tEEEvPT5_SC_PT3_PKSD_PT1_PKSH_PT2_PKSL_T4_iiT6__param_9];
	shfl.sync.idx.b32	%r812|%p84, %r1690, %r164, 31, -1;
	add.s32 	%r168, %r165, %r812;
	shr.u32 	%r813, %r1659, %r1596;
	and.b32  	%r809, %r813, %r82;
	mov.b32 	%r789, 1;
	// begin inline asm
	{
    .reg .pred p;
    and.b32 %r787, %r809, %r789;    setp.ne.u32 p, %r787, 0;
    vote.ballot.sync.b32 %r787, p, 0xffffffff;
    @!p not.b32 %r787, %r787;
}

	// end inline asm
	mov.b32 	%r792, 2;
	// begin inline asm
	{
    .reg .pred p;
    and.b32 %r790, %r809, %r792;    setp.ne.u32 p, %r790, 0;
    vote.ballot.sync.b32 %r790, p, 0xffffffff;
    @!p not.b32 %r790, %r790;
}

	// end inline asm
	and.b32  	%r814, %r790, %r787;
	mov.b32 	%r795, 4;
	// begin inline asm
	{
    .reg .pred p;
    and.b32 %r793, %r809, %r795;    setp.ne.u32 p, %r793, 0;
    vote.ballot.sync.b32 %r793, p, 0xffffffff;
    @!p not.b32 %r793, %r793;
}

	// end inline asm
	and.b32  	%r815, %r793, %r814;
	mov.b32 	%r798, 8;
	// begin inline asm
	{
    .reg .pred p;
    and.b32 %r796, %r809, %r798;    setp.ne.u32 p, %r796, 0;
    vote.ballot.sync.b32 %r796, p, 0xffffffff;
    @!p not.b32 %r796, %r796;
}

	// end inline asm
	and.b32  	%r816, %r796, %r815;
	mov.b32 	%r801, 16;
	// begin inline asm
	{
    .reg .pred p;
    and.b32 %r799, %r809, %r801;    setp.ne.u32 p, %r799, 0;
    vote.ballot.sync.b32 %r799, p, 0xffffffff;
    @!p not.b32 %r799, %r799;
}

	// end inline asm
	and.b32  	%r817, %r799, %r816;
	mov.b32 	%r804, 32;
	// begin inline asm
	{
    .reg .pred p;
    and.b32 %r802, %r809, %r804;    setp.ne.u32 p, %r802, 0;
    vote.ballot.sync.b32 %r802, p, 0xffffffff;
    @!p not.b32 %r802, %r802;
}

	// end inline asm
	and.b32  	%r818, %r802, %r817;
	mov.b32 	%r807, 64;
	// begin inline asm
	{
    .reg .pred p;
    and.b32 %r805, %r809, %r807;    setp.ne.u32 p, %r805, 0;
    vote.ballot.sync.b32 %r805, p, 0xffffffff;
    @!p not.b32 %r805, %r805;
}

	// end inline asm
	and.b32  	%r819, %r805, %r818;
	mov.b32 	%r810, 128;
	// begin inline asm
	{
    .reg .pred p;
    and.b32 %r808, %r809, %r810;    setp.ne.u32 p, %r808, 0;
    vote.ballot.sync.b32 %r808, p, 0xffffffff;
    @!p not.b32 %r808, %r808;
}

	// end inline asm
	and.b32  	%r820, %r808, %r819;
	clz.b32 	%r821, %r820;
	sub.s32 	%r169, 31, %r821;
	and.b32  	%r822, %r572, %r820;
	popc.b32 	%r170, %r822;
	setp.ne.s32 	%p85, %r248, %r169;
	mov.b32 	%r1691, 0;
	@%p85 bra 	$L__BB9_129;
	atom.shared.add.u32 	%r1691, [%r114], %r170;
$L__BB9_129:
	ld.param.u32 	%r1597, [_ZN3cub18CUB_300001_SM_10006detail10radix_sort29DeviceRadixSortOnesweepKernelINS1_5radix10policy_hubIjNS0_8NullTypeEyE10Policy1000ELNS0_9SortOrderE0EjS6_yiiNS1_21identity_decomposer_tEEEvPT5_SC_PT3_PKSD_PT1_PKSH_PT2_PKSL_T4_iiT6__param_9];
	shfl.sync.idx.b32	%r848|%p86, %r1691, %r169, 31, -1;
	add.s32 	%r173, %r170, %r848;
	shr.u32 	%r849, %r1660, %r1597;
	and.b32  	%r845, %r849, %r82;
	mov.b32 	%r825, 1;
	// begin inline asm
	{
    .reg .pred p;
    and.b32 %r823, %r845, %r825;    setp.ne.u32 p, %r823, 0;
    vote.ballot.sync.b32 %r823, p, 0xffffffff;
    @!p not.b32 %r823, %r823;
}

	// end inline asm
	mov.b32 	%r828, 2;
	// begin inline asm
	{
    .reg .pred p;
    and.b32 %r826, %r845, %r828;    setp.ne.u32 p, %r826, 0;
    vote.ballot.sync.b32 %r826, p, 0xffffffff;
    @!p not.b32 %r826, %r826;
}

	// end inline asm
	and.b32  	%r850, %r826, %r823;
	mov.b32 	%r831, 4;
	// begin inline asm
	{
    .reg .pred p;
    and.b32 %r829, %r845, %r831;    setp.ne.u32 p, %r829, 0;
    vote.ballot.sync.b32 %r829, p, 0xffffffff;
    @!p not.b32 %r829, %r829;
}

	// end inline asm
	and.b32  	%r851, %r829, %r850;
	mov.b32 	%r834, 8;
	// begin inline asm
	{
    .reg .pred p;
    and.b32 %r832, %r845, %r834;    setp.ne.u32 p, %r832, 0;
    vote.ballot.sync.b32 %r832, p, 0xffffffff;
    @!p not.b32 %r832, %r832;
}

	// end inline asm
	and.b32  	%r852, %r832, %r851;
	mov.b32 	%r837, 16;
	// begin inline asm
	{
    .reg .pred p;
    and.b32 %r835, %r845, %r837;    setp.ne.u32 p, %r835, 0;
    vote.ballot.sync.b32 %r835, p, 0xffffffff;
    @!p not.b32 %r835, %r835;
}

	// end inline asm
	and.b32  	%r853, %r835, %r852;
	mov.b32 	%r840, 32;
	// begin inline asm
	{
    .reg .pred p;
    and.b32 %r838, %r845, %r840;    setp.ne.u32 p, %r838, 0;
    vote.ballot.sync.b32 %r838, p, 0xffffffff;
    @!p not.b32 %r838, %r838;
}

	// end inline asm
	and.b32  	%r854, %r838, %r853;
	mov.b32 	%r843, 64;
	// begin inline asm
	{
    .reg .pred p;
    and.b32 %r841, %r845, %r843;    setp.ne.u32 p, %r841, 0;
    vote.ballot.sync.b32 %r841, p, 0xffffffff;
    @!p not.b32 %r841, %r841;
}

	// end inline asm
	and.b32  	%r855, %r841, %r854;
	mov.b32 	%r846, 128;
	// begin inline asm
	{
    .reg .pred p;
    and.b32 %r844, %r845, %r846;    setp.ne.u32 p, %r844, 0;
    vote.ballot.sync.b32 %r844, p, 0xffffffff;
    @!p not.b32 %r844, %r844;
}

	// end inline asm
	and.b32  	%r856, %r844, %r855;
	clz.b32 	%r857, %r856;
	sub.s32 	%r174, 31, %r857;
	and.b32  	%r858, %r572, %r856;
	popc.b32 	%r175, %r858;
	setp.ne.s32 	%p87, %r248, %r174;
	mov.b32 	%r1692, 0;
	@%p87 bra 	$L__BB9_131;
	ld.param.u32 	%r1598, [_ZN3cub18CUB_300001_SM_10006detail10radix_sort29DeviceRadixSortOnesweepKernelINS1_5radix10policy_hubIjNS0_8NullTypeEyE10Policy1000ELNS0_9SortOrderE0EjS6_yiiNS1_21identity_decomposer_tEEEvPT5_SC_PT3_PKSD_PT1_PKSH_PT2_PKSL_T4_iiT6__param_9];
	shl.b32 	%r859, %r1, 5;
	and.b32  	%r860, %r859, 31744;
	mov.u32 	%r861, _ZZN3cub18CUB_300001_SM_10006detail10radix_sort29DeviceRadixSortOnesweepKernelINS1_5radix10policy_hubIjNS0_8NullTypeEyE10Policy1000ELNS0_9SortOrderE0EjS6_yiiNS1_21identity_decomposer_tEEEvPT5_SC_PT3_PKSD_PT1_PKSH_PT2_PKSL_T4_iiT6_E1s;
	add.s32 	%r862, %r861, %r860;
	shr.u32 	%r863, %r1660, %r1598;
	and.b32  	%r864, %r863, %r82;
	shl.b32 	%r865, %r864, 2;
	add.s32 	%r866, %r862, %r865;
	atom.shared.add.u32 	%r1692, [%r866], %r175;
$L__BB9_131:
	ld.param.u32 	%r1599, [_ZN3cub18CUB_300001_SM_10006detail10radix_sort29DeviceRadixSortOnesweepKernelINS1_5radix10policy_hubIjNS0_8NullTypeEyE10Policy1000ELNS0_9SortOrderE0EjS6_yiiNS1_21identity_decomposer_tEEEvPT5_SC_PT3_PKSD_PT1_PKSH_PT2_PKSL_T4_iiT6__param_9];
	shfl.sync.idx.b32	%r892|%p88, %r1692, %r174, 31, -1;
	add.s32 	%r178, %r175, %r892;
	shr.u32 	%r893, %r1661, %r1599;
	and.b32  	%r889, %r893, %r82;
	mov.b32 	%r869, 1;
	// begin inline asm
	{
    .reg .pred p;
    and.b32 %r867, %r889, %r869;    setp.ne.u32 p, %r867, 0;
    vote.ballot.sync.b32 %r867, p, 0xffffffff;
    @!p not.b32 %r867, %r867;
}

	// end inline asm
	mov.b32 	%r872, 2;
	// begin inline asm
	{
    .reg .pred p;
    and.b32 %r870, %r889, %r872;    setp.ne.u32 p, %r870, 0;
    vote.ballot.sync.b32 %r870, p, 0xffffffff;
    @!p not.b32 %r870, %r870;
}

	// end inline asm
	and.b32  	%r894, %r870, %r867;
	mov.b32 	%r875, 4;
	// begin inline asm
	{
    .reg .pred p;
    and.b32 %r873, %r889, %r875;    setp.ne.u32 p, %r873, 0;
    vote.ballot.sync.b32 %r873, p, 0xffffffff;
    @!p not.b32 %r873, %r873;
}

	// end inline asm
	and.b32  	%r895, %r873, %r894;
	mov.b32 	%r878, 8;
	// begin inline asm
	{
    .reg .pred p;
    and.b32 %r876, %r889, %r878;    setp.ne.u32 p, %r876, 0;
    vote.ballot.sync.b32 %r876, p, 0xffffffff;
    @!p not.b32 %r876, %r876;
}

	// end inline asm
	and.b32  	%r896, %r876, %r895;
	mov.b32 	%r881, 16;
	// begin inline asm
	{
    .reg .pred p;
    and.b32 %r879, %r889, %r881;    setp.ne.u32 p, %r879, 0;
    vote.ballot.sync.b32 %r879, p, 0xffffffff;
    @!p not.b32 %r879, %r879;
}

	// end inline asm
	and.b32  	%r897, %r879, %r896;
	mov.b32 	%r884, 32;
	// begin inline asm
	{
    .reg .pred p;
    and.b32 %r882, %r889, %r884;    setp.ne.u32 p, %r882, 0;
    vote.ballot.sync.b32 %r882, p, 0xffffffff;
    @!p not.b32 %r882, %r882;
}

	// end inline asm
	and.b32  	%r898, %r882, %r897;
	mov.b32 	%r887, 64;
	// begin inline asm
	{
    .reg .pred p;
    and.b32 %r885, %r889, %r887;    setp.ne.u32 p, %r885, 0;
    vote.ballot.sync.b32 %r885, p, 0xffffffff;
    @!p not.b32 %r885, %r885;
}

	// end inline asm
	and.b32  	%r899, %r885, %r898;
	mov.b32 	%r890, 128;
	// begin inline asm
	{
    .reg .pred p;
    and.b32 %r888, %r889, %r890;    setp.ne.u32 p, %r888, 0;
    vote.ballot.sync.b32 %r888, p, 0xffffffff;
    @!p not.b32 %r888, %r888;
}

	// end inline asm
	and.b32  	%r900, %r888, %r899;
	clz.b32 	%r901, %r900;
	sub.s32 	%r179, 31, %r901;
	and.b32  	%r902, %r572, %r900;
	popc.b32 	%r180, %r902;
	setp.ne.s32 	%p89, %r248, %r179;
	mov.b32 	%r1693, 0;
	@%p89 bra 	$L__BB9_133;
	ld.param.u32 	%r1600, [_ZN3cub18CUB_300001_SM_10006detail10radix_sort29DeviceRadixSortOnesweepKernelINS1_5radix10policy_hubIjNS0_8NullTypeEyE10Policy1000ELNS0_9SortOrderE0EjS6_yiiNS1_21identity_decomposer_tEEEvPT5_SC_PT3_PKSD_PT1_PKSH_PT2_PKSL_T4_iiT6__param_9];
	shl.b32 	%r903, %r1, 5;
	and.b32  	%r904, %r903, 31744;
	mov.u32 	%r905, _ZZN3cub18CUB_300001_SM_10006detail10radix_sort29DeviceRadixSortOnesweepKernelINS1_5radix10policy_hubIjNS0_8NullTypeEyE10Policy1000ELNS0_9SortOrderE0EjS6_yiiNS1_21identity_decomposer_tEEEvPT5_SC_PT3_PKSD_PT1_PKSH_PT2_PKSL_T4_iiT6_E1s;
	add.s32 	%r906, %r905, %r904;
	shr.u32 	%r907, %r1661, %r1600;
	and.b32  	%r908, %r907, %r82;
	shl.b32 	%r909, %r908, 2;
	add.s32 	%r910, %r906, %r909;
	atom.shared.add.u32 	%r1693, [%r910], %r180;
$L__BB9_133:
	ld.param.u32 	%r1601, [_ZN3cub18CUB_300001_SM_10006detail10radix_sort29DeviceRadixSortOnesweepKernelINS1_5radix10policy_hubIjNS0_8NullTypeEyE10Policy1000ELNS0_9SortOrderE0EjS6_yiiNS1_21identity_decomposer_tEEEvPT5_SC_PT3_PKSD_PT1_PKSH_PT2_PKSL_T4_iiT6__param_9];
	shfl.sync.idx.b32	%r936|%p90, %r1693, %r179, 31, -1;
	add.s32 	%r183, %r180, %r936;
	shr.u32 	%r937, %r1662, %r1601;
	and.b32  	%r933, %r937, %r82;
	mov.b32 	%r913, 1;
	// begin inline asm
	{
    .reg .pred p;
    and.b32 %r911, %r933, %r913;    setp.ne.u32 p, %r911, 0;
    vote.ballot.sync.b32 %r911, p, 0xffffffff;
    @!p not.b32 %r911, %r911;
}

	// end inline asm
	mov.b32 	%r916, 2;
	// begin inline asm
	{
    .reg .pred p;
    and.b32 %r914, %r933, %r916;    setp.ne.u32 p, %r914, 0;
    vote.ballot.sync.b32 %r914, p, 0xffffffff;
    @!p not.b32 %r914, %r914;
}

	// end inline asm
	and.b32  	%r938, %r914, %r911;
	mov.b32 	%r919, 4;
	// begin inline asm
	{
    .reg .pred p;
    and.b32 %r917, %r933, %r919;    setp.ne.u32 p, %r917, 0;
    vote.ballot.sync.b32 %r917, p, 0xffffffff;
    @!p not.b32 %r917, %r917;
}

	// end inline asm
	and.b32  	%r939, %r917, %r938;
	mov.b32 	%r922, 8;
	// begin inline asm
	{
    .reg .pred p;
    and.b32 %r920, %r933, %r922;    setp.ne.u32 p, %r920, 0;
    vote.ballot.sync.b32 %r920, p, 0xffffffff;
    @!p not.b32 %r920, %r920;
}

	// end inline asm
	and.b32  	%r940, %r920, %r939;
	mov.b32 	%r925, 16;
	// begin inline asm
	{
    .reg .pred p;
    and.b32 %r923, %r933, %r925;    setp.ne.u32 p, %r923, 0;
    vote.ballot.sync.b32 %r923, p, 0xffffffff;
    @!p not.b32 %r923, %r923;
}

	// end inline asm
	and.b32  	%r941, %r923, %r940;
	mov.b32 	%r928, 32;
	// begin inline asm
	{
    .reg .pred p;
    and.b32 %r926, %r933, %r928;    setp.ne.u32 p, %r926, 0;
    vote.ballot.sync.b32 %r926, p, 0xffffffff;
    @!p not.b32 %r926, %r926;
}

	// end inline asm
	and.b32  	%r942, %r926, %r941;
	mov.b32 	%r931, 64;
	// begin inline asm
	{
    .reg .pred p;
    and.b32 %r929, %r933, %r931;    setp.ne.u32 p, %r929, 0;
    vote.ballot.sync.b32 %r929, p, 0xffffffff;
    @!p not.b32 %r929, %r929;
}

	// end inline asm
	and.b32  	%r943, %r929, %r942;
	mov.b32 	%r934, 128;
	// begin inline asm
	{
    .reg .pred p;
    and.b32 %r932, %r933, %r934;    setp.ne.u32 p, %r932, 0;
    vote.ballot.sync.b32 %r932, p, 0xffffffff;
    @!p not.b32 %r932, %r932;
}

	// end inline asm
	and.b32  	%r944, %r932, %r943;
	clz.b32 	%r945, %r944;
	sub.s32 	%r184, 31, %r945;
	and.b32  	%r946, %r572, %r944;
	popc.b32 	%r185, %r946;
	setp.ne.s32 	%p91, %r248, %r184;
	mov.b32 	%r1694, 0;
	@%p91 bra 	$L__BB9_135;
	atom.shared.add.u32 	%r1694, [%r115], %r185;
$L__BB9_135:
	ld.param.u32 	%r1602, [_ZN3cub18CUB_300001_SM_10006detail10radix_sort29DeviceRadixSortOnesweepKernelINS1_5radix10policy_hubIjNS0_8NullTypeEyE10Policy1000ELNS0_9SortOrderE0EjS6_yiiNS1_21identity_decomposer_tEEEvPT5_SC_PT3_PKSD_PT1_PKSH_PT2_PKSL_T4_iiT6__param_9];
	shfl.sync.idx.b32	%r972|%p92, %r1694, %r184, 31, -1;
	add.s32 	%r188, %r185, %r972;
	shr.u32 	%r973, %r1663, %r1602;
	and.b32  	%r969, %r973, %r82;
	mov.b32 	%r949, 1;
	// begin inline asm
	{
    .reg .pred p;
    and.b32 %r947, %r969, %r949;    setp.ne.u32 p, %r947, 0;
    vote.ballot.sync.b32 %r947, p, 0xffffffff;
    @!p not.b32 %r947, %r947;
}

	// end inline asm
	mov.b32 	%r952, 2;
	// begin inline asm
	{
    .reg .pred p;
    and.b32 %r950, %r969, %r952;    setp.ne.u32 p, %r950, 0;
    vote.ballot.sync.b32 %r950, p, 0xffffffff;
    @!p not.b32 %r950, %r950;
}

	// end inline asm
	and.b32  	%r974, %r950, %r947;
	mov.b32 	%r955, 4;
	// begin inline asm
	{
    .reg .pred p;
    and.b32 %r953, %r969, %r955;    setp.ne.u32 p, %r953, 0;
    vote.ballot.sync.b32 %r953, p, 0xffffffff;
    @!p not.b32 %r953, %r953;
}

	// end inline asm
	and.b32  	%r975, %r953, %r974;
	mov.b32 	%r958, 8;
	// begin inline asm
	{
    .reg .pred p;
    and.b32 %r956, %r969, %r958;    setp.ne.u32 p, %r956, 0;
    vote.ballot.sync.b32 %r956, p, 0xffffffff;
    @!p not.b32 %r956, %r956;
}

	// end inline asm
	and.b32  	%r976, %r956, %r975;
	mov.b32 	%r961, 16;
	// begin inline asm
	{
    .reg .pred p;
    and.b32 %r959, %r969, %r961;    setp.ne.u32 p, %r959, 0;
    vote.ballot.sync.b32 %r959, p, 0xffffffff;
    @!p not.b32 %r959, %r959;
}

	// end inline asm
	and.b32  	%r977, %r959, %r976;
	mov.b32 	%r964, 32;
	// begin inline asm
	{
    .reg .pred p;
    and.b32 %r962, %r969, %r964;    setp.ne.u32 p, %r962, 0;
    vote.ballot.sync.b32 %r962, p, 0xffffffff;
    @!p not.b32 %r962, %r962;
}

	// end inline asm
	and.b32  	%r978, %r962, %r977;
	mov.b32 	%r967, 64;
	// begin inline asm
	{
    .reg .pred p;
    and.b32 %r965, %r969, %r967;    setp.ne.u32 p, %r965, 0;
    vote.ballot.sync.b32 %r965, p, 0xffffffff;
    @!p not.b32 %r965, %r965;
}

	// end inline asm
	and.b32  	%r979, %r965, %r978;
	mov.b32 	%r970, 128;
	// begin inline asm
	{
    .reg .pred p;
    and.b32 %r968, %r969, %r970;    setp.ne.u32 p, %r968, 0;
    vote.ballot.sync.b32 %r968, p, 0xffffffff;
    @!p not.b32 %r968, %r968;
}

	// end inline asm
	and.b32  	%r980, %r968, %r979;
	clz.b32 	%r981, %r980;
	sub.s32 	%r189, 31, %r981;
	and.b32  	%r982, %r572, %r980;
	popc.b32 	%r190, %r982;
	setp.ne.s32 	%p93, %r248, %r189;
	mov.b32 	%r1695, 0;
	@%p93 bra 	$L__BB9_137;
	atom.shared.add.u32 	%r1695, [%r116], %r190;
$L__BB9_137:
	ld.param.u32 	%r1603, [_ZN3cub18CUB_300001_SM_10006detail10radix_sort29DeviceRadixSortOnesweepKernelINS1_5radix10policy_hubIjNS0_8NullTypeEyE10Policy1000ELNS0_9SortOrderE0EjS6_yiiNS1_21identity_decomposer_tEEEvPT5_SC_PT3_PKSD_PT1_PKSH_PT2_PKSL_T4_iiT6__param_9];
	shfl.sync.idx.b32	%r1008|%p94, %r1695, %r189, 31, -1;
	add.s32 	%r193, %r190, %r1008;
	shr.u32 	%r1009, %r1664, %r1603;
	and.b32  	%r1005, %r1009, %r82;
	mov.b32 	%r985, 1;
	// begin inline asm
	{
    .reg .pred p;
    and.b32 %r983, %r1005, %r985;    setp.ne.u32 p, %r983, 0;
    vote.ballot.sync.b32 %r983, p, 0xffffffff;
    @!p not.b32 %r983, %r983;
}

	// end inline asm
	mov.b32 	%r988, 2;
	// begin inline asm
	{
    .reg .pred p;
    and.b32 %r986, %r1005, %r988;    setp.ne.u32 p, %r986, 0;
    vote.ballot.sync.b32 %r986, p, 0xffffffff;
    @!p not.b32 %r986, %r986;
}

	// end inline asm
	and.b32  	%r1010, %r986, %r983;
	mov.b32 	%r991, 4;
	// begin inline asm
	{
    .reg .pred p;
    and.b32 %r989, %r1005, %r991;    setp.ne.u32 p, %r989, 0;
    vote.ballot.sync.b32 %r989, p, 0xffffffff;
    @!p not.b32 %r989, %r989;
}

	// end inline asm
	and.b32  	%r1011, %r989, %r1010;
	mov.b32 	%r994, 8;
	// begin inline asm
	{
    .reg .pred p;
    and.b32 %r992, %r1005, %r994;    setp.ne.u32 p, %r992, 0;
    vote.ballot.sync.b32 %r992, p, 0xffffffff;
    @!p not.b32 %r992, %r992;
}

	// end inline asm
	and.b32  	%r1012, %r992, %r1011;
	mov.b32 	%r997, 16;
	// begin inline asm
	{
    .reg .pred p;
    and.b32 %r995, %r1005, %r997;    setp.ne.u32 p, %r995, 0;
    vote.ballot.sync.b32 %r995, p, 0xffffffff;
    @!p not.b32 %r995, %r995;
}

	// end inline asm
	and.b32  	%r1013, %r995, %r1012;
	mov.b32 	%r1000, 32;
	// begin inline asm
	{
    .reg .pred p;
    and.b32 %r998, %r1005, %r1000;    setp.ne.u32 p, %r998, 0;
    vote.ballot.sync.b32 %r998, p, 0xffffffff;
    @!p not.b32 %r998, %r998;
}

	// end inline asm
	and.b32  	%r1014, %r998, %r1013;
	mov.b32 	%r1003, 64;
	// begin inline asm
	{
    .reg .pred p;
    and.b32 %r1001, %r1005, %r1003;    setp.ne.u32 p, %r1001, 0;
    vote.ballot.sync.b32 %r1001, p, 0xffffffff;
    @!p not.b32 %r1001, %r1001;
}

	// end inline asm
	and.b32  	%r1015, %r1001, %r1014;
	mov.b32 	%r1006, 128;
	// begin inline asm
	{
    .reg .pred p;
    and.b32 %r1004, %r1005, %r1006;    setp.ne.u32 p, %r1004, 0;
    vote.ballot.sync.b32 %r1004, p, 0xffffffff;
    @!p not.b32 %r1004, %r1004;
}

	// end inline asm
	and.b32  	%r1016, %r1004, %r1015;
	clz.b32 	%r1017, %r1016;
	sub.s32 	%r194, 31, %r1017;
	and.b32  	%r1018, %r572, %r1016;
	popc.b32 	%r195, %r1018;
	setp.ne.s32 	%p95, %r248, %r194;
	mov.b32 	%r1696, 0;
	@%p95 bra 	$L__BB9_139;
	atom.shared.add.u32 	%r1696, [%r117], %r195;
$L__BB9_139:
	ld.param.u32 	%r1604, [_ZN3cub18CUB_300001_SM_10006detail10radix_sort29DeviceRadixSortOnesweepKernelINS1_5radix10policy_hubIjNS0_8NullTypeEyE10Policy1000ELNS0_9SortOrderE0EjS6_yiiNS1_21identity_decomposer_tEEEvPT5_SC_PT3_PKSD_PT1_PKSH_PT2_PKSL_T4_iiT6__param_9];
	shfl.sync.idx.b32	%r1044|%p96, %r1696, %r194, 31, -1;
	add.s32 	%r198, %r195, %r1044;
	shr.u32 	%r1045, %r1665, %r1604;
	and.b32  	%r1041, %r1045, %r82;
	mov.b32 	%r1021, 1;
	// begin inline asm
	{
    .reg .pred p;
    and.b32 %r1019, %r1041, %r1021;    setp.ne.u32 p, %r1019, 0;
    vote.ballot.sync.b32 %r1019, p, 0xffffffff;
    @!p not.b32 %r1019, %r1019;
}

	// end inline asm
	mov.b32 	%r1024, 2;
	// begin inline asm
	{
    .reg .pred p;
    and.b32 %r1022, %r1041, %r1024;    setp.ne.u32 p, %r1022, 0;
    vote.ballot.sync.b32 %r1022, p, 0xffffffff;
    @!p not.b32 %r1022, %r1022;
}

	// end inline asm
	and.b32  	%r1046, %r1022, %r1019;
	mov.b32 	%r1027, 4;
	// begin inline asm
	{
    .reg .pred p;
    and.b32 %r1025, %r1041, %r1027;    setp.ne.u32 p, %r1025, 0;
    vote.ballot.sync.b32 %r1025, p, 0xffffffff;
    @!p not.b32 %r1025, %r1025;
}

	// end inline asm
	and.b32  	%r1047, %r1025, %r1046;
	mov.b32 	%r1030, 8;
	// begin inline asm
	{
    .reg .pred p;
    and.b32 %r1028, %r1041, %r1030;    setp.ne.u32 p, %r1028, 0;
    vote.ballot.sync.b32 %r1028, p, 0xffffffff;
    @!p not.b32 %r1028, %r1028;
}

	// end inline asm
	and.b32  	%r1048, %r1028, %r1047;
	mov.b32 	%r1033, 16;
	// begin inline asm
	{
    .reg .pred p;
    and.b32 %r1031, %r1041, %r1033;    setp.ne.u32 p, %r1031, 0;
    vote.ballot.sync.b32 %r1031, p, 0xffffffff;
    @!p not.b32 %r1031, %r1031;
}

	// end inline asm
	and.b32  	%r1049, %r1031, %r1048;
	mov.b32 	%r1036, 32;
	// begin inline asm
	{
    .reg .pred p;
    and.b32 %r1034, %r1041, %r1036;    setp.ne.u32 p, %r1034, 0;
    vote.ballot.sync.b32 %r1034, p, 0xffffffff;
    @!p not.b32 %r1034, %r1034;
}

	// end inline asm
	and.b32  	%r1050, %r1034, %r1049;
	mov.b32 	%r1039, 64;
	// begin inline asm
	{
    .reg .pred p;
    and.b32 %r1037, %r1041, %r1039;    setp.ne.u32 p, %r1037, 0;
    vote.ballot.sync.b32 %r1037, p, 0xffffffff;
    @!p not.b32 %r1037, %r1037;
}

	// end inline asm
	and.b32  	%r1051, %r1037, %r1050;
	mov.b32 	%r1042, 128;
	// begin inline asm
	{
    .reg .pred p;
    and.b32 %r1040, %r1041, %r1042;    setp.ne.u32 p, %r1040, 0;
    vote.ballot.sync.b32 %r1040, p, 0xffffffff;
    @!p not.b32 %r1040, %r1040;
}

	// end inline asm
	and.b32  	%r1052, %r1040, %r1051;
	clz.b32 	%r1053, %r1052;
	sub.s32 	%r199, 31, %r1053;
	and.b32  	%r1054, %r572, %r1052;
	popc.b32 	%r200, %r1054;
	setp.ne.s32 	%p97, %r248, %r199;
	mov.b32 	%r1697, 0;
	@%p97 bra 	$L__BB9_141;
	atom.shared.add.u32 	%r1697, [%r118], %r200;
$L__BB9_141:
	ld.param.u32 	%r1605, [_ZN3cub18CUB_300001_SM_10006detail10radix_sort29DeviceRadixSortOnesweepKernelINS1_5radix10policy_hubIjNS0_8NullTypeEyE10Policy1000ELNS0_9SortOrderE0EjS6_yiiNS1_21identity_decomposer_tEEEvPT5_SC_PT3_PKSD_PT1_PKSH_PT2_PKSL_T4_iiT6__param_9];
	shfl.sync.idx.b32	%r1080|%p98, %r1697, %r199, 31, -1;
	add.s32 	%r203, %r200, %r1080;
	shr.u32 	%r1081, %r1666, %r1605;
	and.b32  	%r1077, %r1081, %r82;
	mov.b32 	%r1057, 1;
	// begin inline asm
	{
    .reg .pred p;
    and.b32 %r1055, %r1077, %r1057;    setp.ne.u32 p, %r1055, 0;
    vote.ballot.sync.b32 %r1055, p, 0xffffffff;
    @!p not.b32 %r1055, %r1055;
}

	// end inline asm
	mov.b32 	%r1060, 2;
	// begin inline asm
	{
    .reg .pred p;
    and.b32 %r1058, %r1077, %r1060;    setp.ne.u32 p, %r1058, 0;
    vote.ballot.sync.b32 %r1058, p, 0xffffffff;
    @!p not.b32 %r1058, %r1058;
}

	// end inline asm
	and.b32  	%r1082, %r1058, %r1055;
	mov.b32 	%r1063, 4;
	// begin inline asm
	{
    .reg .pred p;
    and.b32 %r1061, %r1077, %r1063;    setp.ne.u32 p, %r1061, 0;
    vote.ballot.sync.b32 %r1061, p, 0xffffffff;
    @!p not.b32 %r1061, %r1061;
}

	// end inline asm
	and.b32  	%r1083, %r1061, %r1082;
	mov.b32 	%r1066, 8;
	// begin inline asm
	{
    .reg .pred p;
    and.b32 %r1064, %r1077, %r1066;    setp.ne.u32 p, %r1064, 0;
    vote.ballot.sync.b32 %r1064, p, 0xffffffff;
    @!p not.b32 %r1064, %r1064;
}

	// end inline asm
	and.b32  	%r1084, %r1064, %r1083;
	mov.b32 	%r1069, 16;
	// begin inline asm
	{
    .reg .pred p;
    and.b32 %r1067, %r1077, %r1069;    setp.ne.u32 p, %r1067, 0;
    vote.ballot.sync.b32 %r1067, p, 0xffffffff;
    @!p not.b32 %r1067, %r1067;
}

	// end inline asm
	and.b32  	%r1085, %r1067, %r1084;
	mov.b32 	%r1072, 32;
	// begin inline asm
	{
    .reg .pred p;
    and.b32 %r1070, %r1077, %r1072;    setp.ne.u32 p, %r1070, 0;
    vote.ballot.sync.b32 %r1070, p, 0xffffffff;
    @!p not.b32 %r1070, %r1070;
}

	// end inline asm
	and.b32  	%r1086, %r1070, %r1085;
	mov.b32 	%r1075, 64;
	// begin inline asm
	{
    .reg .pred p;
    and.b32 %r1073, %r1077, %r1075;    setp.ne.u32 p, %r1073, 0;
    vote.ballot.sync.b32 %r1073, p, 0xffffffff;
    @!p not.b32 %r1073, %r1073;
}

	// end inline asm
	and.b32  	%r1087, %r1073, %r1086;
	mov.b32 	%r1078, 128;
	// begin inline asm
	{
    .reg .pred p;
    and.b32 %r1076, %r1077, %r1078;    setp.ne.u32 p, %r1076, 0;
    vote.ballot.sync.b32 %r1076, p, 0xffffffff;
    @!p not.b32 %r1076, %r1076;
}

	// end inline asm
	and.b32  	%r1088, %r1076, %r1087;
	clz.b32 	%r1089, %r1088;
	sub.s32 	%r204, 31, %r1089;
	and.b32  	%r1090, %r572, %r1088;
	popc.b32 	%r205, %r1090;
	setp.ne.s32 	%p99, %r248, %r204;
	mov.b32 	%r1698, 0;
	@%p99 bra 	$L__BB9_143;
	atom.shared.add.u32 	%r1698, [%r119], %r205;
$L__BB9_143:
	ld.param.u32 	%r1606, [_ZN3cub18CUB_300001_SM_10006detail10radix_sort29DeviceRadixSortOnesweepKernelINS1_5radix10policy_hubIjNS0_8NullTypeEyE10Policy1000ELNS0_9SortOrderE0EjS6_yiiNS1_21identity_decomposer_tEEEvPT5_SC_PT3_PKSD_PT1_PKSH_PT2_PKSL_T4_iiT6__param_9];
	shfl.sync.idx.b32	%r1116|%p100, %r1698, %r204, 31, -1;
	add.s32 	%r208, %r205, %r1116;
	shr.u32 	%r1117, %r1667, %r1606;
	and.b32  	%r1113, %r1117, %r82;
	mov.b32 	%r1093, 1;
	// begin inline asm
	{
    .reg .pred p;
    and.b32 %r1091, %r1113, %r1093;    setp.ne.u32 p, %r1091, 0;
    vote.ballot.sync.b32 %r1091, p, 0xffffffff;
    @!p not.b32 %r1091, %r1091;
}

	// end inline asm
	mov.b32 	%r1096, 2;
	// begin inline asm
	{
    .reg .pred p;
    and.b32 %r1094, %r1113, %r1096;    setp.ne.u32 p, %r1094, 0;
    vote.ballot.sync.b32 %r1094, p, 0xffffffff;
    @!p not.b32 %r1094, %r1094;
}

	// end inline asm
	and.b32  	%r1118, %r1094, %r1091;
	mov.b32 	%r1099, 4;
	// begin inline asm
	{
    .reg .pred p;
    and.b32 %r1097, %r1113, %r1099;    setp.ne.u32 p, %r1097, 0;
    vote.ballot.sync.b32 %r1097, p, 0xffffffff;
    @!p not.b32 %r1097, %r1097;
}

	// end inline asm
	and.b32  	%r1119, %r1097, %r1118;
	mov.b32 	%r1102, 8;
	// begin inline asm
	{
    .reg .pred p;
    and.b32 %r1100, %r1113, %r1102;    setp.ne.u32 p, %r1100, 0;
    vote.ballot.sync.b32 %r1100, p, 0xffffffff;
    @!p not.b32 %r1100, %r1100;
}

	// end inline asm
	and.b32  	%r1120, %r1100, %r1119;
	mov.b32 	%r1105, 16;
	// begin inline asm
	{
    .reg .pred p;
    and.b32 %r1103, %r1113, %r1105;    setp.ne.u32 p, %r1103, 0;
    vote.ballot.sync.b32 %r1103, p, 0xffffffff;
    @!p not.b32 %r1103, %r1103;
}

	// end inline asm
	and.b32  	%r1121, %r1103, %r1120;
	mov.b32 	%r1108, 32;
	// begin inline asm
	{
    .reg .pred p;
    and.b32 %r1106, %r1113, %r1108;    setp.ne.u32 p, %r1106, 0;
    vote.ballot.sync.b32 %r1106, p, 0xffffffff;
    @!p not.b32 %r1106, %r1106;
}

	// end inline asm
	and.b32  	%r1122, %r1106, %r1121;
	mov.b32 	%r1111, 64;
	// begin inline asm
	{
    .reg .pred p;
    and.b32 %r1109, %r1113, %r1111;    setp.ne.u32 p, %r1109, 0;
    vote.ballot.sync.b32 %r1109, p, 0xffffffff;
    @!p not.b32 %r1109, %r1109;
}

	// end inline asm
	and.b32  	%r1123, %r1109, %r1122;
	mov.b32 	%r1114, 128;
	// begin inline asm
	{
    .reg .pred p;
    and.b32 %r1112, %r1113, %r1114;    setp.ne.u32 p, %r1112, 0;
    vote.ballot.sync.b32 %r1112, p, 0xffffffff;
    @!p not.b32 %r1112, %r1112;
}

	// end inline asm
	and.b32  	%r1124, %r1112, %r1123;
	clz.b32 	%r1125, %r1124;
	sub.s32 	%r209, 31, %r1125;
	and.b32  	%r1126, %r572, %r1124;
	popc.b32 	%r210, %r1126;
	setp.ne.s32 	%p101, %r248, %r209;
	mov.b32 	%r1699, 0;
	@%p101 bra 	$L__BB9_145;
	atom.shared.add.u32 	%r1699, [%r120], %r210;
$L__BB9_145:
	ld.param.u32 	%r1607, [_ZN3cub18CUB_300001_SM_10006detail10radix_sort29DeviceRadixSortOnesweepKernelINS1_5radix10policy_hubIjNS0_8NullTypeEyE10Policy1000ELNS0_9SortOrderE0EjS6_yiiNS1_21identity_decomposer_tEEEvPT5_SC_PT3_PKSD_PT1_PKSH_PT2_PKSL_T4_iiT6__param_9];
	shfl.sync.idx.b32	%r1152|%p102, %r1699, %r209, 31, -1;
	add.s32 	%r213, %r210, %r1152;
	shr.u32 	%r1153, %r1668, %r1607;
	and.b32  	%r1149, %r1153, %r82;
	mov.b32 	%r1129, 1;
	// begin inline asm
	{
    .reg .pred p;
    and.b32 %r1127, %r1149, %r1129;    setp.ne.u32 p, %r1127, 0;
    vote.ballot.sync.b32 %r1127, p, 0xffffffff;
    @!p not.b32 %r1127, %r1127;
}

	// end inline asm
	mov.b32 	%r1132, 2;
	// begin inline asm
	{
    .reg .pred p;
    and.b32 %r1130, %r1149, %r1132;    setp.ne.u32 p, %r1130, 0;
    vote.ballot.sync.b32 %r1130, p, 0xffffffff;
    @!p not.b32 %r1130, %r1130;
}

	// end inline asm
	and.b32  	%r1154, %r1130, %r1127;
	mov.b32 	%r1135, 4;
	// begin inline asm
	{
    .reg .pred p;
    and.b32 %r1133, %r1149, %r1135;    setp.ne.u32 p, %r1133, 0;
    vote.ballot.sync.b32 %r1133, p, 0xffffffff;
    @!p not.b32 %r1133, %r1133;
}

	// end inline asm
	and.b32  	%r1155, %r1133, %r1154;
	mov.b32 	%r1138, 8;
	// begin inline asm
	{
    .reg .pred p;
    and.b32 %r1136, %r1149, %r1138;    setp.ne.u32 p, %r1136, 0;
    vote.ballot.sync.b32 %r1136, p, 0xffffffff;
    @!p not.b32 %r1136, %r1136;
}

	// end inline asm
	and.b32  	%r1156, %r1136, %r1155;
	mov.b32 	%r1141, 16;
	// begin inline asm
	{
    .reg .pred p;
    and.b32 %r1139, %r1149, %r1141;    setp.ne.u32 p, %r1139, 0;
    vote.ballot.sync.b32 %r1139, p, 0xffffffff;
    @!p not.b32 %r1139, %r1139;
}

	// end inline asm
	and.b32  	%r1157, %r1139, %r1156;
	mov.b32 	%r1144, 32;
	// begin inline asm
	{
    .reg .pred p;
    and.b32 %r1142, %r1149, %r1144;    setp.ne.u32 p, %r1142, 0;
    vote.ballot.sync.b32 %r1142, p, 0xffffffff;
    @!p not.b32 %r1142, %r1142;
}

	// end inline asm
	and.b32  	%r1158, %r1142, %r1157;
	mov.b32 	%r1147, 64;
	// begin inline asm
	{
    .reg .pred p;
    and.b32 %r1145, %r1149, %r1147;    setp.ne.u32 p, %r1145, 0;
    vote.ballot.sync.b32 %r1145, p, 0xffffffff;
    @!p not.b32 %r1145, %r1145;
}

	// end inline asm
	and.b32  	%r1159, %r1145, %r1158;
	mov.b32 	%r1150, 128;
	// begin inline asm
	{
    .reg .pred p;
    and.b32 %r1148, %r1149, %r1150;    setp.ne.u32 p, %r1148, 0;
    vote.ballot.sync.b32 %r1148, p, 0xffffffff;
    @!p not.b32 %r1148, %r1148;
}

	// end inline asm
	and.b32  	%r1160, %r1148, %r1159;
	clz.b32 	%r1161, %r1160;
	sub.s32 	%r214, 31, %r1161;
	and.b32  	%r1162, %r572, %r1160;
	popc.b32 	%r215, %r1162;
	setp.ne.s32 	%p103, %r248, %r214;
	mov.b32 	%r1700, 0;
	@%p103 bra 	$L__BB9_147;
	ld.param.u32 	%r1608, [_ZN3cub18CUB_300001_SM_10006detail10radix_sort29DeviceRadixSortOnesweepKernelINS1_5radix10policy_hubIjNS0_8NullTypeEyE10Policy1000ELNS0_9SortOrderE0EjS6_yiiNS1_21identity_decomposer_tEEEvPT5_SC_PT3_PKSD_PT1_PKSH_PT2_PKSL_T4_iiT6__param_9];
	shl.b32 	%r1163, %r1, 5;
	and.b32  	%r1164, %r1163, 31744;
	mov.u32 	%r1165, _ZZN3cub18CUB_300001_SM_10006detail10radix_sort29DeviceRadixSortOnesweepKernelINS1_5radix10policy_hubIjNS0_8NullTypeEyE10Policy1000ELNS0_9SortOrderE0EjS6_yiiNS1_21identity_decomposer_tEEEvPT5_SC_PT3_PKSD_PT1_PKSH_PT2_PKSL_T4_iiT6_E1s;
	add.s32 	%r1166, %r1165, %r1164;
	shr.u32 	%r1167, %r1668, %r1608;
	and.b32  	%r1168, %r1167, %r82;
	shl.b32 	%r1169, %r1168, 2;
	add.s32 	%r1170, %r1166, %r1169;
	atom.shared.add.u32 	%r1700, [%r1170], %r215;
$L__BB9_147:
	ld.param.u32 	%r1609, [_ZN3cub18CUB_300001_SM_10006detail10radix_sort29DeviceRadixSortOnesweepKernelINS1_5radix10policy_hubIjNS0_8NullTypeEyE10Policy1000ELNS0_9SortOrderE0EjS6_yiiNS1_21identity_decomposer_tEEEvPT5_SC_PT3_PKSD_PT1_PKSH_PT2_PKSL_T4_iiT6__param_9];
	shfl.sync.idx.b32	%r1196|%p104, %r1700, %r214, 31, -1;
	add.s32 	%r218, %r215, %r1196;
	shr.u32 	%r1197, %r1669, %r1609;
	and.b32  	%r1193, %r1197, %r82;
	mov.b32 	%r1173, 1;
	// begin inline asm
	{
    .reg .pred p;
    and.b32 %r1171, %r1193, %r1173;    setp.ne.u32 p, %r1171, 0;
    vote.ballot.sync.b32 %r1171, p, 0xffffffff;
    @!p not.b32 %r1171, %r1171;
}

	// end inline asm
	mov.b32 	%r1176, 2;
	// begin inline asm
	{
    .reg .pred p;
    and.b32 %r1174, %r1193, %r1176;    setp.ne.u32 p, %r1174, 0;
    vote.ballot.sync.b32 %r1174, p, 0xffffffff;
    @!p not.b32 %r1174, %r1174;
}

	// end inline asm
	and.b32  	%r1198, %r1174, %r1171;
	mov.b32 	%r1179, 4;
	// begin inline asm
	{
    .reg .pred p;
    and.b32 %r1177, %r1193, %r1179;    setp.ne.u32 p, %r1177, 0;
    vote.ballot.sync.b32 %r1177, p, 0xffffffff;
    @!p not.b32 %r1177, %r1177;
}

	// end inline asm
	and.b32  	%r1199, %r1177, %r1198;
	mov.b32 	%r1182, 8;
	// begin inline asm
	{
    .reg .pred p;
    and.b32 %r1180, %r1193, %r1182;    setp.ne.u32 p, %r1180, 0;
    vote.ballot.sync.b32 %r1180, p, 0xffffffff;
    @!p not.b32 %r1180, %r1180;
}

	// end inline asm
	and.b32  	%r1200, %r1180, %r1199;
	mov.b32 	%r1185, 16;
	// begin inline asm
	{
    .reg .pred p;
    and.b32 %r1183, %r1193, %r1185;    setp.ne.u32 p, %r1183, 0;
    vote.ballot.sync.b32 %r1183, p, 0xffffffff;
    @!p not.b32 %r1183, %r1183;
}

	// end inline asm
	and.b32  	%r1201, %r1183, %r1200;
	mov.b32 	%r1188, 32;
	// begin inline asm
	{
    .reg .pred p;
    and.b32 %r1186, %r1193, %r1188;    setp.ne.u32 p, %r1186, 0;
    vote.ballot.sync.b32 %r1186, p, 0xffffffff;
    @!p not.b32 %r1186, %r1186;
}

	// end inline asm
	and.b32  	%r1202, %r1186, %r1201;
	mov.b32 	%r1191, 64;
	// begin inline asm
	{
    .reg .pred p;
    and.b32 %r1189, %r1193, %r1191;    setp.ne.u32 p, %r1189, 0;
    vote.ballot.sync.b32 %r1189, p, 0xffffffff;
    @!p not.b32 %r1189, %r1189;
}

	// end inline asm
	and.b32  	%r1203, %r1189, %r1202;
	mov.b32 	%r1194, 128;
	// begin inline asm
	{
    .reg .pred p;
    and.b32 %r1192, %r1193, %r1194;    setp.ne.u32 p, %r1192, 0;
    vote.ballot.sync.b32 %r1192, p, 0xffffffff;
    @!p not.b32 %r1192, %r1192;
}

	// end inline asm
	and.b32  	%r1204, %r1192, %r1203;
	clz.b32 	%r1205, %r1204;
	sub.s32 	%r219, 31, %r1205;
	and.b32  	%r1206, %r572, %r1204;
	popc.b32 	%r220, %r1206;
	setp.ne.s32 	%p105, %r248, %r219;
	mov.b32 	%r1701, 0;
	@%p105 bra 	$L__BB9_149;
	ld.param.u32 	%r1610, [_ZN3cub18CUB_300001_SM_10006detail10radix_sort29DeviceRadixSortOnesweepKernelINS1_5radix10policy_hubIjNS0_8NullTypeEyE10Policy1000ELNS0_9SortOrderE0EjS6_yiiNS1_21identity_decomposer_tEEEvPT5_SC_PT3_PKSD_PT1_PKSH_PT2_PKSL_T4_iiT6__param_9];
	shl.b32 	%r1207, %r1, 5;
	and.b32  	%r1208, %r1207, 31744;
	mov.u32 	%r1209, _ZZN3cub18CUB_300001_SM_10006detail10radix_sort29DeviceRadixSortOnesweepKernelINS1_5radix10policy_hubIjNS0_8NullTypeEyE10Policy1000ELNS0_9SortOrderE0EjS6_yiiNS1_21identity_decomposer_tEEEvPT5_SC_PT3_PKSD_PT1_PKSH_PT2_PKSL_T4_iiT6_E1s;
	add.s32 	%r1210, %r1209, %r1208;
	shr.u32 	%r1211, %r1669, %r1610;
	and.b32  	%r1212, %r1211, %r82;
	shl.b32 	%r1213, %r1212, 2;
	add.s32 	%r1214, %r1210, %r1213;
	atom.shared.add.u32 	%r1701, [%r1214], %r220;
$L__BB9_149:
	ld.param.u32 	%r1611, [_ZN3cub18CUB_300001_SM_10006detail10radix_sort29DeviceRadixSortOnesweepKernelINS1_5radix10policy_hubIjNS0_8NullTypeEyE10Policy1000ELNS0_9SortOrderE0EjS6_yiiNS1_21identity_decomposer_tEEEvPT5_SC_PT3_PKSD_PT1_PKSH_PT2_PKSL_T4_iiT6__param_9];
	shfl.sync.idx.b32	%r1240|%p106, %r1701, %r219, 31, -1;
	add.s32 	%r223, %r220, %r1240;
	shr.u32 	%r1241, %r1670, %r1611;
	and.b32  	%r1237, %r1241, %r82;
	mov.b32 	%r1217, 1;
	// begin inline asm
	{
    .reg .pred p;
    and.b32 %r1215, %r1237, %r1217;    setp.ne.u32 p, %r1215, 0;
    vote.ballot.sync.b32 %r1215, p, 0xffffffff;
    @!p not.b32 %r1215, %r1215;
}

	// end inline asm
	mov.b32 	%r1220, 2;
	// begin inline asm
	{
    .reg .pred p;
    and.b32 %r1218, %r1237, %r1220;    setp.ne.u32 p, %r1218, 0;
    vote.ballot.sync.b32 %r1218, p, 0xffffffff;
    @!p not.b32 %r1218, %r1218;
}

	// end inline asm
	and.b32  	%r1242, %r1218, %r1215;
	mov.b32 	%r1223, 4;
	// begin inline asm
	{
    .reg .pred p;
    and.b32 %r1221, %r1237, %r1223;    setp.ne.u32 p, %r1221, 0;
    vote.ballot.sync.b32 %r1221, p, 0xffffffff;
    @!p not.b32 %r1221, %r1221;
}

	// end inline asm
	and.b32  	%r1243, %r1221, %r1242;
	mov.b32 	%r1226, 8;
	// begin inline asm
	{
    .reg .pred p;
    and.b32 %r1224, %r1237, %r1226;    setp.ne.u32 p, %r1224, 0;
    vote.ballot.sync.b32 %r1224, p, 0xffffffff;
    @!p not.b32 %r1224, %r1224;
}

	// end inline asm
	and.b32  	%r1244, %r1224, %r1243;
	mov.b32 	%r1229, 16;
	// begin inline asm
	{
    .reg .pred p;
    and.b32 %r1227, %r1237, %r1229;    setp.ne.u32 p, %r1227, 0;
    vote.ballot.sync.b32 %r1227, p, 0xffffffff;
    @!p not.b32 %r1227, %r1227;
}

	// end inline asm
	and.b32  	%r1245, %r1227, %r1244;
	mov.b32 	%r1232, 32;
	// begin inline asm
	{
    .reg .pred p;
    and.b32 %r1230, %r1237, %r1232;    setp.ne.u32 p, %r1230, 0;
    vote.ballot.sync.b32 %r1230, p, 0xffffffff;
    @!p not.b32 %r1230, %r1230;
}

	// end inline asm
	and.b32  	%r1246, %r1230, %r1245;
	mov.b32 	%r1235, 64;
	// begin inline asm
	{
    .reg .pred p;
    and.b32 %r1233, %r1237, %r1235;    setp.ne.u32 p, %r1233, 0;
    vote.ballot.sync.b32 %r1233, p, 0xffffffff;
    @!p not.b32 %r1233, %r1233;
}

	// end inline asm
	and.b32  	%r1247, %r1233, %r1246;
	mov.b32 	%r1238, 128;
	// begin inline asm
	{
    .reg .pred p;
    and.b32 %r1236, %r1237, %r1238;    setp.ne.u32 p, %r1236, 0;
    vote.ballot.sync.b32 %r1236, p, 0xffffffff;
    @!p not.b32 %r1236, %r1236;
}

	// end inline asm
	and.b32  	%r1248, %r1236, %r1247;
	clz.b32 	%r1249, %r1248;
	sub.s32 	%r224, 31, %r1249;
	and.b32  	%r1250, %r572, %r1248;
	popc.b32 	%r225, %r1250;
	setp.ne.s32 	%p107, %r248, %r224;
	mov.b32 	%r1702, 0;
	@%p107 bra 	$L__BB9_151;
	ld.param.u32 	%r1612, [_ZN3cub18CUB_300001_SM_10006detail10radix_sort29DeviceRadixSortOnesweepKernelINS1_5radix10policy_hubIjNS0_8NullTypeEyE10Policy1000ELNS0_9SortOrderE0EjS6_yiiNS1_21identity_decomposer_tEEEvPT5_SC_PT3_PKSD_PT1_PKSH_PT2_PKSL_T4_iiT6__param_9];
	shl.b32 	%r1251, %r1, 5;
	and.b32  	%r1252, %r1251, 31744;
	mov.u32 	%r1253, _ZZN3cub18CUB_300001_SM_10006detail10radix_sort29DeviceRadixSortOnesweepKernelINS1_5radix10policy_hubIjNS0_8NullTypeEyE10Policy1000ELNS0_9SortOrderE0EjS6_yiiNS1_21identity_decomposer_tEEEvPT5_SC_PT3_PKSD_PT1_PKSH_PT2_PKSL_T4_iiT6_E1s;
	add.s32 	%r1254, %r1253, %r1252;
	shr.u32 	%r1255, %r1670, %r1612;
	and.b32  	%r1256, %r1255, %r82;
	shl.b32 	%r1257, %r1256, 2;
	add.s32 	%r1258, %r1254, %r1257;
	atom.shared.add.u32 	%r1702, [%r1258], %r225;
$L__BB9_151:
	ld.param.u32 	%r1613, [_ZN3cub18CUB_300001_SM_10006detail10radix_sort29DeviceRadixSortOnesweepKernelINS1_5radix10policy_hubIjNS0_8NullTypeEyE10Policy1000ELNS0_9SortOrderE0EjS6_yiiNS1_21identity_decomposer_tEEEvPT5_SC_PT3_PKSD_PT1_PKSH_PT2_PKSL_T4_iiT6__param_9];
	shfl.sync.idx.b32	%r1284|%p108, %r1702, %r224, 31, -1;
	add.s32 	%r228, %r225, %r1284;
	shr.u32 	%r1285, %r1671, %r1613;
	and.b32  	%r1281, %r1285, %r82;
	mov.b32 	%r1261, 1;
	// begin inline asm
	{
    .reg .pred p;
    and.b32 %r1259, %r1281, %r1261;    setp.ne.u32 p, %r1259, 0;
    vote.ballot.sync.b32 %r1259, p, 0xffffffff;
    @!p not.b32 %r1259, %r1259;
}

	// end inline asm
	mov.b32 	%r1264, 2;
	// begin inline asm
	{
    .reg .pred p;
    and.b32 %r1262, %r1281, %r1264;    setp.ne.u32 p, %r1262, 0;
    vote.ballot.sync.b32 %r1262, p, 0xffffffff;
    @!p not.b32 %r1262, %r1262;
}

	// end inline asm
	and.b32  	%r1286, %r1262, %r1259;
	mov.b32 	%r1267, 4;
	// begin inline asm
	{
    .reg .pred p;
    and.b32 %r1265, %r1281, %r1267;    setp.ne.u32 p, %r1265, 0;
    vote.ballot.sync.b32 %r1265, p, 0xffffffff;
    @!p not.b32 %r1265, %r1265;
}

	// end inline asm
	and.b32  	%r1287, %r1265, %r1286;
	mov.b32 	%r1270, 8;
	// begin inline asm
	{
    .reg .pred p;
    and.b32 %r1268, %r1281, %r1270;    setp.ne.u32 p, %r1268, 0;
    vote.ballot.sync.b32 %r1268, p, 0xffffffff;
    @!p not.b32 %r1268, %r1268;
}

	// end inline asm
	and.b32  	%r1288, %r1268, %r1287;
	mov.b32 	%r1273, 16;
	// begin inline asm
	{
    .reg .pred p;
    and.b32 %r1271, %r1281, %r1273;    setp.ne.u32 p, %r1271, 0;
    vote.ballot.sync.b32 %r1271, p, 0xffffffff;
    @!p not.b32 %r1271, %r1271;
}

	// end inline asm
	and.b32  	%r1289, %r1271, %r1288;
	mov.b32 	%r1276, 32;
	// begin inline asm
	{
    .reg .pred p;
    and.b32 %r1274, %r1281, %r1276;    setp.ne.u32 p, %r1274, 0;
    vote.ballot.sync.b32 %r1274, p, 0xffffffff;
    @!p not.b32 %r1274, %r1274;
}

	// end inline asm
	and.b32  	%r1290, %r1274, %r1289;
	mov.b32 	%r1279, 64;
	// begin inline asm
	{
    .reg .pred p;
    and.b32 %r1277, %r1281, %r1279;    setp.ne.u32 p, %r1277, 0;
    vote.ballot.sync.b32 %r1277, p, 0xffffffff;
    @!p not.b32 %r1277, %r1277;
}

	// end inline asm
	and.b32  	%r1291, %r1277, %r1290;
	mov.b32 	%r1282, 128;
	// begin inline asm
	{
    .reg .pred p;
    and.b32 %r1280, %r1281, %r1282;    setp.ne.u32 p, %r1280, 0;
    vote.ballot.sync.b32 %r1280, p, 0xffffffff;
    @!p not.b32 %r1280, %r1280;
}

	// end inline asm
	and.b32  	%r1292, %r1280, %r1291;
	clz.b32 	%r1293, %r1292;
	sub.s32 	%r229, 31, %r1293;
	and.b32  	%r1294, %r572, %r1292;
	popc.b32 	%r230, %r1294;
	setp.ne.s32 	%p109, %r248, %r229;
	mov.b32 	%r1703, 0;
	@%p109 bra 	$L__BB9_153;
	ld.param.u32 	%r1614, [_ZN3cub18CUB_300001_SM_10006detail10radix_sort29DeviceRadixSortOnesweepKernelINS1_5radix10policy_hubIjNS0_8NullTypeEyE10Policy1000ELNS0_9SortOrderE0EjS6_yiiNS1_21identity_decomposer_tEEEvPT5_SC_PT3_PKSD_PT1_PKSH_PT2_PKSL_T4_iiT6__param_9];
	shl.b32 	%r1295, %r1, 5;
	and.b32  	%r1296, %r1295, 31744;
	mov.u32 	%r1297, _ZZN3cub18CUB_300001_SM_10006detail10radix_sort29DeviceRadixSortOnesweepKernelINS1_5radix10policy_hubIjNS0_8NullTypeEyE10Policy1000ELNS0_9SortOrderE0EjS6_yiiNS1_21identity_decomposer_tEEEvPT5_SC_PT3_PKSD_PT1_PKSH_PT2_PKSL_T4_iiT6_E1s;
	add.s32 	%r1298, %r1297, %r1296;
	shr.u32 	%r1299, %r1671, %r1614;
	and.b32  	%r1300, %r1299, %r82;
	shl.b32 	%r1301, %r1300, 2;
	add.s32 	%r1302, %r1298, %r1301;
	atom.shared.add.u32 	%r1703, [%r1302], %r230;
$L__BB9_153:
	shfl.sync.idx.b32	%r1303|%p111, %r1703, %r229, 31, -1;
	add.s32 	%r1304, %r230, %r1303;
	bar.sync 	0;
	shl.b32 	%r1305, %r143, 2;
	mov.u32 	%r1306, _ZZN3cub18CUB_300001_SM_10006detail10radix_sort29DeviceRadixSortOnesweepKernelINS1_5radix10policy_hubIjNS0_8NullTypeEyE10Policy1000ELNS0_9SortOrderE0EjS6_yiiNS1_21identity_decomposer_tEEEvPT5_SC_PT3_PKSD_PT1_PKSH_PT2_PKSL_T4_iiT6_E1s;
	add.s32 	%r1307, %r1306, %r1305;
	st.shared.u32 	[%r1307+-4], %r1653;
	shl.b32 	%r1308, %r148, 2;
	add.s32 	%r1309, %r1306, %r1308;
	st.shared.u32 	[%r1309+-4], %r1654;
	shl.b32 	%r1310, %r153, 2;
	add.s32 	%r1311, %r1306, %r1310;
	st.shared.u32 	[%r1311+-4], %r1655;
	shl.b32 	%r1312, %r158, 2;
	add.s32 	%r1313, %r1306, %r1312;
	st.shared.u32 	[%r1313+-4], %r1656;
	shl.b32 	%r1314, %r163, 2;
	add.s32 	%r1315, %r1306, %r1314;
	st.shared.u32 	[%r1315+-4], %r1657;
	shl.b32 	%r1316, %r168, 2;
	add.s32 	%r1317, %r1306, %r1316;
	st.shared.u32 	[%r1317+-4], %r1658;
	shl.b32 	%r1318, %r173, 2;
	add.s32 	%r1319, %r1306, %r1318;
	st.shared.u32 	[%r1319+-4], %r1659;
	shl.b32 	%r1320, %r178, 2;
	add.s32 	%r1321, %r1306, %r1320;
	st.shared.u32 	[%r1321+-4], %r1660;
	shl.b32 	%r1322, %r183, 2;
	add.s32 	%r1323, %r1306, %r1322;
	st.shared.u32 	[%r1323+-4], %r1661;
	shl.b32 	%r1324, %r188, 2;
	add.s32 	%r1325, %r1306, %r1324;
	st.shared.u32 	[%r1325+-4], %r1662;
	shl.b32 	%r1326, %r193, 2;
	add.s32 	%r1327, %r1306, %r1326;
	st.shared.u32 	[%r1327+-4], %r1663;
	shl.b32 	%r1328, %r198, 2;
	add.s32 	%r1329, %r1306, %r1328;
	st.shared.u32 	[%r1329+-4], %r1664;
	shl.b32 	%r1330, %r203, 2;
	add.s32 	%r1331, %r1306, %r1330;
	st.shared.u32 	[%r1331+-4], %r1665;
	shl.b32 	%r1332, %r208, 2;
	add.s32 	%r1333, %r1306, %r1332;
	st.shared.u32 	[%r1333+-4], %r1666;
	shl.b32 	%r1334, %r213, 2;
	add.s32 	%r1335, %r1306, %r1334;
	st.shared.u32 	[%r1335+-4], %r1667;
	shl.b32 	%r1336, %r218, 2;
	add.s32 	%r1337, %r1306, %r1336;
	st.shared.u32 	[%r1337+-4], %r1668;
	shl.b32 	%r1338, %r223, 2;
	add.s32 	%r1339, %r1306, %r1338;
	st.shared.u32 	[%r1339+-4], %r1669;
	shl.b32 	%r1340, %r228, 2;
	add.s32 	%r1341, %r1306, %r1340;
	st.shared.u32 	[%r1341+-4], %r1670;
	shl.b32 	%r1342, %r1304, 2;
	add.s32 	%r1343, %r1306, %r1342;
	st.shared.u32 	[%r1343+-4], %r1671;
	shl.b32 	%r1344, %r1, 3;
	add.s32 	%r1345, %r1306, %r1344;
	add.s32 	%r233, %r1345, 29184;
	@%p72 bra 	$L__BB9_161;
	ld.param.u64 	%rd238, [_ZN3cub18CUB_300001_SM_10006detail10radix_sort29DeviceRadixSortOnesweepKernelINS1_5radix10policy_hubIjNS0_8NullTypeEyE10Policy1000ELNS0_9SortOrderE0EjS6_yiiNS1_21identity_decomposer_tEEEvPT5_SC_PT3_PKSD_PT1_PKSH_PT2_PKSL_T4_iiT6__param_3];
	cvta.to.global.u64 	%rd59, %rd238;
	shl.b64 	%rd60, %rd6, 3;
	add.s64 	%rd61, %rd59, %rd60;
	ld.global.u64 	%rd62, [%rd61];
	cvt.s64.s32 	%rd63, %r137;
	sub.s64 	%rd241, %rd62, %rd63;
	st.shared.u64 	[%r233], %rd241;
	setp.lt.s32 	%p112, %r4, 1;
	mov.u32 	%r1707, %r1680;
	@%p112 bra 	$L__BB9_160;
	mov.b32 	%r1705, -1;
	mov.u32 	%r1704, %r4;
	mov.u32 	%r1707, %r1680;
$L__BB9_156:
	ld.param.u64 	%rd231, [_ZN3cub18CUB_300001_SM_10006detail10radix_sort29DeviceRadixSortOnesweepKernelINS1_5radix10policy_hubIjNS0_8NullTypeEyE10Policy1000ELNS0_9SortOrderE0EjS6_yiiNS1_21identity_decomposer_tEEEvPT5_SC_PT3_PKSD_PT1_PKSH_PT2_PKSL_T4_iiT6__param_0];
	add.s32 	%r237, %r1704, -1;
	shl.b32 	%r1347, %r237, 8;
	add.s32 	%r1348, %r1347, %r1;
	cvta.to.global.u64 	%rd64, %rd231;
	mul.wide.s32 	%rd65, %r1348, 4;
	add.s64 	%rd13, %rd64, %rd65;
$L__BB9_157:
	membar.cta;
	ld.volatile.global.u32 	%r238, [%rd13];
	setp.eq.s32 	%p113, %r238, 0;
	@%p113 bra 	$L__BB9_157;
	and.b32  	%r1349, %r238, 1073741823;
	add.s32 	%r1707, %r1349, %r1707;
	setp.gt.s32 	%p114, %r238, -1;
	vote.sync.ballot.b32 	%r1705, %p114, %r1705;
	setp.gt.u32 	%p116, %r1704, 1;
	and.pred  	%p117, %p114, %p116;
	mov.u32 	%r1704, %r237;
	@%p117 bra 	$L__BB9_156;
	ld.shared.u64 	%rd241, [%r233];
$L__BB9_160:
	ld.param.u64 	%rd232, [_ZN3cub18CUB_300001_SM_10006detail10radix_sort29DeviceRadixSortOnesweepKernelINS1_5radix10policy_hubIjNS0_8NullTypeEyE10Policy1000ELNS0_9SortOrderE0EjS6_yiiNS1_21identity_decomposer_tEEEvPT5_SC_PT3_PKSD_PT1_PKSH_PT2_PKSL_T4_iiT6__param_0];
	or.b32  	%r1350, %r1707, -2147483648;
	cvta.to.global.u64 	%rd66, %rd232;
	shl.b32 	%r1351, %r4, 8;
	add.s32 	%r1352, %r1351, %r1;
	mul.wide.s32 	%rd67, %r1352, 4;
	add.s64 	%rd68, %rd66, %rd67;
	st.volatile.global.u32 	[%rd68], %r1350;
	sub.s32 	%r1353, %r1707, %r1680;
	cvt.s64.s32 	%rd69, %r1353;
	add.s64 	%rd70, %rd241, %rd69;
	st.shared.u64 	[%r233], %rd70;
$L__BB9_161:
	ld.param.u32 	%r1587, [_ZN3cub18CUB_300001_SM_10006detail10radix_sort29DeviceRadixSortOnesweepKernelINS1_5radix10policy_hubIjNS0_8NullTypeEyE10Policy1000ELNS0_9SortOrderE0EjS6_yiiNS1_21identity_decomposer_tEEEvPT5_SC_PT3_PKSD_PT1_PKSH_PT2_PKSL_T4_iiT6__param_8];
	ld.param.u64 	%rd235, [_ZN3cub18CUB_300001_SM_10006detail10radix_sort29DeviceRadixSortOnesweepKernelINS1_5radix10policy_hubIjNS0_8NullTypeEyE10Policy1000ELNS0_9SortOrderE0EjS6_yiiNS1_21identity_decomposer_tEEEvPT5_SC_PT3_PKSD_PT1_PKSH_PT2_PKSL_T4_iiT6__param_2];
	setp.gt.u32 	%p118, %r1, 255;
	mad.lo.s32 	%r242, %r4, 7296, 7296;
	setp.lt.s32 	%p119, %r242, %r1587;
	setp.eq.s64 	%p120, %rd235, 0;
	or.pred  	%p121, %p120, %p119;
	or.pred  	%p122, %p118, %p121;
	@%p122 bra 	$L__BB9_163;
	ld.param.u64 	%rd236, [_ZN3cub18CUB_300001_SM_10006detail10radix_sort29DeviceRadixSortOnesweepKernelINS1_5radix10policy_hubIjNS0_8NullTypeEyE10Policy1000ELNS0_9SortOrderE0EjS6_yiiNS1_21identity_decomposer_tEEEvPT5_SC_PT3_PKSD_PT1_PKSH_PT2_PKSL_T4_iiT6__param_2];
	ld.shared.u64 	%rd71, [%r233];
	cvt.s64.s32 	%rd72, %r1680;
	cvt.s64.s32 	%rd73, %r137;
	add.s64 	%rd74, %rd73, %rd72;
	add.s64 	%rd75, %rd74, %rd71;
	cvta.to.global.u64 	%rd76, %rd236;
	shl.b64 	%rd77, %rd6, 3;
	add.s64 	%rd78, %rd76, %rd77;
	st.global.u64 	[%rd78], %rd75;
$L__BB9_163:
	ld.param.u32 	%r1588, [_ZN3cub18CUB_300001_SM_10006detail10radix_sort29DeviceRadixSortOnesweepKernelINS1_5radix10policy_hubIjNS0_8NullTypeEyE10Policy1000ELNS0_9SortOrderE0EjS6_yiiNS1_21identity_decomposer_tEEEvPT5_SC_PT3_PKSD_PT1_PKSH_PT2_PKSL_T4_iiT6__param_8];
	setp.gt.s32 	%p123, %r242, %r1588;
	bar.sync 	0;
	@%p123 bra 	$L__BB9_165;
	ld.param.u32 	%r1615, [_ZN3cub18CUB_300001_SM_10006detail10radix_sort29DeviceRadixSortOnesweepKernelINS1_5radix10policy_hubIjNS0_8NullTypeEyE10Policy1000ELNS0_9SortOrderE0EjS6_yiiNS1_21identity_decomposer_tEEEvPT5_SC_PT3_PKSD_PT1_PKSH_PT2_PKSL_T4_iiT6__param_9];
	ld.shared.u32 	%r1354, [%r121];
	shr.u32 	%r1355, %r1354, %r1615;
	and.b32  	%r1356, %r1355, %r82;
	shl.b32 	%r1357, %r1356, 3;
	add.s32 	%r1359, %r1306, 29184;
	add.s32 	%r1360, %r1359, %r1357;
	ld.shared.u64 	%rd79, [%r1360];
	add.s64 	%rd80, %rd79, %rd6;
	shl.b64 	%rd81, %rd80, 2;
	add.s64 	%rd82, %rd5, %rd81;
	st.global.u32 	[%rd82], %r1354;
	bar.warp.sync 	-1;
	ld.shared.u32 	%r1361, [%r121+1536];
	shr.u32 	%r1362, %r1361, %r1615;
	and.b32  	%r1363, %r1362, %r82;
	shl.b32 	%r1364, %r1363, 3;
	add.s32 	%r1365, %r1359, %r1364;
	ld.shared.u64 	%rd83, [%r1365];
	add.s64 	%rd84, %rd83, %rd6;
	shl.b64 	%rd85, %rd84, 2;
	add.s64 	%rd86, %rd5, %rd85;
	st.global.u32 	[%rd86+1536], %r1361;
	bar.warp.sync 	-1;
	ld.shared.u32 	%r1366, [%r121+3072];
	shr.u32 	%r1367, %r1366, %r1615;
	and.b32  	%r1368, %r1367, %r82;
	shl.b32 	%r1369, %r1368, 3;
	add.s32 	%r1370, %r1359, %r1369;
	ld.shared.u64 	%rd87, [%r1370];
	add.s64 	%rd88, %rd87, %rd6;
	shl.b64 	%rd89, %rd88, 2;
	add.s64 	%rd90, %rd5, %rd89;
	st.global.u32 	[%rd90+3072], %r1366;
	bar.warp.sync 	-1;
	ld.shared.u32 	%r1371, [%r121+4608];
	shr.u32 	%r1372, %r1371, %r1615;
	and.b32  	%r1373, %r1372, %r82;
	shl.b32 	%r1374, %r1373, 3;
	add.s32 	%r1375, %r1359, %r1374;
	ld.shared.u64 	%rd91, [%r1375];
	add.s64 	%rd92, %rd91, %rd6;
	shl.b64 	%rd93, %rd92, 2;
	add.s64 	%rd94, %rd5, %rd93;
	st.global.u32 	[%rd94+4608], %r1371;
	bar.warp.sync 	-1;
	ld.shared.u32 	%r1376, [%r121+6144];
	shr.u32 	%r1377, %r1376, %r1615;
	and.b32  	%r1378, %r1377, %r82;
	shl.b32 	%r1379, %r1378, 3;
	add.s32 	%r1380, %r1359, %r1379;
	ld.shared.u64 	%rd95, [%r1380];
	add.s64 	%rd96, %rd95, %rd6;
	shl.b64 	%rd97, %rd96, 2;
	add.s64 	%rd98, %rd5, %rd97;
	st.global.u32 	[%rd98+6144], %r1376;
	bar.warp.sync 	-1;
	ld.shared.u32 	%r1381, [%r121+7680];
	shr.u32 	%r1382, %r1381, %r1615;
	and.b32  	%r1383, %r1382, %r82;
	shl.b32 	%r1384, %r1383, 3;
	add.s32 	%r1385, %r1359, %r1384;
	ld.shared.u64 	%rd99, [%r1385];
	add.s64 	%rd100, %rd99, %rd6;
	shl.b64 	%rd101, %rd100, 2;
	add.s64 	%rd102, %rd5, %rd101;
	st.global.u32 	[%rd102+7680], %r1381;
	bar.warp.sync 	-1;
	ld.shared.u32 	%r1386, [%r121+9216];
	shr.u32 	%r1387, %r1386, %r1615;
	and.b32  	%r1388, %r1387, %r82;
	shl.b32 	%r1389, %r1388, 3;
	add.s32 	%r1390, %r1359, %r1389;
	ld.shared.u64 	%rd103, [%r1390];
	add.s64 	%rd104, %rd103, %rd6;
	shl.b64 	%rd105, %rd104, 2;
	add.s64 	%rd106, %rd5, %rd105;
	st.global.u32 	[%rd106+9216], %r1386;
	bar.warp.sync 	-1;
	ld.shared.u32 	%r1391, [%r121+10752];
	shr.u32 	%r1392, %r1391, %r1615;
	and.b32  	%r1393, %r1392, %r82;
	shl.b32 	%r1394, %r1393, 3;
	add.s32 	%r1395, %r1359, %r1394;
	ld.shared.u64 	%rd107, [%r1395];
	add.s64 	%rd108, %rd107, %rd6;
	shl.b64 	%rd109, %rd108, 2;
	add.s64 	%rd110, %rd5, %rd109;
	st.global.u32 	[%rd110+10752], %r1391;
	bar.warp.sync 	-1;
	ld.shared.u32 	%r1396, [%r121+12288];
	shr.u32 	%r1397, %r1396, %r1615;
	and.b32  	%r1398, %r1397, %r82;
	shl.b32 	%r1399, %r1398, 3;
	add.s32 	%r1400, %r1359, %r1399;
	ld.shared.u64 	%rd111, [%r1400];
	add.s64 	%rd112, %rd111, %rd6;
	shl.b64 	%rd113, %rd112, 2;
	add.s64 	%rd114, %rd5, %rd113;
	st.global.u32 	[%rd114+12288], %r1396;
	bar.warp.sync 	-1;
	ld.shared.u32 	%r1401, [%r121+13824];
	shr.u32 	%r1402, %r1401, %r1615;
	and.b32  	%r1403, %r1402, %r82;
	shl.b32 	%r1404, %r1403, 3;
	add.s32 	%r1405, %r1359, %r1404;
	ld.shared.u64 	%rd115, [%r1405];
	add.s64 	%rd116, %rd115, %rd6;
	shl.b64 	%rd117, %rd116, 2;
	add.s64 	%rd118, %rd5, %rd117;
	st.global.u32 	[%rd118+13824], %r1401;
	bar.warp.sync 	-1;
	ld.shared.u32 	%r1406, [%r121+15360];
	shr.u32 	%r1407, %r1406, %r1615;
	and.b32  	%r1408, %r1407, %r82;
	shl.b32 	%r1409, %r1408, 3;
	add.s32 	%r1410, %r1359, %r1409;
	ld.shared.u64 	%rd119, [%r1410];
	add.s64 	%rd120, %rd119, %rd6;
	shl.b64 	%rd121, %rd120, 2;
	add.s64 	%rd122, %rd5, %rd121;
	st.global.u32 	[%rd122+15360], %r1406;
	bar.warp.sync 	-1;
	ld.shared.u32 	%r1411, [%r121+16896];
	shr.u32 	%r1412, %r1411, %r1615;
	and.b32  	%r1413, %r1412, %r82;
	shl.b32 	%r1414, %r1413, 3;
	add.s32 	%r1415, %r1359, %r1414;
	ld.shared.u64 	%rd123, [%r1415];
	add.s64 	%rd124, %rd123, %rd6;
	shl.b64 	%rd125, %rd124, 2;
	add.s64 	%rd126, %rd5, %rd125;
	st.global.u32 	[%rd126+16896], %r1411;
	bar.warp.sync 	-1;
	ld.shared.u32 	%r1416, [%r121+18432];
	shr.u32 	%r1417, %r1416, %r1615;
	and.b32  	%r1418, %r1417, %r82;
	shl.b32 	%r1419, %r1418, 3;
	add.s32 	%r1420, %r1359, %r1419;
	ld.shared.u64 	%rd127, [%r1420];
	add.s64 	%rd128, %rd127, %rd6;
	shl.b64 	%rd129, %rd128, 2;
	add.s64 	%rd130, %rd5, %rd129;
	st.global.u32 	[%rd130+18432], %r1416;
	bar.warp.sync 	-1;
	ld.shared.u32 	%r1421, [%r121+19968];
	shr.u32 	%r1422, %r1421, %r1615;
	and.b32  	%r1423, %r1422, %r82;
	shl.b32 	%r1424, %r1423, 3;
	add.s32 	%r1425, %r1359, %r1424;
	ld.shared.u64 	%rd131, [%r1425];
	add.s64 	%rd132, %rd131, %rd6;
	shl.b64 	%rd133, %rd132, 2;
	add.s64 	%rd134, %rd5, %rd133;
	st.global.u32 	[%rd134+19968], %r1421;
	bar.warp.sync 	-1;
	ld.shared.u32 	%r1426, [%r121+21504];
	shr.u32 	%r1427, %r1426, %r1615;
	and.b32  	%r1428, %r1427, %r82;
	shl.b32 	%r1429, %r1428, 3;
	add.s32 	%r1430, %r1359, %r1429;
	ld.shared.u64 	%rd135, [%r1430];
	add.s64 	%rd136, %rd135, %rd6;
	shl.b64 	%rd137, %rd136, 2;
	add.s64 	%rd138, %rd5, %rd137;
	st.global.u32 	[%rd138+21504], %r1426;
	bar.warp.sync 	-1;
	ld.shared.u32 	%r1431, [%r121+23040];
	shr.u32 	%r1432, %r1431, %r1615;
	and.b32  	%r1433, %r1432, %r82;
	shl.b32 	%r1434, %r1433, 3;
	add.s32 	%r1435, %r1359, %r1434;
	ld.shared.u64 	%rd139, [%r1435];
	add.s64 	%rd140, %rd139, %rd6;
	shl.b64 	%rd141, %rd140, 2;
	add.s64 	%rd142, %rd5, %rd141;
	st.global.u32 	[%rd142+23040], %r1431;
	bar.warp.sync 	-1;
	ld.shared.u32 	%r1436, [%r121+24576];
	shr.u32 	%r1437, %r1436, %r1615;
	and.b32  	%r1438, %r1437, %r82;
	shl.b32 	%r1439, %r1438, 3;
	add.s32 	%r1440, %r1359, %r1439;
	ld.shared.u64 	%rd143, [%r1440];
	add.s64 	%rd144, %rd143, %rd6;
	shl.b64 	%rd145, %rd144, 2;
	add.s64 	%rd146, %rd5, %rd145;
	st.global.u32 	[%rd146+24576], %r1436;
	bar.warp.sync 	-1;
	ld.shared.u32 	%r1441, [%r121+26112];
	shr.u32 	%r1442, %r1441, %r1615;
	and.b32  	%r1443, %r1442, %r82;
	shl.b32 	%r1444, %r1443, 3;
	add.s32 	%r1445, %r1359, %r1444;
	ld.shared.u64 	%rd147, [%r1445];
	add.s64 	%rd148, %rd147, %rd6;
	shl.b64 	%rd149, %rd148, 2;
	add.s64 	%rd150, %rd5, %rd149;
	st.global.u32 	[%rd150+26112], %r1441;
	bar.warp.sync 	-1;
	ld.shared.u32 	%r1446, [%r121+27648];
	shr.u32 	%r1447, %r1446, %r1615;
	and.b32  	%r1448, %r1447, %r82;
	shl.b32 	%r1449, %r1448, 3;
	add.s32 	%r1450, %r1359, %r1449;
	ld.shared.u64 	%rd151, [%r1450];
	add.s64 	%rd152, %rd151, %rd6;
	shl.b64 	%rd153, %rd152, 2;
	add.s64 	%rd154, %rd5, %rd153;
	st.global.u32 	[%rd154+27648], %r1446;
	bar.warp.sync 	-1;
	bra.uni 	$L__BB9_204;
$L__BB9_165:
	ld.param.u32 	%r1589, [_ZN3cub18CUB_300001_SM_10006detail10radix_sort29DeviceRadixSortOnesweepKernelINS1_5radix10policy_hubIjNS0_8NullTypeEyE10Policy1000ELNS0_9SortOrderE0EjS6_yiiNS1_21identity_decomposer_tEEEvPT5_SC_PT3_PKSD_PT1_PKSH_PT2_PKSL_T4_iiT6__param_8];
	mad.lo.s32 	%r243, %r4, -7296, %r1589;
	setp.ge.s32 	%p124, %r1, %r243;
	@%p124 bra 	$L__BB9_167;
	ld.param.u32 	%r1616, [_ZN3cub18CUB_300001_SM_10006detail10radix_sort29DeviceRadixSortOnesweepKernelINS1_5radix10policy_hubIjNS0_8NullTypeEyE10Policy1000ELNS0_9SortOrderE0EjS6_yiiNS1_21identity_decomposer_tEEEvPT5_SC_PT3_PKSD_PT1_PKSH_PT2_PKSL_T4_iiT6__param_9];
	ld.shared.u32 	%r1451, [%r121];
	shr.u32 	%r1452, %r1451, %r1616;
	and.b32  	%r1453, %r1452, %r82;
	shl.b32 	%r1454, %r1453, 3;
	add.s32 	%r1456, %r1306, %r1454;
	ld.shared.u64 	%rd155, [%r1456+29184];
	add.s64 	%rd156, %rd155, %rd6;
	shl.b64 	%rd157, %rd156, 2;
	add.s64 	%rd158, %rd5, %rd157;
	st.global.u32 	[%rd158], %r1451;
$L__BB9_167:
	bar.warp.sync 	-1;
	add.s32 	%r1457, %r1, 384;
	setp.ge.s32 	%p125, %r1457, %r243;
	@%p125 bra 	$L__BB9_169;
	ld.param.u32 	%r1617, [_ZN3cub18CUB_300001_SM_10006detail10radix_sort29DeviceRadixSortOnesweepKernelINS1_5radix10policy_hubIjNS0_8NullTypeEyE10Policy1000ELNS0_9SortOrderE0EjS6_yiiNS1_21identity_decomposer_tEEEvPT5_SC_PT3_PKSD_PT1_PKSH_PT2_PKSL_T4_iiT6__param_9];
	ld.shared.u32 	%r1458, [%r121+1536];
	shr.u32 	%r1459, %r1458, %r1617;
	and.b32  	%r1460, %r1459, %r82;
	shl.b32 	%r1461, %r1460, 3;
	add.s32 	%r1463, %r1306, %r1461;
	ld.shared.u64 	%rd159, [%r1463+29184];
	add.s64 	%rd160, %rd159, %rd6;
	shl.b64 	%rd161, %rd160, 2;
	add.s64 	%rd162, %rd5, %rd161;
	st.global.u32 	[%rd162+1536], %r1458;
$L__BB9_169:
	bar.warp.sync 	-1;
	add.s32 	%r1464, %r1, 768;
	setp.ge.s32 	%p126, %r1464, %r243;
	@%p126 bra 	$L__BB9_171;
	ld.param.u32 	%r1618, [_ZN3cub18CUB_300001_SM_10006detail10radix_sort29DeviceRadixSortOnesweepKernelINS1_5radix10policy_hubIjNS0_8NullTypeEyE10Policy1000ELNS0_9SortOrderE0EjS6_yiiNS1_21identity_decomposer_tEEEvPT5_SC_PT3_PKSD_PT1_PKSH_PT2_PKSL_T4_iiT6__param_9];
	ld.shared.u32 	%r1465, [%r121+3072];
	shr.u32 	%r1466, %r1465, %r1618;
	and.b32  	%r1467, %r1466, %r82;
	shl.b32 	%r1468, %r1467, 3;
	add.s32 	%r1470, %r1306, %r1468;
	ld.shared.u64 	%rd163, [%r1470+29184];
	add.s64 	%rd164, %rd163, %rd6;
	shl.b64 	%rd165, %rd164, 2;
	add.s64 	%rd166, %rd5, %rd165;
	st.global.u32 	[%rd166+3072], %r1465;
$L__BB9_171:
	bar.warp.sync 	-1;
	add.s32 	%r1471, %r1, 1152;
	setp.ge.s32 	%p127, %r1471, %r243;
	@%p127 bra 	$L__BB9_173;
	ld.param.u32 	%r1619, [_ZN3cub18CUB_300001_SM_10006detail10radix_sort29DeviceRadixSortOnesweepKernelINS1_5radix10policy_hubIjNS0_8NullTypeEyE10Policy1000ELNS0_9SortOrderE0EjS6_yiiNS1_21identity_decomposer_tEEEvPT5_SC_PT3_PKSD_PT1_PKSH_PT2_PKSL_T4_iiT6__param_9];
	ld.shared.u32 	%r1472, [%r121+4608];
	shr.u32 	%r1473, %r1472, %r1619;
	and.b32  	%r1474, %r1473, %r82;
	shl.b32 	%r1475, %r1474, 3;
	add.s32 	%r1477, %r1306, %r1475;
	ld.shared.u64 	%rd167, [%r1477+29184];
	add.s64 	%rd168, %rd167, %rd6;
	shl.b64 	%rd169, %rd168, 2;
	add.s64 	%rd170, %rd5, %rd169;
	st.global.u32 	[%rd170+4608], %r1472;
$L__BB9_173:
	bar.warp.sync 	-1;
	add.s32 	%r1478, %r1, 1536;
	setp.ge.s32 	%p128, %r1478, %r243;
	@%p128 bra 	$L__BB9_175;
	ld.param.u32 	%r1620, [_ZN3cub18CUB_300001_SM_10006detail10radix_sort29DeviceRadixSortOnesweepKernelINS1_5radix10policy_hubIjNS0_8NullTypeEyE10Policy1000ELNS0_9SortOrderE0EjS6_yiiNS1_21identity_decomposer_tEEEvPT5_SC_PT3_PKSD_PT1_PKSH_PT2_PKSL_T4_iiT6__param_9];
	ld.shared.u32 	%r1479, [%r121+6144];
	shr.u32 	%r1480, %r1479, %r1620;
	and.b32  	%r1481, %r1480, %r82;
	shl.b32 	%r1482, %r1481, 3;
	add.s32 	%r1484, %r1306, %r1482;
	ld.shared.u64 	%rd171, [%r1484+29184];
	add.s64 	%rd172, %rd171, %rd6;
	shl.b64 	%rd173, %rd172, 2;
	add.s64 	%rd174, %rd5, %rd173;
	st.global.u32 	[%rd174+6144], %r1479;
$L__BB9_175:
	bar.warp.sync 	-1;
	add.s32 	%r1485, %r1, 1920;
	setp.ge.s32 	%p129, %r1485, %r243;
	@%p129 bra 	$L__BB9_177;
	ld.param.u32 	%r1621, [_ZN3cub18CUB_300001_SM_10006detail10radix_sort29DeviceRadixSortOnesweepKernelINS1_5radix10policy_hubIjNS0_8NullTypeEyE10Policy1000ELNS0_9SortOrderE0EjS6_yiiNS1_21identity_decomposer_tEEEvPT5_SC_PT3_PKSD_PT1_PKSH_PT2_PKSL_T4_iiT6__param_9];
	ld.shared.u32 	%r1486, [%r121+7680];
	shr.u32 	%r1487, %r1486, %r1621;
	and.b32  	%r1488, %r1487, %r82;
	shl.b32 	%r1489, %r1488, 3;
	add.s32 	%r1491, %r1306, %r1489;
	ld.shared.u64 	%rd175, [%r1491+29184];
	add.s64 	%rd176, %rd175, %rd6;
	shl.b64 	%rd177, %rd176, 2;
	add.s64 	%rd178, %rd5, %rd177;
	st.global.u32 	[%rd178+7680], %r1486;
$L__BB9_177:
	bar.warp.sync 	-1;
	add.s32 	%r1492, %r1, 2304;
	setp.ge.s32 	%p130, %r1492, %r243;
	@%p130 bra 	$L__BB9_179;
	ld.param.u32 	%r1622, [_ZN3cub18CUB_300001_SM_10006detail10radix_sort29DeviceRadixSortOnesweepKernelINS1_5radix10policy_hubIjNS0_8NullTypeEyE10Policy1000ELNS0_9SortOrderE0EjS6_yiiNS1_21identity_decomposer_tEEEvPT5_SC_PT3_PKSD_PT1_PKSH_PT2_PKSL_T4_iiT6__param_9];
	ld.shared.u32 	%r1493, [%r121+9216];
	shr.u32 	%r1494, %r1493, %r1622;
	and.b32  	%r1495, %r1494, %r82;
	shl.b32 	%r1496, %r1495, 3;
	add.s32 	%r1498, %r1306, %r1496;
	ld.shared.u64 	%rd179, [%r1498+29184];
	add.s64 	%rd180, %rd179, %rd6;
	shl.b64 	%rd181, %rd180, 2;
	add.s64 	%rd182, %rd5, %rd181;
	st.global.u32 	[%rd182+9216], %r1493;
$L__BB9_179:
	bar.warp.sync 	-1;
	add.s32 	%r1499, %r1, 2688;
	setp.ge.s32 	%p131, %r1499, %r243;
	@%p131 bra 	$L__BB9_181;
	ld.param.u32 	%r1623, [_ZN3cub18CUB_300001_SM_10006detail10radix_sort29DeviceRadixSortOnesweepKernelINS1_5radix10policy_hubIjNS0_8NullTypeEyE10Policy1000ELNS0_9SortOrderE0EjS6_yiiNS1_21identity_decomposer_tEEEvPT5_SC_PT3_PKSD_PT1_PKSH_PT2_PKSL_T4_iiT6__param_9];
	ld.shared.u32 	%r1500, [%r121+10752];
	shr.u32 	%r1501, %r1500, %r1623;
	and.b32  	%r1502, %r1501, %r82;
	shl.b32 	%r1503, %r1502, 3;
	add.s32 	%r1505, %r1306, %r1503;
	ld.shared.u64 	%rd183, [%r1505+29184];
	add.s64 	%rd184, %rd183, %rd6;
	shl.b64 	%rd185, %rd184, 2;
	add.s64 	%rd186, %rd5, %rd185;
	st.global.u32 	[%rd186+10752], %r1500;
$L__BB9_181:
	bar.warp.sync 	-1;
	or.b32  	%r1506, %r1, 3072;
	setp.ge.s32 	%p132, %r1506, %r243;
	@%p132 bra 	$L__BB9_183;
	ld.param.u32 	%r1624, [_ZN3cub18CUB_300001_SM_10006detail10radix_sort29DeviceRadixSortOnesweepKernelINS1_5radix10policy_hubIjNS0_8NullTypeEyE10Policy1000ELNS0_9SortOrderE0EjS6_yiiNS1_21identity_decomposer_tEEEvPT5_SC_PT3_PKSD_PT1_PKSH_PT2_PKSL_T4_iiT6__param_9];
	ld.shared.u32 	%r1507, [%r121+12288];
	shr.u32 	%r1508, %r1507, %r1624;
	and.b32  	%r1509, %r1508, %r82;
	shl.b32 	%r1510, %r1509, 3;
	add.s32 	%r1512, %r1306, %r1510;
	ld.shared.u64 	%rd187, [%r1512+29184];
	add.s64 	%rd188, %rd187, %rd6;
	shl.b64 	%rd189, %rd188, 2;
	add.s64 	%rd190, %rd5, %rd189;
	st.global.u32 	[%rd190+12288], %r1507;
$L__BB9_183:
	bar.warp.sync 	-1;
	add.s32 	%r1513, %r1, 3456;
	setp.ge.s32 	%p133, %r1513, %r243;
	@%p133 bra 	$L__BB9_185;
	ld.param.u32 	%r1625, [_ZN3cub18CUB_300001_SM_10006detail10radix_sort29DeviceRadixSortOnesweepKernelINS1_5radix10policy_hubIjNS0_8NullTypeEyE10Policy1000ELNS0_9SortOrderE0EjS6_yiiNS1_21identity_decomposer_tEEEvPT5_SC_PT3_PKSD_PT1_PKSH_PT2_PKSL_T4_iiT6__param_9];
	ld.shared.u32 	%r1514, [%r121+13824];
	shr.u32 	%r1515, %r1514, %r1625;
	and.b32  	%r1516, %r1515, %r82;
	shl.b32 	%r1517, %r1516, 3;
	add.s32 	%r1519, %r1306, %r1517;
	ld.shared.u64 	%rd191, [%r1519+29184];
	add.s64 	%rd192, %rd191, %rd6;
	shl.b64 	%rd193, %rd192, 2;
	add.s64 	%rd194, %rd5, %rd193;
	st.global.u32 	[%rd194+13824], %r1514;
$L__BB9_185:
	bar.warp.sync 	-1;
	add.s32 	%r1520, %r1, 3840;
	setp.ge.s32 	%p134, %r1520, %r243;
	@%p134 bra 	$L__BB9_187;
	ld.param.u32 	%r1626, [_ZN3cub18CUB_300001_SM_10006detail10radix_sort29DeviceRadixSortOnesweepKernelINS1_5radix10policy_hubIjNS0_8NullTypeEyE10Policy1000ELNS0_9SortOrderE0EjS6_yiiNS1_21identity_decomposer_tEEEvPT5_SC_PT3_PKSD_PT1_PKSH_PT2_PKSL_T4_iiT6__param_9];
	ld.shared.u32 	%r1521, [%r121+15360];
	shr.u32 	%r1522, %r1521, %r1626;
	and.b32  	%r1523, %r1522, %r82;
	shl.b32 	%r1524, %r1523, 3;
	add.s32 	%r1526, %r1306, %r1524;
	ld.shared.u64 	%rd195, [%r1526+29184];
	add.s64 	%rd196, %rd195, %rd6;
	shl.b64 	%rd197, %rd196, 2;
	add.s64 	%rd198, %rd5, %rd197;
	st.global.u32 	[%rd198+15360], %r1521;
$L__BB9_187:
	bar.warp.sync 	-1;
	add.s32 	%r1527, %r1, 4224;
	setp.ge.s32 	%p135, %r1527, %r243;
	@%p135 bra 	$L__BB9_189;
	ld.param.u32 	%r1627, [_ZN3cub18CUB_300001_SM_10006detail10radix_sort29DeviceRadixSortOnesweepKernelINS1_5radix10policy_hubIjNS0_8NullTypeEyE10Policy1000ELNS0_9SortOrderE0EjS6_yiiNS1_21identity_decomposer_tEEEvPT5_SC_PT3_PKSD_PT1_PKSH_PT2_PKSL_T4_iiT6__param_9];
	ld.shared.u32 	%r1528, [%r121+16896];
	shr.u32 	%r1529, %r1528, %r1627;
	and.b32  	%r1530, %r1529, %r82;
	shl.b32 	%r1531, %r1530, 3;
	add.s32 	%r1533, %r1306, %r1531;
	ld.shared.u64 	%rd199, [%r1533+29184];
	add.s64 	%rd200, %rd199, %rd6;
	shl.b64 	%rd201, %rd200, 2;
	add.s64 	%rd202, %rd5, %rd201;
	st.global.u32 	[%rd202+16896], %r1528;
$L__BB9_189:
	bar.warp.sync 	-1;
	add.s32 	%r1534, %r1, 4608;
	setp.ge.s32 	%p136, %r1534, %r243;
	@%p136 bra 	$L__BB9_191;
	ld.param.u32 	%r1628, [_ZN3cub18CUB_300001_SM_10006detail10radix_sort29DeviceRadixSortOnesweepKernelINS1_5radix10policy_hubIjNS0_8NullTypeEyE10Policy1000ELNS0_9SortOrderE0EjS6_yiiNS1_21identity_decomposer_tEEEvPT5_SC_PT3_PKSD_PT1_PKSH_PT2_PKSL_T4_iiT6__param_9];
	ld.shared.u32 	%r1535, [%r121+18432];
	shr.u32 	%r1536, %r1535, %r1628;
	and.b32  	%r1537, %r1536, %r82;
	shl.b32 	%r1538, %r1537, 3;
	add.s32 	%r1540, %r1306, %r1538;
	ld.shared.u64 	%rd203, [%r1540+29184];
	add.s64 	%rd204, %rd203, %rd6;
	shl.b64 	%rd205, %rd204, 2;
	add.s64 	%rd206, %rd5, %rd205;
	st.global.u32 	[%rd206+18432], %r1535;
$L__BB9_191:
	bar.warp.sync 	-1;
	add.s32 	%r1541, %r1, 4992;
	setp.ge.s32 	%p137, %r1541, %r243;
	@%p137 bra 	$L__BB9_193;
	ld.param.u32 	%r1629, [_ZN3cub18CUB_300001_SM_10006detail10radix_sort29DeviceRadixSortOnesweepKernelINS1_5radix10policy_hubIjNS0_8NullTypeEyE10Policy1000ELNS0_9SortOrderE0EjS6_yiiNS1_21identity_decomposer_tEEEvPT5_SC_PT3_PKSD_PT1_PKSH_PT2_PKSL_T4_iiT6__param_9];
	ld.shared.u32 	%r1542, [%r121+19968];
	shr.u32 	%r1543, %r1542, %r1629;
	and.b32  	%r1544, %r1543, %r82;
	shl.b32 	%r1545, %r1544, 3;
	add.s32 	%r1547, %r1306, %r1545;
	ld.shared.u64 	%rd207, [%r1547+29184];
	add.s64 	%rd208, %rd207, %rd6;
	shl.b64 	%rd209, %rd208, 2;
	add.s64 	%rd210, %rd5, %rd209;
	st.global.u32 	[%rd210+19968], %r1542;
$L__BB9_193:
	bar.warp.sync 	-1;
	add.s32 	%r1548, %r1, 5376;
	setp.ge.s32 	%p138, %r1548, %r243;
	@%p138 bra 	$L__BB9_195;
	ld.param.u32 	%r1630, [_ZN3cub18CUB_300001_SM_10006detail10radix_sort29DeviceRadixSortOnesweepKernelINS1_5radix10policy_hubIjNS0_8NullTypeEyE10Policy1000ELNS0_9SortOrderE0EjS6_yiiNS1_21identity_decomposer_tEEEvPT5_SC_PT3_PKSD_PT1_PKSH_PT2_PKSL_T4_iiT6__param_9];
	ld.shared.u32 	%r1549, [%r121+21504];
	shr.u32 	%r1550, %r1549, %r1630;
	and.b32  	%r1551, %r1550, %r82;
	shl.b32 	%r1552, %r1551, 3;
	add.s32 	%r1554, %r1306, %r1552;
	ld.shared.u64 	%rd211, [%r1554+29184];
	add.s64 	%rd212, %rd211, %rd6;
	shl.b64 	%rd213, %rd212, 2;
	add.s64 	%rd214, %rd5, %rd213;
	st.global.u32 	[%rd214+21504], %r1549;
$L__BB9_195:
	bar.warp.sync 	-1;
	add.s32 	%r1555, %r1, 5760;
	setp.ge.s32 	%p139, %r1555, %r243;
	@%p139 bra 	$L__BB9_197;
	ld.param.u32 	%r1631, [_ZN3cub18CUB_300001_SM_10006detail10radix_sort29DeviceRadixSortOnesweepKernelINS1_5radix10policy_hubIjNS0_8NullTypeEyE10Policy1000ELNS0_9SortOrderE0EjS6_yiiNS1_21identity_decomposer_tEEEvPT5_SC_PT3_PKSD_PT1_PKSH_PT2_PKSL_T4_iiT6__param_9];
	ld.shared.u32 	%r1556, [%r121+23040];
	shr.u32 	%r1557, %r1556, %r1631;
	and.b32  	%r1558, %r1557, %r82;
	shl.b32 	%r1559, %r1558, 3;
	add.s32 	%r1561, %r1306, %r1559;
	ld.shared.u64 	%rd215, [%r1561+29184];
	add.s64 	%rd216, %rd215, %rd6;
	shl.b64 	%rd217, %rd216, 2;
	add.s64 	%rd218, %rd5, %rd217;
	st.global.u32 	[%rd218+23040], %r1556;
$L__BB9_197:
	bar.warp.sync 	-1;
	or.b32  	%r1562, %r1, 6144;
	setp.ge.s32 	%p140, %r1562, %r243;
	@%p140 bra 	$L__BB9_199;
	ld.param.u32 	%r1632, [_ZN3cub18CUB_300001_SM_10006detail10radix_sort29DeviceRadixSortOnesweepKernelINS1_5radix10policy_hubIjNS0_8NullTypeEyE10Policy1000ELNS0_9SortOrderE0EjS6_yiiNS1_21identity_decomposer_tEEEvPT5_SC_PT3_PKSD_PT1_PKSH_PT2_PKSL_T4_iiT6__param_9];
	ld.shared.u32 	%r1563, [%r121+24576];
	shr.u32 	%r1564, %r1563, %r1632;
	and.b32  	%r1565, %r1564, %r82;
	shl.b32 	%r1566, %r1565, 3;
	add.s32 	%r1568, %r1306, %r1566;
	ld.shared.u64 	%rd219, [%r1568+29184];
	add.s64 	%rd220, %rd219, %rd6;
	shl.b64 	%rd221, %rd220, 2;
	add.s64 	%rd222, %rd5, %rd221;
	st.global.u32 	[%rd222+24576], %r1563;
$L__BB9_199:
	bar.warp.sync 	-1;
	add.s32 	%r1569, %r1, 6528;
	setp.ge.s32 	%p141, %r1569, %r243;
	@%p141 bra 	$L__BB9_201;
	ld.param.u32 	%r1633, [_ZN3cub18CUB_300001_SM_10006detail10radix_sort29DeviceRadixSortOnesweepKernelINS1_5radix10policy_hubIjNS0_8NullTypeEyE10Policy1000ELNS0_9SortOrderE0EjS6_yiiNS1_21identity_decomposer_tEEEvPT5_SC_PT3_PKSD_PT1_PKSH_PT2_PKSL_T4_iiT6__param_9];
	ld.shared.u32 	%r1570, [%r121+26112];
	shr.u32 	%r1571, %r1570, %r1633;
	and.b32  	%r1572, %r1571, %r82;
	shl.b32 	%r1573, %r1572, 3;
	add.s32 	%r1575, %r1306, %r1573;
	ld.shared.u64 	%rd223, [%r1575+29184];
	add.s64 	%rd224, %rd223, %rd6;
	shl.b64 	%rd225, %rd224, 2;
	add.s64 	%rd226, %rd5, %rd225;
	st.global.u32 	[%rd226+26112], %r1570;
$L__BB9_201:
	ld.param.u32 	%r1634, [_ZN3cub18CUB_300001_SM_10006detail10radix_sort29DeviceRadixSortOnesweepKernelINS1_5radix10policy_hubIjNS0_8NullTypeEyE10Policy1000ELNS0_9SortOrderE0EjS6_yiiNS1_21identity_decomposer_tEEEvPT5_SC_PT3_PKSD_PT1_PKSH_PT2_PKSL_T4_iiT6__param_9];
	bar.warp.sync 	-1;
	add.s32 	%r1576, %r1, 6912;
	ld.shared.u32 	%r244, [%r121+27648];
	shr.u32 	%r1577, %r244, %r1634;
	and.b32  	%r1578, %r1577, %r82;
	shl.b32 	%r1579, %r1578, 3;
	add.s32 	%r1581, %r1306, %r1579;
	ld.shared.u64 	%rd227, [%r1581+29184];
	add.s64 	%rd16, %rd227, %rd6;
	setp.ge.s32 	%p142, %r1576, %r243;
	@%p142 bra 	$L__BB9_203;
	shl.b64 	%rd228, %rd16, 2;
	add.s64 	%rd229, %rd5, %rd228;
	st.global.u32 	[%rd229+27648], %r244;
$L__BB9_203:
	bar.warp.sync 	-1;
$L__BB9_204:
	ret;

}


// ===== COMPILED SASS (sm_100) =====

	.target	sm_100

	.elftype	@"ET_EXEC"


//--------------------- .note.nv.tkinfo           --------------------------
	.section	.note.nv.tkinfo,"",@"SHT_NOTE"
	.sectionflags	@"SHF_NOTE_NV_TKINFO"
	.tkinfo
        /*0018*/ 	.word	0x00000002
        /*0030*/ 	.string	""
        /*0030*/ 	.string	"ptxas"
        /*0030*/ 	.string	"Cuda compilation tools, release 13.0, V13.0.88"
        /*0030*/ 	.string	"Build cuda_13.0.r13.0/compiler.36424714_0"
        /*0030*/ 	.string	"-arch sm_100 -m 64 "



//--------------------- .note.nv.cuinfo           --------------------------
	.section	.note.nv.cuinfo,"",@"SHT_NOTE"
	.sectionflags	@"SHF_NOTE_NV_CUINFO"
        /*0018*/ 	.short	0x0002
        /*001a*/ 	.short	0x0064
        /*001c*/ 	.short	0x0082
	.zero		2


//--------------------- .nv.info                  --------------------------
	.section	.nv.info,"",@"SHT_CUDA_INFO"
	.align	4


	//----- nvinfo : EIATTR_REGCOUNT
	.align		4
        /*0000*/ 	.byte	0x04, 0x2f
        /*0002*/ 	.short	(.L_46 - .L_45)
	.align		4
.L_45:
        /*0004*/ 	.word	index@(_Z16computeLocalHistPjiS_ii)
        /*0008*/ 	.word	0x0000000c


	//----- nvinfo : EIATTR_FRAME_SIZE
	.align		4
.L_46:
        /*000c*/ 	.byte	0x04, 0x11
        /*000e*/ 	.short	(.L_48 - .L_47)
	.align		4
.L_47:
        /*0010*/ 	.word	index@(_Z16computeLocalHistPjiS_ii)
        /*0014*/ 	.word	0x00000000


	//----- nvinfo : EIATTR_REGCOUNT
	.align		4
.L_48:
        /*0018*/ 	.byte	0x04, 0x2f
        /*001a*/ 	.short	(.L_50 - .L_49)
	.align		4
.L_49:
        /*001c*/ 	.word	index@(_Z13scanBlkKernelPjiS_S_)
        /*0020*/ 	.word	0x0000000c


	//----- nvinfo : EIATTR_FRAME_SIZE
	.align		4
.L_50:
        /*0024*/ 	.byte	0x04, 0x11
        /*0026*/ 	.short	(.L_52 - .L_51)
	.align		4
.L_51:
        /*0028*/ 	.word	index@(_Z13scanBlkKernelPjiS_S_)
        /*002c*/ 	.word	0x00000000


	//----- nvinfo : EIATTR_REGCOUNT
	.align		4
.L_52:
        /*0030*/ 	.byte	0x04, 0x2f
        /*0032*/ 	.short	(.L_54 - .L_53)
	.align		4
.L_53:
        /*0034*/ 	.word	index@(_Z10addSumScanPjiS_)
        /*0038*/ 	.word	0x0000000c


	//----- nvinfo : EIATTR_FRAME_SIZE
	.align		4
.L_54:
        /*003c*/ 	.byte	0x04, 0x11
        /*003e*/ 	.short	(.L_56 - .L_55)
	.align		4
.L_55:
        /*0040*/ 	.word	index@(_Z10addSumScanPjiS_)
        /*0044*/ 	.word	0x00000000


	//----- nvinfo : EIATTR_REGCOUNT
	.align		4
.L_56:
        /*0048*/ 	.byte	0x04, 0x2f
        /*004a*/ 	.short	(.L_58 - .L_57)
	.align		4
.L_57:
        /*004c*/ 	.word	index@(_Z13radixSort1bitPjiS_iiiS_)
        /*0050*/ 	.word	0x0000001e


	//----- nvinfo : EIATTR_FRAME_SIZE
	.align		4
.L_58:
        /*0054*/ 	.byte	0x04, 0x11
        /*0056*/ 	.short	(.L_60 - .L_59)
	.align		4
.L_59:
        /*0058*/ 	.word	index@(_Z13radixSort1bitPjiS_iiiS_)
        /*005c*/ 	.word	0x00000000


	//----- nvinfo : EIATTR_REGCOUNT
	.align		4
.L_60:
        /*0060*/ 	.byte	0x04, 0x2f
        /*0062*/ 	.short	(.L_62 - .L_61)
	.align		4
.L_61:
        /*0064*/ 	.word	index@(_Z7scatterPjiS_iiiS_S_)
        /*0068*/ 	.word	0x00000012


	//----- nvinfo : EIATTR_FRAME_SIZE
	.align		4
.L_62:
        /*006c*/ 	.byte	0x04, 0x11
        /*006e*/ 	.short	(.L_64 - .L_63)
	.align		4
.L_63:
        /*0070*/ 	.word	index@(_Z7scatterPjiS_iiiS_S_)
        /*0074*/ 	.word	0x00000000


	//----- nvinfo : EIATTR_REGCOUNT
	.align		4
.L_64:
        /*0078*/ 	.byte	0x04, 0x2f
        /*007a*/ 	.short	(.L_66 - .L_65)
	.align		4
.L_65:
        /*007c*/ 	.word	index@(_ZN3cub18CUB_300001_SM_10006detail11EmptyKernelIvEEvv)
        /*0080*/ 	.word	0x00000004


	//----- nvinfo : EIATTR_FRAME_SIZE
	.align		4
.L_66:
        /*0084*/ 	.byte	0x04, 0x11
        /*0086*/ 	.short	(.L_68 - .L_67)
	.align		4
.L_67:
        /*0088*/ 	.word	index@(_ZN3cub18CUB_300001_SM_10006detail11EmptyKernelIvEEvv)
        /*008c*/ 	.word	0x00000000


	//----- nvinfo : EIATTR_REGCOUNT
	.align		4
.L_68:
        /*0090*/ 	.byte	0x04, 0x2f
        /*0092*/ 	.short	(.L_70 - .L_69)
	.align		4
.L_69:
        /*0094*/ 	.word	index@(_ZN3cub18CUB_300001_SM_10006detail10radix_sort31DeviceRadixSortSingleTileKernelINS1_5radix10policy_hubIjNS0_8NullTypeEyE10Policy1000ELNS0_9SortOrderE0EjS6_yNS1_21identity_decomposer_tEEEvPKT1_PSB_PKT2_PSF_T3_iiT4_)
        /*0098*/ 	.word	0x0000007f


	//----- nvinfo : EIATTR_FRAME_SIZE
	.align		4
.L_70:
        /*009c*/ 	.byte	0x04, 0x11
        /*009e*/ 	.short	(.L_72 - .L_71)
	.align		4
.L_71:
        /*00a0*/ 	.word	index@(_ZN3cub18CUB_300001_SM_10006detail10radix_sort31DeviceRadixSortSingleTileKernelINS1_5radix10policy_hubIjNS0_8NullTypeEyE10Policy1000ELNS0_9SortOrderE0EjS6_yNS1_21identity_decomposer_tEEEvPKT1_PSB_PKT2_PSF_T3_iiT4_)
        /*00a4*/ 	.word	0x00000000


	//----- nvinfo : EIATTR_REGCOUNT
	.align		4
.L_72:
        /*00a8*/ 	.byte	0x04, 0x2f
        /*00aa*/ 	.short	(.L_74 - .L_73)
	.align		4
.L_73:
        /*00ac*/ 	.word	index@(_ZN3cub18CUB_300001_SM_10006detail10radix_sort30DeviceRadixSortHistogramKernelINS1_5radix10policy_hubIjNS0_8NullTypeEyE10Policy1000ELNS0_9SortOrderE0EjyNS1_21identity_decomposer_tEEEvPT2_PKT1_SB_iiT3_)
        /*00b0*/ 	.word	0x00000020


	//----- nvinfo : EIATTR_FRAME_SIZE
	.align		4
.L_74:
        /*00b4*/ 	.byte	0x04, 0x11
        /*00b6*/ 	.short	(.L_76 - .L_75)
	.align		4
.L_75:
        /*00b8*/ 	.word	index@(_ZN3cub18CUB_300001_SM_10006detail10radix_sort30DeviceRadixSortHistogramKernelINS1_5radix10policy_hubIjNS0_8NullTypeEyE10Policy1000ELNS0_9SortOrderE0EjyNS1_21identity_decomposer_tEEEvPT2_PKT1_SB_iiT3_)
        /*00bc*/ 	.word	0x00000000


	//----- nvinfo : EIATTR_REGCOUNT
	.align		4
.L_76:
        /*00c0*/ 	.byte	0x04, 0x2f
        /*00c2*/ 	.short	(.L_78 - .L_77)
	.align		4
.L_77:
        /*00c4*/ 	.word	index@(_ZN3cub18CUB_300001_SM_10006detail10radix_sort33DeviceRadixSortExclusiveSumKernelINS1_5radix10policy_hubIjNS0_8NullTypeEyE10Policy1000EyEEvPT0_)
        /*00c8*/ 	.word	0x00000020


	//----- nvinfo : EIATTR_FRAME_SIZE
	.align		4
.L_78:
        /*00cc*/ 	.byte	0x04, 0x11
        /*00ce*/ 	.short	(.L_80 - .L_79)
	.align		4
.L_79:
        /*00d0*/ 	.word	index@(_ZN3cub18CUB_300001_SM_10006detail10radix_sort33DeviceRadixSortExclusiveSumKernelINS1_5radix10policy_hubIjNS0_8NullTypeEyE10Policy1000EyEEvPT0_)
        /*00d4*/ 	.word	0x00000000


	//----- nvinfo : EIATTR_REGCOUNT
	.align		4
.L_80:
        /*00d8*/ 	.byte	0x04, 0x2f
        /*00da*/ 	.short	(.L_82 - .L_81)
	.align		4
.L_81:
        /*00dc*/ 	.word	index@(_ZN3cub18CUB_300001_SM_10006detail10radix_sort29DeviceRadixSortOnesweepKernelINS1_5radix10policy_hubIjNS0_8NullTypeEyE10Policy1000ELNS0_9SortOrderE0EjS6_yiiNS1_21identity_decomposer_tEEEvPT5_SC_PT3_PKSD_PT1_PKSH_PT2_PKSL_T4_iiT6_)
        /*00e0*/ 	.word	0x00000050


	//----- nvinfo : EIATTR_FRAME_SIZE
	.align		4
.L_82:
        /*00e4*/ 	.byte	0x04, 0x11
        /*00e6*/ 	.short	(.L_84 - .L_83)
	.align		4
.L_83:
        /*00e8*/ 	.word	index@(_ZN3cub18CUB_300001_SM_10006detail10radix_sort29DeviceRadixSortOnesweepKernelINS1_5radix10policy_hubIjNS0_8NullTypeEyE10Policy1000ELNS0_9SortOrderE0EjS6_yiiNS1_21identity_decomposer_tEEEvPT5_SC_PT3_PKSD_PT1_PKSH_PT2_PKSL_T4_iiT6_)
        /*00ec*/ 	.word	0x00000010


	//----- nvinfo : EIATTR_MIN_STACK_SIZE
	.align		4
.L_84:
        /*00f0*/ 	.byte	0x04, 0x12
        /*00f2*/ 	.short	(.L_86 - .L_85)
	.align		4
.L_85:
        /*00f4*/ 	.word	index@(_ZN3cub18CUB_300001_SM_10006detail10radix_sort29DeviceRadixSortOnesweepKernelINS1_5radix10policy_hubIjNS0_8NullTypeEyE10Policy1000ELNS0_9SortOrderE0EjS6_yiiNS1_21identity_decomposer_tEEEvPT5_SC_PT3_PKSD_PT1_PKSH_PT2_PKSL_T4_iiT6_)
        /*00f8*/ 	.word	0x00000010


	//----- nvinfo : EIATTR_MIN_STACK_SIZE
	.align		4
.L_86:
        /*00fc*/ 	.byte	0x04, 0x12
        /*00fe*/ 	.short	(.L_88 - .L_87)
	.align		4
.L_87:
        /*0100*/ 	.word	index@(_ZN3cub18CUB_300001_SM_10006detail10radix_sort33DeviceRadixSortExclusiveSumKernelINS1_5radix10policy_hubIjNS0_8NullTypeEyE10Policy1000EyEEvPT0_)
        /*0104*/ 	.word	0x00000000


	//----- nvinfo : EIATTR_MIN_STACK_SIZE
	.align		4
.L_88:
        /*0108*/ 	.byte	0x04, 0x12
        /*010a*/ 	.short	(.L_90 - .L_89)
	.align		4
.L_89:
        /*010c*/ 	.word	index@(_ZN3cub18CUB_300001_SM_10006detail10radix_sort30DeviceRadixSortHistogramKernelINS1_5radix10policy_hubIjNS0_8NullTypeEyE10Policy1000ELNS0_9SortOrderE0EjyNS1_21identity_decomposer_tEEEvPT2_PKT1_SB_iiT3_)
        /*0110*/ 	.word	0x00000000


	//----- nvinfo : EIATTR_MIN_STACK_SIZE
	.align		4
.L_90:
        /*0114*/ 	.byte	0x04, 0x12
        /*0116*/ 	.short	(.L_92 - .L_91)
	.align		4
.L_91:
        /*0118*/ 	.word	index@(_ZN3cub18CUB_300001_SM_10006detail10radix_sort31DeviceRadixSortSingleTileKernelINS1_5radix10policy_hubIjNS0_8NullTypeEyE10Policy1000ELNS0_9SortOrderE0EjS6_yNS1_21identity_decomposer_tEEEvPKT1_PSB_PKT2_PSF_T3_iiT4_)
        /*011c*/ 	.word	0x00000000


	//----- nvinfo : EIATTR_MIN_STACK_SIZE
	.align		4
.L_92:
        /*0120*/ 	.byte	0x04, 0x12
        /*0122*/ 	.short	(.L_94 - .L_93)
	.align		4
.L_93:
        /*0124*/ 	.word	index@(_ZN3cub18CUB_300001_SM_10006detail11EmptyKernelIvEEvv)
        /*0128*/ 	.word	0x00000000


	//----- nvinfo : EIATTR_MIN_STACK_SIZE
	.align		4
.L_94:
        /*012c*/ 	.byte	0x04, 0x12
        /*012e*/ 	.short	(.L_96 - .L_95)
	.align		4
.L_95:
        /*0130*/ 	.word	index@(_Z7scatterPjiS_iiiS_S_)
        /*0134*/ 	.word	0x00000000


	//----- nvinfo : EIATTR_MIN_STACK_SIZE
	.align		4
.L_96:
        /*0138*/ 	.byte	0x04, 0x12
        /*013a*/ 	.short	(.L_98 - .L_97)
	.align		4
.L_97:
        /*013c*/ 	.word	index@(_Z13radixSort1bitPjiS_iiiS_)
        /*0140*/ 	.word	0x00000000


	//----- nvinfo : EIATTR_MIN_STACK_SIZE
	.align		4
.L_98:
        /*0144*/ 	.byte	0x04, 0x12
        /*0146*/ 	.short	(.L_100 - .L_99)
	.align		4
.L_99:
        /*0148*/ 	.word	index@(_Z10addSumScanPjiS_)
        /*014c*/ 	.word	0x00000000


	//----- nvinfo : EIATTR_MIN_STACK_SIZE
	.align		4
.L_100:
        /*0150*/ 	.byte	0x04, 0x12
        /*0152*/ 	.short	(.L_102 - .L_101)
	.align		4
.L_101:
        /*0154*/ 	.word	index@(_Z13scanBlkKernelPjiS_S_)
        /*0158*/ 	.word	0x00000000


	//----- nvinfo : EIATTR_MIN_STACK_SIZE
	.align		4
.L_102:
        /*015c*/ 	.byte	0x04, 0x12
        /*015e*/ 	.short	(.L_104 - .L_103)
	.align		4
.L_103:
        /*0160*/ 	.word	index@(_Z16computeLocalHistPjiS_ii)
        /*0164*/ 	.word	0x00000000
.L_104:


//--------------------- .nv.compat                --------------------------
	.section	.nv.compat,"",@"SHT_CUDA_COMPAT_INFO"
	.align	4
        /*0000*/ 	.byte	0x02, 0x09, 0x00, 0x00, 0x02, 0x02, 0x01, 0x00, 0x02, 0x05, 0x05, 0x00, 0x03, 0x07, 0x01, 0x01
        /*0010*/ 	.byte	0x02, 0x03, 0x00, 0x00, 0x02, 0x06, 0x01, 0x00, 0x04, 0x0b, 0x08, 0x00, 0x09, 0x00, 0x00, 0x00
        /*0020*/ 	.byte	0x00, 0x00, 0x00, 0x00


//--------------------- .nv.info._ZN3cub18CUB_300001_SM_10006detail10radix_sort29DeviceRadixSortOnesweepKernelINS1_5radix10policy_hubIjNS0_8NullTypeEyE10Policy1000ELNS0_9SortOrderE0EjS6_yiiNS1_21identity_decomposer_tEEEvPT5_SC_PT3_PKSD_PT1_PKSH_PT2_PKSL_T4_iiT6_ --------------------------
	.section	.nv.info._ZN3cub18CUB_300001_SM_10006detail10radix_sort29DeviceRadixSortOnesweepKernelINS1_5radix10policy_hubIjNS0_8NullTypeEyE10Policy1000ELNS0_9SortOrderE0EjS6_yiiNS1_21identity_decomposer_tEEEvPT5_SC_PT3_PKSD_PT1_PKSH_PT2_PKSL_T4_iiT6_,"",@"SHT_CUDA_INFO"
	.sectionflags	@""
	.align	4


	//----- nvinfo : EIATTR_CUDA_API_VERSION
	.align		4
        /*0000*/ 	.byte	0x04, 0x37
        /*0002*/ 	.short	(.L_106 - .L_105)
.L_105:
        /*0004*/ 	.word	0x00000082


	//----- nvinfo : EIATTR_KPARAM_INFO
	.align		4
.L_106:
        /*0008*/ 	.byte	0x04, 0x17
        /*000a*/ 	.short	(.L_108 - .L_107)
.L_107:
        /*000c*/ 	.word	0x00000000
        /*0010*/ 	.short	0x000b
        /*0012*/ 	.short	0x004c
        /*0014*/ 	.byte	0x00, 0xf0, 0x05, 0x00


	//----- nvinfo : EIATTR_KPARAM_INFO
	.align		4
.L_108:
        /*0018*/ 	.byte	0x04, 0x17
        /*001a*/ 	.short	(.L_110 - .L_109)
.L_109:
        /*001c*/ 	.word	0x00000000
        /*0020*/ 	.short	0x000a
        /*0022*/ 	.short	0x0048
        /*0024*/ 	.byte	0x00, 0xf0, 0x11, 0x00


	//----- nvinfo : EIATTR_KPARAM_INFO
	.align		4
.L_110:
        /*0028*/ 	.byte	0x04, 0x17
        /*002a*/ 	.short	(.L_112 - .L_111)
.L_111:
        /*002c*/ 	.word	0x00000000
        /*0030*/ 	.short	0x0009
        /*0032*/ 	.short	0x0044
        /*0034*/ 	.byte	0x00, 0xf0, 0x11, 0x00


	//----- nvinfo : EIATTR_KPARAM_INFO
	.align		4
.L_112:
        /*0038*/ 	.byte	0x04, 0x17
        /*003a*/ 	.short	(.L_114 - .L_113)
.L_113:
        /*003c*/ 	.word	0x00000000
        /*0040*/ 	.short	0x0008
        /*0042*/ 	.short	0x0040
        /*0044*/ 	.byte	0x00, 0xf0, 0x11, 0x00


	//----- nvinfo : EIATTR_KPARAM_INFO
	.align		4
.L_114:
        /*0048*/ 	.byte	0x04, 0x17
        /*004a*/ 	.short	(.L_116 - .L_115)
.L_115:
        /*004c*/ 	.word	0x00000000
        /*0050*/ 	.short	0x0007
        /*0052*/ 	.short	0x0038
        /*0054*/ 	.byte	0x00, 0xf5, 0x21, 0x00


	//----- nvinfo : EIATTR_KPARAM_INFO
	.align		4
.L_116:
        /*0058*/ 	.byte	0x04, 0x17
        /*005a*/ 	.short	(.L_118 - .L_117)
.L_117:
        /*005c*/ 	.word	0x00000000
        /*0060*/ 	.short	0x0006
        /*0062*/ 	.short	0x0030
        /*0064*/ 	.byte	0x00, 0xf5, 0x21, 0x00


	//----- nvinfo : EIATTR_KPARAM_INFO
	.align		4
.L_118:
        /*0068*/ 	.byte	0x04, 0x17
        /*006a*/ 	.short	(.L_120 - .L_119)
.L_119:
        /*006c*/ 	.word	0x00000000
        /*0070*/ 	.short	0x0005
        /*0072*/ 	.short	0x0028
        /*0074*/ 	.byte	0x00, 0xf5, 0x21, 0x00


	//----- nvinfo : EIATTR_KPARAM_INFO
	.align		4
.L_120:
        /*0078*/ 	.byte	0x04, 0x17
        /*007a*/ 	.short	(.L_122 - .L_121)
.L_121:
        /*007c*/ 	.word	0x00000000
        /*0080*/ 	.short	0x0004
        /*0082*/ 	.short	0x0020
        /*0084*/ 	.byte	0x00, 0xf5, 0x21, 0x00


	//----- nvinfo : EIATTR_KPARAM_INFO
	.align		4
.L_122:
        /*0088*/ 	.byte	0x04, 0x17
        /*008a*/ 	.short	(.L_124 - .L_123)
.L_123:
        /*008c*/ 	.word	0x00000000
        /*0090*/ 	.short	0x0003
        /*0092*/ 	.short	0x0018
        /*0094*/ 	.byte	0x00, 0xf5, 0x21, 0x00


	//----- nvinfo : EIATTR_KPARAM_INFO
	.align		4
.L_124:
        /*0098*/ 	.byte	0x04, 0x17
        /*009a*/ 	.short	(.L_126 - .L_125)
.L_125:
        /*009c*/ 	.word	0x00000000
        /*00a0*/ 	.short	0x0002
        /*00a2*/ 	.short	0x0010
        /*00a4*/ 	.byte	0x00, 0xf5, 0x21, 0x00


	//----- nvinfo : EIATTR_KPARAM_INFO
	.align		4
.L_126:
        /*00a8*/ 	.byte	0x04, 0x17
        /*00aa*/ 	.short	(.L_128 - .L_127)
.L_127:
        /*00ac*/ 	.word	0x00000000
        /*00b0*/ 	.short	0x0001
        /*00b2*/ 	.short	0x0008
        /*00b4*/ 	.byte	0x00, 0xf5, 0x21, 0x00


	//----- nvinfo : EIATTR_KPARAM_INFO
	.align		4
.L_128:
        /*00b8*/ 	.byte	0x04, 0x17
        /*00ba*/ 	.short	(.L_130 - .L_129)
.L_129:
        /*00bc*/ 	.word	0x00000000
        /*00c0*/ 	.short	0x0000
        /*00c2*/ 	.short	0x0000
        /*00c4*/ 	.byte	0x00, 0xf5, 0x21, 0x00


	//----- nvinfo : EIATTR_SPARSE_MMA_MASK
	.align		4
.L_130:
        /*00c8*/ 	.byte	0x03, 0x50
        /*00ca*/ 	.short	0x0000


	//----- nvinfo : EIATTR_MAXREG_COUNT
	.align		4
        /*00cc*/ 	.byte	0x03, 0x1b
        /*00ce*/ 	.short	0x00a8


	//----- nvinfo : EIATTR_NUM_BARRIERS
	.align		4
        /*00d0*/ 	.byte	0x02, 0x4c
        /*00d2*/ 	.byte	0x01
	.zero		1


	//----- nvinfo : EIATTR_ANNOTATIONS
	.align		4
        /*00d4*/ 	.byte	0x04, 0x55
        /*00d6*/ 	.short	(.L_132 - .L_131)


	//   ....[0]....
.L_131:
        /*00d8*/ 	.word	0x00000001
        /*00dc*/ 	.byte	0x40, 0x0e, 0x00, 0x00, 0x01, 0x00, 0x00, 0x00, 0x20, 0x10, 0x00, 0x00, 0x01, 0x00, 0x00, 0x00
        /*00ec*/ 	.byte	0xa0, 0x10, 0x00, 0x00, 0x01, 0x00, 0x00, 0x00, 0x00, 0x25, 0x00, 0x00, 0x01, 0x00, 0x00, 0x00
        /*00fc*/ 	.byte	0xc0, 0x39, 0x00, 0x00, 0x01, 0x00, 0x00, 0x00, 0x00, 0x3c, 0x00, 0x00, 0x01, 0x00, 0x00, 0x00
        /*010c*/ 	.byte	0x20, 0x52, 0x00, 0x00


	//----- nvinfo : EIATTR_MERCURY_ISA_VERSION
	.align		4
.L_132:
        /*0110*/ 	.byte	0x03, 0x5f
        /*0112*/ 	.short	0x0101


	//----- nvinfo : EIATTR_COOP_GROUP_MASK_REGIDS
	.align		4
        /*0114*/ 	.byte	0x04, 0x29
        /*0116*/ 	.short	(.L_134 - .L_133)


	//   ....[0]....
.L_133:
        /*0118*/ 	.word	0xffffffff


	//   ....[1]....
        /*011c*/ 	.word	0x05000000


	//   ....[2]....
        /*0120*/ 	.word	0xffffffff


	//   ....[3]....
        /*0124*/ 	.word	0xffffffff


	//   ....[4]....
        /*0128*/ 	.word	0xffffffff


	//   ....[5]....
        /*012c*/ 	.word	0xffffffff


	//   ....[6]....
        /*0130*/ 	.word	0xffffffff


	//   ....[7]....
        /*0134*/ 	.word	0xffffffff


	//   ....[8]....
        /*0138*/ 	.word	0xffffffff


	//   ....[9]....
        /*013c*/ 	.word	0xffffffff


	//   ....[10]....
        /*0140*/ 	.word	0xffffffff


	//   ....[11]....
        /*0144*/ 	.word	0xffffffff


	//   ....[12]....
        /*0148*/ 	.word	0xffffffff


	//   ....[13]....
        /*014c*/ 	.word	0xffffffff


	//   ....[14]....
        /*0150*/ 	.word	0xffffffff


	//   ....[15]....
        /*0154*/ 	.word	0xffffffff


	//   ....[16]....
        /*0158*/ 	.word	0xffffffff


	//   ....[17]....
        /*015c*/ 	.word	0xffffffff


	//   ....[18]....
        /*0160*/ 	.word	0xffffffff


	//   ....[19]....
        /*0164*/ 	.word	0xffffffff


	//   ....[20]....
        /*0168*/ 	.word	0xffffffff


	//   ....[21]....
        /*016c*/ 	.word	0xffffffff


	//   ....[22]....
        /*0170*/ 	.word	0xffffffff


	//   ....[23]....
        /*0174*/ 	.word	0xffffffff


	//   ....[24]....
        /*0178*/ 	.word	0xffffffff


	//   ....[25]....
        /*017c*/ 	.word	0xffffffff


	//   ....[26]....
        /*0180*/ 	.word	0xffffffff


	//   ....[27]....
        /*0184*/ 	.word	0xffffffff


	//   ....[28]....
        /*0188*/ 	.word	0xffffffff


	//   ....[29]....
        /*018c*/ 	.word	0xffffffff


	//   ....[30]....
        /*0190*/ 	.word	0xffffffff


	//   ....[31]....
        /*0194*/ 	.word	0xffffffff


	//   ....[32]....
        /*0198*/ 	.word	0xffffffff


	//   ....[33]....
        /*019c*/ 	.word	0xffffffff


	//   ....[34]....
        /*01a0*/ 	.word	0xffffffff


	//   ....[35]....
        /*01a4*/ 	.word	0xffffffff


	//   ....[36]....
        /*01a8*/ 	.word	0xffffffff


	//   ....[37]....
        /*01ac*/ 	.word	0xffffffff


	//   ....[38]....
        /*01b0*/ 	.word	0xffffffff


	//   ....[39]....
        /*01b4*/ 	.word	0xffffffff


	//   ....[40]....
        /*01b8*/ 	.word	0xffffffff


	//   ....[41]....
        /*01bc*/ 	.word	0xffffffff


	//   ....[42]....
        /*01c0*/ 	.word	0xffffffff


	//   ....[43]....
        /*01c4*/ 	.word	0xffffffff


	//   ....[44]....
        /*01c8*/ 	.word	0xffffffff


	//   ....[45]....
        /*01cc*/ 	.word	0xffffffff


	//   ....[46]....
        /*01d0*/ 	.word	0xffffffff


	//   ....[47]....
        /*01d4*/ 	.word	0xffffffff


	//   ....[48]....
        /*01d8*/ 	.word	0xffffffff


	//   ....[49]....
        /*01dc*/ 	.word	0xffffffff


	//   ....[50]....
        /*01e0*/ 	.word	0xffffffff


	//   ....[51]....
        /*01e4*/ 	.word	0xffffffff


	//   ....[52]....
        /*01e8*/ 	.word	0xffffffff


	//   ....[53]....
        /*01ec*/ 	.word	0xffffffff


	//   ....[54]....
        /*01f0*/ 	.word	0xffffffff


	//   ....[55]....
        /*01f4*/ 	.word	0xffffffff


	//   ....[56]....
        /*01f8*/ 	.word	0xffffffff


	//   ....[57]....
        /*01fc*/ 	.word	0xffffffff


	//   ....[58]....
        /*0200*/ 	.word	0xffffffff


	//   ....[59]....
        /*0204*/ 	.word	0xffffffff


	//   ....[60]....
        /*0208*/ 	.word	0xffffffff


	//   ....[61]....
        /*020c*/ 	.word	0xffffffff


	//   ....[62]....
        /*0210*/ 	.word	0xffffffff


	//   ....[63]....
        /*0214*/ 	.word	0xffffffff


	//   ....[64]....
        /*0218*/ 	.word	0xffffffff


	//   ....[65]....
        /*021c*/ 	.word	0xffffffff


	//   ....[66]....
        /*0220*/ 	.word	0xffffffff


	//   ....[67]....
        /*0224*/ 	.word	0xffffffff


	//   ....[68]....
        /*0228*/ 	.word	0xffffffff


	//   ....[69]....
        /*022c*/ 	.word	0xffffffff


	//   ....[70]....
        /*0230*/ 	.word	0xffffffff


	//   ....[71]....
        /*0234*/ 	.word	0xffffffff


	//   ....[72]....
        /*0238*/ 	.word	0xffffffff


	//   ....[73]....
        /*023c*/ 	.word	0xffffffff


	//   ....[74]....
        /*0240*/ 	.word	0xffffffff


	//   ....[75]....
        /*0244*/ 	.word	0xffffffff


	//   ....[76]....
        /*0248*/ 	.word	0xffffffff


	//   ....[77]....
        /*024c*/ 	.word	0xffffffff


	//   ....[78]....
        /*0250*/ 	.word	0xffffffff


	//   ....[79]....
        /*0254*/ 	.word	0xffffffff


	//   ....[80]....
        /*0258*/ 	.word	0xffffffff


	//   ....[81]....
        /*025c*/ 	.word	0xffffffff


	//   ....[82]....
        /*0260*/ 	.word	0xffffffff


	//   ....[83]....
        /*0264*/ 	.word	0xffffffff


	//   ....[84]....
        /*0268*/ 	.word	0xffffffff


	//   ....[85]....
        /*026c*/ 	.word	0xffffffff


	//   ....[86]....
        /*0270*/ 	.word	0xffffffff


	//   ....[87]....
        /*0274*/ 	.word	0xffffffff


	//   ....[88]....
        /*0278*/ 	.word	0xffffffff


	//   ....[89]....
        /*027c*/ 	.word	0xffffffff


	//   ....[90]....
        /*0280*/ 	.word	0xffffffff


	//   ....[91]....
        /*0284*/ 	.word	0xffffffff


	//   ....[92]....
        /*0288*/ 	.word	0xffffffff


	//   ....[93]....
        /*028c*/ 	.word	0xffffffff


	//   ....[94]....
        /*0290*/ 	.word	0xffffffff


	//   ....[95]....
        /*0294*/ 	.word	0xffffffff


	//   ....[96]....
        /*0298*/ 	.word	0xffffffff


	//   ....[97]....
        /*029c*/ 	.word	0xffffffff


	//   ....[98]....
        /*02a0*/ 	.word	0xffffffff


	//   ....[99]....
        /*02a4*/ 	.word	0xffffffff


	//   ....[100]....
        /*02a8*/ 	.word	0xffffffff


	//   ....[101]....
        /*02ac*/ 	.word	0xffffffff


	//   ....[102]....
        /*02b0*/ 	.word	0xffffffff


	//   ....[103]....
        /*02b4*/ 	.word	0xffffffff


	//   ....[104]....
        /*02b8*/ 	.word	0xffffffff


	//   ....[105]....
        /*02bc*/ 	.word	0xffffffff


	//   ....[106]....
        /*02c0*/ 	.word	0xffffffff


	//   ....[107]....
        /*02c4*/ 	.word	0xffffffff


	//   ....[108]....
        /*02c8*/ 	.word	0xffffffff


	//   ....[109]....
        /*02cc*/ 	.word	0xffffffff


	//   ....[110]....
        /*02d0*/ 	.word	0xffffffff


	//   ....[111]....
        /*02d4*/ 	.word	0xffffffff


	//   ....[112]....
        /*02d8*/ 	.word	0xffffffff


	//   ....[113]....
        /*02dc*/ 	.word	0xffffffff


	//   ....[114]....
        /*02e0*/ 	.word	0xffffffff


	//   ....[115]....
        /*02e4*/ 	.word	0xffffffff


	//   ....[116]....
        /*02e8*/ 	.word	0xffffffff


	//   ....[117]....
        /*02ec*/ 	.word	0xffffffff


	//   ....[118]....
        /*02f0*/ 	.word	0xffffffff


	//   ....[119]....
        /*02f4*/ 	.word	0xffffffff


	//   ....[120]....
        /*02f8*/ 	.word	0xffffffff


	//   ....[121]....
        /*02fc*/ 	.word	0xffffffff


	//   ....[122]....
        /*0300*/ 	.word	0xffffffff


	//   ....[123]....
        /*0304*/ 	.word	0xffffffff


	//   ....[124]....
        /*0308*/ 	.word	0xffffffff


	//   ....[125]....
        /*030c*/ 	.word	0xffffffff


	//   ....[126]....
        /*0310*/ 	.word	0xffffffff


	//   ....[127]....
        /*0314*/ 	.word	0xffffffff


	//   ....[128]....
        /*0318*/ 	.word	0xffffffff


	//   ....[129]....
        /*031c*/ 	.word	0xffffffff


	//   ....[130]....
        /*0320*/ 	.word	0xffffffff


	//   ....[131]....
        /*0324*/ 	.word	0xffffffff


	//   ....[132]....
        /*0328*/ 	.word	0xffffffff


	//   ....[133]....
        /*032c*/ 	.word	0xffffffff


	//   ....[134]....
        /*0330*/ 	.word	0xffffffff


	//   ....[135]....
        /*0334*/ 	.word	0xffffffff


	//   ....[136]....
        /*0338*/ 	.word	0xffffffff


	//   ....[137]....
        /*033c*/ 	.word	0xffffffff


	//   ....[138]....
        /*0340*/ 	.word	0xffffffff


	//   ....[139]....
        /*0344*/ 	.word	0xffffffff


	//   ....[140]....
        /*0348*/ 	.word	0xffffffff


	//   ....[141]....
        /*034c*/ 	.word	0xffffffff


	//   ....[142]....
        /*0350*/ 	.word	0xffffffff


	//   ....[143]....
        /*0354*/ 	.word	0xffffffff


	//   ....[144]....
        /*0358*/ 	.word	0xffffffff


	//   ....[145]....
        /*035c*/ 	.word	0xffffffff


	//   ....[146]....
        /*0360*/ 	.word	0xffffffff


	//   ....[147]....
        /*0364*/ 	.word	0xffffffff


	//   ....[148]....
        /*0368*/ 	.word	0xffffffff


	//   ....[149]....
        /*036c*/ 	.word	0xffffffff


	//   ....[150]....
        /*0370*/ 	.word	0xffffffff


	//   ....[151]....
        /*0374*/ 	.word	0xffffffff


	//   ....[152]....
        /*0378*/ 	.word	0xffffffff


	//   ....[153]....
        /*037c*/ 	.word	0xffffffff


	//   ....[154]....
        /*0380*/ 	.word	0xffffffff


	//   ....[155]....
        /*0384*/ 	.word	0xffffffff


	//   ....[156]....
        /*0388*/ 	.word	0xffffffff


	//   ....[157]....
        /*038c*/ 	.word	0xffffffff


	//   ....[158]....
        /*0390*/ 	.word	0xffffffff


	//   ....[159]....
        /*0394*/ 	.word	0xffffffff


	//   ....[160]....
        /*0398*/ 	.word	0xffffffff


	//   ....[161]....
        /*039c*/ 	.word	0xffffffff


	//   ....[162]....
        /*03a0*/ 	.word	0xffffffff


	//   ....[163]....
        /*03a4*/ 	.word	0xffffffff


	//   ....[164]....
        /*03a8*/ 	.word	0xffffffff


	//   ....[165]....
        /*03ac*/ 	.word	0xffffffff


	//   ....[166]....
        /*03b0*/ 	.word	0xffffffff


	//   ....[167]....
        /*03b4*/ 	.word	0xffffffff


	//   ....[168]....
        /*03b8*/ 	.word	0xffffffff


	//   ....[169]....
        /*03bc*/ 	.word	0xffffffff


	//   ....[170]....
        /*03c0*/ 	.word	0xffffffff


	//   ....[171]....
        /*03c4*/ 	.word	0xffffffff


	//   ....[172]....
        /*03c8*/ 	.word	0xffffffff


	//   ....[173]....
        /*03cc*/ 	.word	0xffffffff


	//   ....[174]....
        /*03d0*/ 	.word	0xffffffff


	//   ....[175]....
        /*03d4*/ 	.word	0xffffffff


	//   ....[176]....
        /*03d8*/ 	.word	0xffffffff


	//   ....[177]....
        /*03dc*/ 	.word	0xffffffff


	//   ....[178]....
        /*03e0*/ 	.word	0x05000002


	//   ....[179]....
        /*03e4*/ 	.word	0xffffffff


	//   ....[180]....
        /*03e8*/ 	.word	0xffffffff


	//   ....[181]....
        /*03ec*/ 	.word	0xffffffff


	//   ....[182]....
        /*03f0*/ 	.word	0xffffffff


	//   ....[183]....
        /*03f4*/ 	.word	0xffffffff


	//   ....[184]....
        /*03f8*/ 	.word	0xffffffff


	//   ....[185]....
        /*03fc*/ 	.word	0xffffffff


	//   ....[186]....
        /*0400*/ 	.word	0xffffffff


	//   ....[187]....
        /*0404*/ 	.word	0xffffffff


	//   ....[188]....
        /*0408*/ 	.word	0xffffffff


	//   ....[189]....
        /*040c*/ 	.word	0xffffffff


	//   ....[190]....
        /*0410*/ 	.word	0xffffffff


	//   ....[191]....
        /*0414*/ 	.word	0xffffffff


	//   ....[192]....
        /*0418*/ 	.word	0xffffffff


	//   ....[193]....
        /*041c*/ 	.word	0xffffffff


	//   ....[194]....
        /*0420*/ 	.word	0xffffffff


	//   ....[195]....
        /*0424*/ 	.word	0xffffffff


	//   ....[196]....
        /*0428*/ 	.word	0xffffffff


	//   ....[197]....
        /*042c*/ 	.word	0xffffffff


	//   ....[198]....
        /*0430*/ 	.word	0xffffffff


	//   ....[199]....
        /*0434*/ 	.word	0xffffffff


	//   ....[200]....
        /*0438*/ 	.word	0xffffffff


	//   ....[201]....
        /*043c*/ 	.word	0xffffffff


	//   ....[202]....
        /*0440*/ 	.word	0xffffffff


	//   ....[203]....
        /*0444*/ 	.word	0xffffffff


	//   ....[204]....
        /*0448*/ 	.word	0xffffffff


	//   ....[205]....
        /*044c*/ 	.word	0xffffffff


	//   ....[206]....
        /*0450*/ 	.word	0xffffffff


	//   ....[207]....
        /*0454*/ 	.word	0xffffffff


	//   ....[208]....
        /*0458*/ 	.word	0xffffffff


	//   ....[209]....
        /*045c*/ 	.word	0xffffffff


	//   ....[210]....
        /*0460*/ 	.word	0xffffffff


	//   ....[211]....
        /*0464*/ 	.word	0xffffffff


	//   ....[212]....
        /*0468*/ 	.word	0xffffffff


	//   ....[213]....
        /*046c*/ 	.word	0xffffffff


	//   ....[214]....
        /*0470*/ 	.word	0xffffffff


	//   ....[215]....
        /*0474*/ 	.word	0xffffffff


	//   ....[216]....
        /*0478*/ 	.word	0xffffffff


	//   ....[217]....
        /*047c*/ 	.word	0x0500004c


	//   ....[218]....
        /*0480*/ 	.word	0x0500004c


	//   ....[219]....
        /*0484*/ 	.word	0x0500004c


	//   ....[220]....
        /*0488*/ 	.word	0x0500004c


	//   ....[221]....
        /*048c*/ 	.word	0x0500004c


	//----- nvinfo : EIATTR_COOP_GROUP_INSTR_OFFSETS
	.align		4
.L_134:
        /*0490*/ 	.byte	0x04, 0x28
        /*0492*/ 	.short	(.L_136 - .L_135)


	//   ....[0]....
.L_135:
        /*0494*/ 	.word	0x00000f20


	//   ....[1]....
        /*0498*/ 	.word	0x00001870


	//   ....[2]....
        /*049c*/ 	.word	0x000022e0


	//   ....[3]....
        /*04a0*/ 	.word	0x00002300


	//   ....[4]....
        /*04a4*/ 	.word	0x00002320


	//   ....[5]....
        /*04a8*/ 	.word	0x00002340


	//   ....[6]....
        /*04ac*/ 	.word	0x00002360


	//   ....[7]....
        /*04b0*/ 	.word	0x00002850


	//   ....[8]....
        /*04b4*/ 	.word	0x00002860


	//   ....[9]....
        /*04b8*/ 	.word	0x00002880


	//   ....[10]....
        /*04bc*/ 	.word	0x000028a0


	//   ....[11]....
        /*04c0*/ 	.word	0x000028f0


	//   ....[12]....
        /*04c4*/ 	.word	0x00002920


	//   ....[13]....
        /*04c8*/ 	.word	0x00002960


	//   ....[14]....
        /*04cc*/ 	.word	0x000029a0


	//   ....[15]....
        /*04d0*/ 	.word	0x00002a70


	//   ....[16]....
        /*04d4*/ 	.word	0x00002ad0


	//   ....[17]....
        /*04d8*/ 	.word	0x00002ae0


	//   ....[18]....
        /*04dc*/ 	.word	0x00002b10


	//   ....[19]....
        /*04e0*/ 	.word	0x00002b40


	//   ....[20]....
        /*04e4*/ 	.word	0x00002b80


	//   ....[21]....
        /*04e8*/ 	.word	0x00002ba0


	//   ....[22]....
        /*04ec*/ 	.word	0x00002be0


	//   ....[23]....
        /*04f0*/ 	.word	0x00002c00


	//   ....[24]....
        /*04f4*/ 	.word	0x00002ce0


	//   ....[25]....
        /*04f8*/ 	.word	0x00002cf0


	//   ....[26]....
        /*04fc*/ 	.word	0x00002d20


	//   ....[27]....
        /*0500*/ 	.word	0x00002d50


	//   ....[28]....
        /*0504*/ 	.word	0x00002d90


	//   ....[29]....
        /*0508*/ 	.word	0x00002db0


	//   ....[30]....
        /*050c*/ 	.word	0x00002df0


	//   ....[31]....
        /*0510*/ 	.word	0x00002e10


	//   ....[32]....
        /*0514*/ 	.word	0x00002e70


	//   ....[33]....
        /*0518*/ 	.word	0x00002f00


	//   ....[34]....
        /*051c*/ 	.word	0x00002f20


	//   ....[35]....
        /*0520*/ 	.word	0x00002f30


	//   ....[36]....
        /*0524*/ 	.word	0x00002f60


	//   ....[37]....
        /*0528*/ 	.word	0x00002f90


	//   ....[38]....
        /*052c*/ 	.word	0x00002fd0


	//   ....[39]....
        /*0530*/ 	.word	0x00002ff0


	//   ....[40]....
        /*0534*/ 	.word	0x00003030


	//   ....[41]....
        /*0538*/ 	.word	0x00003050


	//   ....[42]....
        /*053c*/ 	.word	0x00003130


	//   ....[43]....
        /*0540*/ 	.word	0x00003160


	//   ....[44]....
        /*0544*/ 	.word	0x00003170


	//   ....[45]....
        /*0548*/ 	.word	0x000031a0


	//   ....[46]....
        /*054c*/ 	.word	0x000031d0


	//   ....[47]....
        /*0550*/ 	.word	0x00003210


	//   ....[48]....
        /*0554*/ 	.word	0x00003230


	//   ....[49]....
        /*0558*/ 	.word	0x00003270


	//   ....[50]....
        /*055c*/ 	.word	0x00003290


	//   ....[51]....
        /*0560*/ 	.word	0x00003360


	//   ....[52]....
        /*0564*/ 	.word	0x00003380


	//   ....[53]....
        /*0568*/ 	.word	0x00003390


	//   ....[54]....
        /*056c*/ 	.word	0x000033c0


	//   ....[55]....
        /*0570*/ 	.word	0x000033f0


	//   ....[56]....
        /*0574*/ 	.word	0x00003430


	//   ....[57]....
        /*0578*/ 	.word	0x00003450


	//   ....[58]....
        /*057c*/ 	.word	0x00003490


	//   ....[59]....
        /*0580*/ 	.word	0x000034b0


	//   ....[60]....
        /*0584*/ 	.word	0x00003590


	//   ....[61]....
        /*0588*/ 	.word	0x000035b0


	//   ....[62]....
        /*058c*/ 	.word	0x000035c0


	//   ....[63]....
        /*0590*/ 	.word	0x000035f0


	//   ....[64]....
        /*0594*/ 	.word	0x00003620


	//   ....[65]....
        /*0598*/ 	.word	0x00003670


	//   ....[66]....
        /*059c*/ 	.word	0x00003690


	//   ....[67]....
        /*05a0*/ 	.word	0x000036d0


	//   ....[68]....
        /*05a4*/ 	.word	0x000036f0


	//   ....[69]....
        /*05a8*/ 	.word	0x000037c0


	//   ....[70]....
        /*05ac*/ 	.word	0x000037e0


	//   ....[71]....
        /*05b0*/ 	.word	0x000037f0


	//   ....[72]....
        /*05b4*/ 	.word	0x00003820


	//   ....[73]....
        /*05b8*/ 	.word	0x00003850


	//   ....[74]....
        /*05bc*/ 	.word	0x00003890


	//   ....[75]....
        /*05c0*/ 	.word	0x000038b0


	//   ....[76]....
        /*05c4*/ 	.word	0x000038f0


	//   ....[77]....
        /*05c8*/ 	.word	0x00003910


	//   ....[78]....
        /*05cc*/ 	.word	0x00003a20


	//   ....[79]....
        /*05d0*/ 	.word	0x00003a30


	//   ....[80]....
        /*05d4*/ 	.word	0x00003a60


	//   ....[81]....
        /*05d8*/ 	.word	0x00003a90


	//   ....[82]....
        /*05dc*/ 	.word	0x00003ad0


	//   ....[83]....
        /*05e0*/ 	.word	0x00003ae0


	//   ....[84]....
        /*05e4*/ 	.word	0x00003b00


	//   ....[85]....
        /*05e8*/ 	.word	0x00003b40


	//   ....[86]....
        /*05ec*/ 	.word	0x00003b60


	//   ....[87]....
        /*05f0*/ 	.word	0x00003c50


	//   ....[88]....
        /*05f4*/ 	.word	0x00003c60


	//   ....[89]....
        /*05f8*/ 	.word	0x00003c90


	//   ....[90]....
        /*05fc*/ 	.word	0x00003cc0


	//   ....[91]....
        /*0600*/ 	.word	0x00003d00


	//   ....[92]....
        /*0604*/ 	.word	0x00003d10


	//   ....[93]....
        /*0608*/ 	.word	0x00003d30


	//   ....[94]....
        /*060c*/ 	.word	0x00003d70


	//   ....[95]....
        /*0610*/ 	.word	0x00003d90


	//   ....[96]....
        /*0614*/ 	.word	0x00003e90


	//   ....[97]....
        /*0618*/ 	.word	0x00003ea0


	//   ....[98]....
        /*061c*/ 	.word	0x00003ed0


	//   ....[99]....
        /*0620*/ 	.word	0x00003f00


	//   ....[100]....
        /*0624*/ 	.word	0x00003f40


	//   ....[101]....
        /*0628*/ 	.word	0x00003f50


	//   ....[102]....
        /*062c*/ 	.word	0x00003f70


	//   ....[103]....
        /*0630*/ 	.word	0x00003fb0


	//   ....[104]....
        /*0634*/ 	.word	0x00003fd0


	//   ....[105]....
        /*0638*/ 	.word	0x000040b0


	//   ....[106]....
        /*063c*/ 	.word	0x000040c0


	//   ....[107]....
        /*0640*/ 	.word	0x000040f0


	//   ....[108]....
        /*0644*/ 	.word	0x00004120


	//   ....[109]....
        /*0648*/ 	.word	0x00004160


	//   ....[110]....
        /*064c*/ 	.word	0x00004180


	//   ....[111]....
        /*0650*/ 	.word	0x000041c0


	//   ....[112]....
        /*0654*/ 	.word	0x000041e0


	//   ....[113]....
        /*0658*/ 	.word	0x00004240


	//   ....[114]....
        /*065c*/ 	.word	0x000042f0


	//   ....[115]....
        /*0660*/ 	.word	0x00004300


	//   ....[116]....
        /*0664*/ 	.word	0x00004330


	//   ....[117]....
        /*0668*/ 	.word	0x00004360


	//   ....[118]....
        /*066c*/ 	.word	0x000043a0


	//   ....[119]....
        /*0670*/ 	.word	0x000043b0


	//   ....[120]....
        /*0674*/ 	.word	0x000043d0


	//   ....[121]....
        /*0678*/ 	.word	0x00004410


	//   ....[122]....
        /*067c*/ 	.word	0x00004430


	//   ....[123]....
        /*0680*/ 	.word	0x00004510


	//   ....[124]....
        /*0684*/ 	.word	0x00004520


	//   ....[125]....
        /*0688*/ 	.word	0x00004550


	//   ....[126]....
        /*068c*/ 	.word	0x00004580


	//   ....[127]....
        /*0690*/ 	.word	0x000045c0


	//   ....[128]....
        /*0694*/ 	.word	0x000045d0


	//   ....[129]....
        /*0698*/ 	.word	0x000045f0


	//   ....[130]....
        /*069c*/ 	.word	0x00004630


	//   ....[131]....
        /*06a0*/ 	.word	0x00004650


	//   ....[132]....
        /*06a4*/ 	.word	0x00004750


	//   ....[133]....
        /*06a8*/ 	.word	0x00004760


	//   ....[134]....
        /*06ac*/ 	.word	0x00004790


	//   ....[135]....
        /*06b0*/ 	.word	0x000047c0


	//   ....[136]....
        /*06b4*/ 	.word	0x00004800


	//   ....[137]....
        /*06b8*/ 	.word	0x00004810


	//   ....[138]....
        /*06bc*/ 	.word	0x00004830


	//   ....[139]....
        /*06c0*/ 	.word	0x00004870


	//   ....[140]....
        /*06c4*/ 	.word	0x00004890


	//   ....[141]....
        /*06c8*/ 	.word	0x00004970


	//   ....[142]....
        /*06cc*/ 	.word	0x00004980


	//   ....[143]....
        /*06d0*/ 	.word	0x000049b0


	//   ....[144]....
        /*06d4*/ 	.word	0x000049e0


	//   ....[145]....
        /*06d8*/ 	.word	0x00004a20


	//   ....[146]....
        /*06dc*/ 	.word	0x00004a30


	//   ....[147]....
        /*06e0*/ 	.word	0x00004a50


	//   ....[148]....
        /*06e4*/ 	.word	0x00004a90


	//   ....[149]....
        /*06e8*/ 	.word	0x00004ab0


	//   ....[150]....
        /*06ec*/ 	.word	0x00004bb0


	//   ....[151]....
        /*06f0*/ 	.word	0x00004bc0


	//   ....[152]....
        /*06f4*/ 	.word	0x00004bf0


	//   ....[153]....
        /*06f8*/ 	.word	0x00004c20


	//   ....[154]....
        /*06fc*/ 	.word	0x00004c60


	//   ....[155]....
        /*0700*/ 	.word	0x00004c80


	//   ....[156]....
        /*0704*/ 	.word	0x00004cc0


	//   ....[157]....
        /*0708*/ 	.word	0x00004ce0


	//   ....[158]....
        /*070c*/ 	.word	0x00004d30


	//   ....[159]....
        /*0710*/ 	.word	0x00004dc0


	//   ....[160]....
        /*0714*/ 	.word	0x00004de0


	//   ....[161]....
        /*0718*/ 	.word	0x00004df0


	//   ....[162]....
        /*071c*/ 	.word	0x00004e20


	//   ....[163]....
        /*0720*/ 	.word	0x00004e50


	//   ....[164]....
        /*0724*/ 	.word	0x00004e90


	//   ....[165]....
        /*0728*/ 	.word	0x00004eb0


	//   ....[166]....
        /*072c*/ 	.word	0x00004ef0


	//   ....[167]....
        /*0730*/ 	.word	0x00004f10


	//   ....[168]....
        /*0734*/ 	.word	0x00004ff0


	//   ....[169]....
        /*0738*/ 	.word	0x00005030


	//   ....[170]....
        /*073c*/ 	.word	0x00005040


	//   ....[171]....
        /*0740*/ 	.word	0x00005070


	//   ....[172]....
        /*0744*/ 	.word	0x000050a0


	//   ....[173]....
        /*0748*/ 	.word	0x000050e0


	//   ....[174]....
        /*074c*/ 	.word	0x00005100


	//   ....[175]....
        /*0750*/ 	.word	0x00005140


	//   ....[176]....
        /*0754*/ 	.word	0x00005160


	//   ....[177]....
        /*0758*/ 	.word	0x00005260


	//   ....[178]....
        /*075c*/ 	.word	0x00005800


	//   ....[179]....
        /*0760*/ 	.word	0x00005b20


	//   ....[180]....
        /*0764*/ 	.word	0x00005bd0


	//   ....[181]....
        /*0768*/ 	.word	0x00005c80


	//   ....[182]....
        /*076c*/ 	.word	0x00005d30


	//   ....[183]....
        /*0770*/ 	.word	0x00005de0


	//   ....[184]....
        /*0774*/ 	.word	0x00005e90


	//   ....[185]....
        /*0778*/ 	.word	0x00005f40


	//   ....[186]....
        /*077c*/ 	.word	0x00005ff0


	//   ....[187]....
        /*0780*/ 	.word	0x000060a0


	//   ....[188]....
        /*0784*/ 	.word	0x00006150


	//   ....[189]....
        /*0788*/ 	.word	0x00006200


	//   ....[190]....
        /*078c*/ 	.word	0x000062b0


	//   ....[191]....
        /*0790*/ 	.word	0x00006360


	//   ....[192]....
        /*0794*/ 	.word	0x00006410


	//   ....[193]....
        /*0798*/ 	.word	0x000064c0


	//   ....[194]....
        /*079c*/ 	.word	0x00006570


	//   ....[195]....
        /*07a0*/ 	.word	0x00006620


	//   ....[196]....
        /*07a4*/ 	.word	0x000066d0


	//   ....[197]....
        /*07a8*/ 	.word	0x00006780


	//   ....[198]....
        /*07ac*/ 	.word	0x00006980


	//   ....[199]....
        /*07b0*/ 	.word	0x00006aa0


	//   ....[200]....
        /*07b4*/ 	.word	0x00006bc0


	//   ....[201]....
        /*07b8*/ 	.word	0x00006ce0


	//   ....[202]....
        /*07bc*/ 	.word	0x00006e00


	//   ....[203]....
        /*07c0*/ 	.word	0x00006f20


	//   ....[204]....
        /*07c4*/ 	.word	0x00007040


	//   ....[205]....
        /*07c8*/ 	.word	0x00007160


	//   ....[206]....
        /*07cc*/ 	.word	0x00007280


	//   ....[207]....
        /*07d0*/ 	.word	0x000073a0


	//   ....[208]....
        /*07d4*/ 	.word	0x000074c0


	//   ....[209]....
        /*07d8*/ 	.word	0x000075d0


	//   ....[210]....
        /*07dc*/ 	.word	0x000076d0


	//   ....[211]....
        /*07e0*/ 	.word	0x000077d0


	//   ....[212]....
        /*07e4*/ 	.word	0x000078d0


	//   ....[213]....
        /*07e8*/ 	.word	0x000079d0


	//   ....[214]....
        /*07ec*/ 	.word	0x00007ad0


	//   ....[215]....
        /*07f0*/ 	.word	0x00007bd0


	//   ....[216]....
        /*07f4*/ 	.word	0x00007cc0


	//   ....[217]....
        /*07f8*/ 	.word	0x00007d30


	//   ....[218]....
        /*07fc*/ 	.word	0x00007d90


	//   ....[219]....
        /*0800*/ 	.word	0x00007e00


	//   ....[220]....
        /*0804*/ 	.word	0x00007e60


	//   ....[221]....
        /*0808*/ 	.word	0x00007ed0


	//----- nvinfo : EIATTR_VRC_CTA_INIT_COUNT
	.align		4
.L_136:
        /*080c*/ 	.byte	0x02, 0x4a
	.zero		1
	.zero		1


	//----- nvinfo : EIATTR_EXIT_INSTR_OFFSETS
	.align		4
        /*0810*/ 	.byte	0x04, 0x1c
        /*0812*/ 	.short	(.L_138 - .L_137)


	//   ....[0]....
.L_137:
        /*0814*/ 	.word	0x00001cb0


	//   ....[1]....
        /*0818*/ 	.word	0x000020c0


	//   ....[2]....
        /*081c*/ 	.word	0x000020e0


	//   ....[3]....
        /*0820*/ 	.word	0x00006790


	//   ....[4]....
        /*0824*/ 	.word	0x00007cd0


	//----- nvinfo : EIATTR_MAX_THREADS
	.align		4
.L_138:
        /*0828*/ 	.byte	0x04, 0x05
        /*082a*/ 	.short	(.L_140 - .L_139)
.L_139:
        /*082c*/ 	.word	0x00000180
        /*0830*/ 	.word	0x00000001
        /*0834*/ 	.word	0x00000001


	//----- nvinfo : EIATTR_CRS_STACK_SIZE
	.align		4
.L_140:
        /*0838*/ 	.byte	0x04, 0x1e
        /*083a*/ 	.short	(.L_142 - .L_141)
.L_141:
        /*083c*/ 	.word	0x00000000


	//----- nvinfo : EIATTR_CBANK_PARAM_SIZE
	.align		4
.L_142:
        /*0840*/ 	.byte	0x03, 0x19
        /*0842*/ 	.short	0x004d


	//----- nvinfo : EIATTR_PARAM_CBANK
	.align		4
        /*0844*/ 	.byte	0x04, 0x0a
        /*0846*/ 	.short	(.L_144 - .L_143)
	.align		4
.L_143:
        /*0848*/ 	.word	index@(.nv.constant0._ZN3cub18CUB_300001_SM_10006detail10radix_sort29DeviceRadixSortOnesweepKernelINS1_5radix10policy_hubIjNS0_8NullTypeEyE10Policy1000ELNS0_9SortOrderE0EjS6_yiiNS1_21identity_decomposer_tEEEvPT5_SC_PT3_PKSD_PT1_PKSH_PT2_PKSL_T4_iiT6_)
        /*084c*/ 	.short	0x0380
        /*084e*/ 	.short	0x004d


	//----- nvinfo : EIATTR_SW_WAR
	.align		4
.L_144:
        /*0850*/ 	.byte	0x04, 0x36
        /*0852*/ 	.short	(.L_146 - .L_145)
.L_145:
        /*0854*/ 	.word	0x00000008
.L_146:


//--------------------- .nv.info._ZN3cub18CUB_300001_SM_10006detail10radix_sort33DeviceRadixSortExclusiveSumKernelINS1_5radix10policy_hubIjNS0_8NullTypeEyE10Policy1000EyEEvPT0_ --------------------------
	.section	.nv.info._ZN3cub18CUB_300001_SM_10006detail10radix_sort33DeviceRadixSortExclusiveSumKernelINS1_5radix10policy_hubIjNS0_8NullTypeEyE10Policy1000EyEEvPT0_,"",@"SHT_CUDA_INFO"
	.sectionflags	@""
	.align	4


	//----- nvinfo : EIATTR_CUDA_API_VERSION
	.align		4
        /*0000*/ 	.byte	0x04, 0x37
        /*0002*/ 	.short	(.L_148 - .L_147)
.L_147:
        /*0004*/ 	.word	0x00000082


	//----- nvinfo : EIATTR_KPARAM_INFO
	.align		4
.L_148:
        /*0008*/ 	.byte	0x04, 0x17
        /*000a*/ 	.short	(.L_150 - .L_149)
.L_149:
        /*000c*/ 	.word	0x00000000
        /*0010*/ 	.short	0x0000
        /*0012*/ 	.short	0x0000
        /*0014*/ 	.byte	0x00, 0xf5, 0x21, 0x00


	//----- nvinfo : EIATTR_SPARSE_MMA_MASK
	.align		4
.L_150:
        /*0018*/ 	.byte	0x03, 0x50
        /*001a*/ 	.short	0x0000


	//----- nvinfo : EIATTR_MAXREG_COUNT
	.align		4
        /*001c*/ 	.byte	0x03, 0x1b
        /*001e*/ 	.short	0x00ff


	//----- nvinfo : EIATTR_NUM_BARRIERS
	.align		4
        /*0020*/ 	.byte	0x02, 0x4c
        /*0022*/ 	.byte	0x01
	.zero		1


	//----- nvinfo : EIATTR_MERCURY_ISA_VERSION
	.align		4
        /*0024*/ 	.byte	0x03, 0x5f
        /*0026*/ 	.short	0x0101


	//----- nvinfo : EIATTR_COOP_GROUP_MASK_REGIDS
	.align		4
        /*0028*/ 	.byte	0x04, 0x29
        /*002a*/ 	.short	(.L_152 - .L_151)


	//   ....[0]....
.L_151:
        /*002c*/ 	.word	0xffffffff


	//   ....[1]....
        /*0030*/ 	.word	0xffffffff


	//   ....[2]....
        /*0034*/ 	.word	0xffffffff


	//   ....[3]....
        /*0038*/ 	.word	0xffffffff


	//   ....[4]....
        /*003c*/ 	.word	0xffffffff


	//   ....[5]....
        /*0040*/ 	.word	0xffffffff


	//   ....[6]....
        /*0044*/ 	.word	0xffffffff


	//   ....[7]....
        /*0048*/ 	.word	0xffffffff


	//   ....[8]....
        /*004c*/ 	.word	0xffffffff


	//   ....[9]....
        /*0050*/ 	.word	0xffffffff


	//   ....[10]....
        /*0054*/ 	.word	0x05000015


	//   ....[11]....
        /*0058*/ 	.word	0x05000015


	//   ....[12]....
        /*005c*/ 	.word	0x05000015


	//   ....[13]....
        /*0060*/ 	.word	0x05000015


	//   ....[14]....
        /*0064*/ 	.word	0x05000015


	//   ....[15]....
        /*0068*/ 	.word	0x05000015


	//   ....[16]....
        /*006c*/ 	.word	0x05000015


	//   ....[17]....
        /*0070*/ 	.word	0x05000015


	//   ....[18]....
        /*0074*/ 	.word	0x05000015


	//   ....[19]....
        /*0078*/ 	.word	0x05000015


	//----- nvinfo : EIATTR_COOP_GROUP_INSTR_OFFSETS
	.align		4
.L_152:
        /*007c*/ 	.byte	0x04, 0x28
        /*007e*/ 	.short	(.L_154 - .L_153)


	//   ....[0]....
.L_153:
        /*0080*/ 	.word	0x00000250


	//   ....[1]....
        /*0084*/ 	.word	0x00000260


	//   ....[2]....
        /*0088*/ 	.word	0x000002a0


	//   ....[3]....
        /*008c*/ 	.word	0x000002c0


	//   ....[4]....
        /*0090*/ 	.word	0x00000310


	//   ....[5]....
        /*0094*/ 	.word	0x00000320


	//   ....[6]....
        /*0098*/ 	.word	0x00000360


	//   ....[7]....
        /*009c*/ 	.word	0x00000380


	//   ....[8]....
        /*00a0*/ 	.word	0x000003d0


	//   ....[9]....
        /*00a4*/ 	.word	0x000003e0


	//   ....[10]....
        /*00a8*/ 	.word	0x00000660


	//   ....[11]....
        /*00ac*/ 	.word	0x000006b0


	//   ....[12]....
        /*00b0*/ 	.word	0x00000740


	//   ....[13]....
        /*00b4*/ 	.word	0x00000790


	//   ....[14]....
        /*00b8*/ 	.word	0x00000820


	//   ....[15]....
        /*00bc*/ 	.word	0x00000870


	//   ....[16]....
        /*00c0*/ 	.word	0x00000900


	//   ....[17]....
        /*00c4*/ 	.word	0x00000950


	//   ....[18]....
        /*00c8*/ 	.word	0x000009e0


	//   ....[19]....
        /*00cc*/ 	.word	0x00000a30


	//----- nvinfo : EIATTR_VRC_CTA_INIT_COUNT
	.align		4
.L_154:
        /*00d0*/ 	.byte	0x02, 0x4a
	.zero		1
	.zero		1


	//----- nvinfo : EIATTR_EXIT_INSTR_OFFSETS
	.align		4
        /*00d4*/ 	.byte	0x04, 0x1c
        /*00d6*/ 	.short	(.L_156 - .L_155)


	//   ....[0]....
.L_155:
        /*00d8*/ 	.word	0x000005d0


	//   ....[1]....
        /*00dc*/ 	.word	0x00000600


	//----- nvinfo : EIATTR_CRS_STACK_SIZE
	.align		4
.L_156:
        /*00e0*/ 	.byte	0x04, 0x1e
        /*00e2*/ 	.short	(.L_158 - .L_157)
.L_157:
        /*00e4*/ 	.word	0x00000000


	//----- nvinfo : EIATTR_CBANK_PARAM_SIZE
	.align		4
.L_158:
        /*00e8*/ 	.byte	0x03, 0x19
        /*00ea*/ 	.short	0x0008


	//----- nvinfo : EIATTR_PARAM_CBANK
	.align		4
        /*00ec*/ 	.byte	0x04, 0x0a
        /*00ee*/ 	.short	(.L_160 - .L_159)
	.align		4
.L_159:
        /*00f0*/ 	.word	index@(.nv.constant0._ZN3cub18CUB_300001_SM_10006detail10radix_sort33DeviceRadixSortExclusiveSumKernelINS1_5radix10policy_hubIjNS0_8NullTypeEyE10Policy1000EyEEvPT0_)
        /*00f4*/ 	.short	0x0380
        /*00f6*/ 	.short	0x0008


	//----- nvinfo : EIATTR_SW_WAR
	.align		4
.L_160:
        /*00f8*/ 	.byte	0x04, 0x36
        /*00fa*/ 	.short	(.L_162 - .L_161)
.L_161:
        /*00fc*/ 	.word	0x00000008
.L_162:


//--------------------- .nv.info._ZN3cub18CUB_300001_SM_10006detail10radix_sort30DeviceRadixSortHistogramKernelINS1_5radix10policy_hubIjNS0_8NullTypeEyE10Policy1000ELNS0_9SortOrderE0EjyNS1_21identity_decomposer_tEEEvPT2_PKT1_SB_iiT3_ --------------------------
	.section	.nv.info._ZN3cub18CUB_300001_SM_10006detail10radix_sort30DeviceRadixSortHistogramKernelINS1_5radix10policy_hubIjNS0_8NullTypeEyE10Policy1000ELNS0_9SortOrderE0EjyNS1_21identity_decomposer_tEEEvPT2_PKT1_SB_iiT3_,"",@"SHT_CUDA_INFO"
	.sectionflags	@""
	.align	4


	//----- nvinfo : EIATTR_CUDA_API_VERSION
	.align		4
        /*0000*/ 	.byte	0x04, 0x37
        /*0002*/ 	.short	(.L_164 - .L_163)
.L_163:
        /*0004*/ 	.word	0x00000082


	//----- nvinfo : EIATTR_KPARAM_INFO
	.align		4
.L_164:
        /*0008*/ 	.byte	0x04, 0x17
        /*000a*/ 	.short	(.L_166 - .L_165)
.L_165:
        /*000c*/ 	.word	0x00000000
        /*0010*/ 	.short	0x0005
        /*0012*/ 	.short	0x0020
        /*0014*/ 	.byte	0x00, 0xf0, 0x05, 0x00


	//----- nvinfo : EIATTR_KPARAM_INFO
	.align		4
.L_166:
        /*0018*/ 	.byte	0x04, 0x17
        /*001a*/ 	.short	(.L_168 - .L_167)
.L_167:
        /*001c*/ 	.word	0x00000000
        /*0020*/ 	.short	0x0004
        /*0022*/ 	.short	0x001c
        /*0024*/ 	.byte	0x00, 0xf0, 0x11, 0x00


	//----- nvinfo : EIATTR_KPARAM_INFO
	.align		4
.L_168:
        /*0028*/ 	.byte	0x04, 0x17
        /*002a*/ 	.short	(.L_170 - .L_169)
.L_169:
        /*002c*/ 	.word	0x00000000
        /*0030*/ 	.short	0x0003
        /*0032*/ 	.short	0x0018
        /*0034*/ 	.byte	0x00, 0xf0, 0x11, 0x00


	//----- nvinfo : EIATTR_KPARAM_INFO
	.align		4
.L_170:
        /*0038*/ 	.byte	0x04, 0x17
        /*003a*/ 	.short	(.L_172 - .L_171)
.L_171:
        /*003c*/ 	.word	0x00000000
        /*0040*/ 	.short	0x0002
        /*0042*/ 	.short	0x0010
        /*0044*/ 	.byte	0x00, 0xf0, 0x21, 0x00


	//----- nvinfo : EIATTR_KPARAM_INFO
	.align		4
.L_172:
        /*0048*/ 	.byte	0x04, 0x17
        /*004a*/ 	.short	(.L_174 - .L_173)
.L_173:
        /*004c*/ 	.word	0x00000000
        /*0050*/ 	.short	0x0001
        /*0052*/ 	.short	0x0008
        /*0054*/ 	.byte	0x00, 0xf5, 0x21, 0x00


	//----- nvinfo : EIATTR_KPARAM_INFO
	.align		4
.L_174:
        /*0058*/ 	.byte	0x04, 0x17
        /*005a*/ 	.short	(.L_176 - .L_175)
.L_175:
        /*005c*/ 	.word	0x00000000
        /*0060*/ 	.short	0x0000
        /*0062*/ 	.short	0x0000
        /*0064*/ 	.byte	0x00, 0xf5, 0x21, 0x00


	//----- nvinfo : EIATTR_SPARSE_MMA_MASK
	.align		4
.L_176:
        /*0068*/ 	.byte	0x03, 0x50
        /*006a*/ 	.short	0x0000


	//----- nvinfo : EIATTR_MAXREG_COUNT
	.align		4
        /*006c*/ 	.byte	0x03, 0x1b
        /*006e*/ 	.short	0x00ff


	//----- nvinfo : EIATTR_NUM_BARRIERS
	.align		4
        /*0070*/ 	.byte	0x02, 0x4c
        /*0072*/ 	.byte	0x01
	.zero		1


	//----- nvinfo : EIATTR_MERCURY_ISA_VERSION
	.align		4
        /*0074*/ 	.byte	0x03, 0x5f
        /*0076*/ 	.short	0x0101


	//----- nvinfo : EIATTR_VRC_CTA_INIT_COUNT
	.align		4
        /*0078*/ 	.byte	0x02, 0x4a
	.zero		1
	.zero		1


	//----- nvinfo : EIATTR_EXIT_INSTR_OFFSETS
	.align		4
        /*007c*/ 	.byte	0x04, 0x1c
        /*007e*/ 	.short	(.L_178 - .L_177)


	//   ....[0]....
.L_177:
        /*0080*/ 	.word	0x00000040


	//   ....[1]....
        /*0084*/ 	.word	0x00002ec0


	//----- nvinfo : EIATTR_MAX_THREADS
	.align		4
.L_178:
        /*0088*/ 	.byte	0x04, 0x05
        /*008a*/ 	.short	(.L_180 - .L_179)
.L_179:
        /*008c*/ 	.word	0x00000080
        /*0090*/ 	.word	0x00000001
        /*0094*/ 	.word	0x00000001


	//----- nvinfo : EIATTR_CRS_STACK_SIZE
	.align		4
.L_180:
        /*0098*/ 	.byte	0x04, 0x1e
        /*009a*/ 	.short	(.L_182 - .L_181)
.L_181:
        /*009c*/ 	.word	0x00000000


	//----- nvinfo : EIATTR_CBANK_PARAM_SIZE
	.align		4
.L_182:
        /*00a0*/ 	.byte	0x03, 0x19
        /*00a2*/ 	.short	0x0021


	//----- nvinfo : EIATTR_PARAM_CBANK
	.align		4
        /*00a4*/ 	.byte	0x04, 0x0a
        /*00a6*/ 	.short	(.L_184 - .L_183)
	.align		4
.L_183:
        /*00a8*/ 	.word	index@(.nv.constant0._ZN3cub18CUB_300001_SM_10006detail10radix_sort30DeviceRadixSortHistogramKernelINS1_5radix10policy_hubIjNS0_8NullTypeEyE10Policy1000ELNS0_9SortOrderE0EjyNS1_21identity_decomposer_tEEEvPT2_PKT1_SB_iiT3_)
        /*00ac*/ 	.short	0x0380
        /*00ae*/ 	.short	0x0021


	//----- nvinfo : EIATTR_SW_WAR
	.align		4
.L_184:
        /*00b0*/ 	.byte	0x04, 0x36
        /*00b2*/ 	.short	(.L_186 - .L_185)
.L_185:
        /*00b4*/ 	.word	0x00000008
.L_186:


//--------------------- .nv.info._ZN3cub18CUB_300001_SM_10006detail10radix_sort31DeviceRadixSortSingleTileKernelINS1_5radix10policy_hubIjNS0_8NullTypeEyE10Policy1000ELNS0_9SortOrderE0EjS6_yNS1_21identity_decomposer_tEEEvPKT1_PSB_PKT2_PSF_T3_iiT4_ --------------------------
	.section	.nv.info._ZN3cub18CUB_300001_SM_10006detail10radix_sort31DeviceRadixSortSingleTileKernelINS1_5radix10policy_hubIjNS0_8NullTypeEyE10Policy1000ELNS0_9SortOrderE0EjS6_yNS1_21identity_decomposer_tEEEvPKT1_PSB_PKT2_PSF_T3_iiT4_,"",@"SHT_CUDA_INFO"
	.sectionflags	@""
	.align	4


	//----- nvinfo : EIATTR_CUDA_API_VERSION
	.align		4
        /*0000*/ 	.byte	0x04, 0x37
        /*0002*/ 	.short	(.L_188 - .L_187)
.L_187:
        /*0004*/ 	.word	0x00000082


	//----- nvinfo : EIATTR_KPARAM_INFO
	.align		4
.L_188:
        /*0008*/ 	.byte	0x04, 0x17
        /*000a*/ 	.short	(.L_190 - .L_189)
.L_189:
        /*000c*/ 	.word	0x00000000
        /*0010*/ 	.short	0x0007
        /*0012*/ 	.short	0x0030
        /*0014*/ 	.byte	0x00, 0xf0, 0x05, 0x00


	//----- nvinfo : EIATTR_KPARAM_INFO
	.align		4
.L_190:
        /*0018*/ 	.byte	0x04, 0x17
        /*001a*/ 	.short	(.L_192 - .L_191)
.L_191:
        /*001c*/ 	.word	0x00000000
        /*0020*/ 	.short	0x0006
        /*0022*/ 	.short	0x002c
        /*0024*/ 	.byte	0x00, 0xf0, 0x11, 0x00


	//----- nvinfo : EIATTR_KPARAM_INFO
	.align		4
.L_192:
        /*0028*/ 	.byte	0x04, 0x17
        /*002a*/ 	.short	(.L_194 - .L_193)
.L_193:
        /*002c*/ 	.word	0x00000000
        /*0030*/ 	.short	0x0005
        /*0032*/ 	.short	0x0028
        /*0034*/ 	.byte	0x00, 0xf0, 0x11, 0x00


	//----- nvinfo : EIATTR_KPARAM_INFO
	.align		4
.L_194:
        /*0038*/ 	.byte	0x04, 0x17
        /*003a*/ 	.short	(.L_196 - .L_195)
.L_195:
        /*003c*/ 	.word	0x00000000
        /*0040*/ 	.short	0x0004
        /*0042*/ 	.short	0x0020
        /*0044*/ 	.byte	0x00, 0xf0, 0x21, 0x00


	//----- nvinfo : EIATTR_KPARAM_INFO
	.align		4
.L_196:
        /*0048*/ 	.byte	0x04, 0x17
        /*004a*/ 	.short	(.L_198 - .L_197)
.L_197:
        /*004c*/ 	.word	0x00000000
        /*0050*/ 	.short	0x0003
        /*0052*/ 	.short	0x0018
        /*0054*/ 	.byte	0x00, 0xf5, 0x21, 0x00


	//----- nvinfo : EIATTR_KPARAM_INFO
	.align		4
.L_198:
        /*0058*/ 	.byte	0x04, 0x17
        /*005a*/ 	.short	(.L_200 - .L_199)
.L_199:
        /*005c*/ 	.word	0x00000000
        /*0060*/ 	.short	0x0002
        /*0062*/ 	.short	0x0010
        /*0064*/ 	.byte	0x00, 0xf5, 0x21, 0x00


	//----- nvinfo : EIATTR_KPARAM_INFO
	.align		4
.L_200:
        /*0068*/ 	.byte	0x04, 0x17
        /*006a*/ 	.short	(.L_202 - .L_201)
.L_201:
        /*006c*/ 	.word	0x00000000
        /*0070*/ 	.short	0x0001
        /*0072*/ 	.short	0x0008
        /*0074*/ 	.byte	0x00, 0xf5, 0x21, 0x00


	//----- nvinfo : EIATTR_KPARAM_INFO
	.align		4
.L_202:
        /*0078*/ 	.byte	0x04, 0x17
        /*007a*/ 	.short	(.L_204 - .L_203)
.L_203:
        /*007c*/ 	.word	0x00000000
        /*0080*/ 	.short	0x0000
        /*0082*/ 	.short	0x0000
        /*0084*/ 	.byte	0x00, 0xf5, 0x21, 0x00


	//----- nvinfo : EIATTR_SPARSE_MMA_MASK
	.align		4
.L_204:
        /*0088*/ 	.byte	0x03, 0x50
        /*008a*/ 	.short	0x0000


	//----- nvinfo : EIATTR_MAXREG_COUNT
	.align		4
        /*008c*/ 	.byte	0x03, 0x1b
        /*008e*/ 	.short	0x00ff


	//----- nvinfo : EIATTR_NUM_BARRIERS
	.align		4
        /*0090*/ 	.byte	0x02, 0x4c
        /*0092*/ 	.byte	0x01
	.zero		1


	//----- nvinfo : EIATTR_MERCURY_ISA_VERSION
	.align		4
        /*0094*/ 	.byte	0x03, 0x5f
        /*0096*/ 	.short	0x0101


	//----- nvinfo : EIATTR_COOP_GROUP_MASK_REGIDS
	.align		4
        /*0098*/ 	.byte	0x04, 0x29
        /*009a*/ 	.short	(.L_206 - .L_205)


	//   ....[0]....
.L_205:
        /*009c*/ 	.word	0xffffffff


	//   ....[1]....
        /*00a0*/ 	.word	0xffffffff


	//   ....[2]....
        /*00a4*/ 	.word	0xffffffff


	//   ....[3]....
        /*00a8*/ 	.word	0xffffffff


	//   ....[4]....
        /*00ac*/ 	.word	0xffffffff


	//----- nvinfo : EIATTR_COOP_GROUP_INSTR_OFFSETS
	.align		4
.L_206:
        /*00b0*/ 	.byte	0x04, 0x28
        /*00b2*/ 	.short	(.L_208 - .L_207)


	//   ....[0]....
.L_207:
        /*00b4*/ 	.word	0x000018c0


	//   ....[1]....
        /*00b8*/ 	.word	0x000018e0


	//   ....[2]....
        /*00bc*/ 	.word	0x00001900


	//   ....[3]....
        /*00c0*/ 	.word	0x00001920


	//   ....[4]....
        /*00c4*/ 	.word	0x00001940


	//----- nvinfo : EIATTR_VRC_CTA_INIT_COUNT
	.align		4
.L_208:
        /*00c8*/ 	.byte	0x02, 0x4a
	.zero		1
	.zero		1


	//----- nvinfo : EIATTR_EXIT_INSTR_OFFSETS
	.align		4
        /*00cc*/ 	.byte	0x04, 0x1c
        /*00ce*/ 	.short	(.L_210 - .L_209)


	//   ....[0]....
.L_209:
        /*00d0*/ 	.word	0x00002e90


	//   ....[1]....
        /*00d4*/ 	.word	0x00002ec0


	//----- nvinfo : EIATTR_MAX_THREADS
	.align		4
.L_210:
        /*00d8*/ 	.byte	0x04, 0x05
        /*00da*/ 	.short	(.L_212 - .L_211)
.L_211:
        /*00dc*/ 	.word	0x00000100
        /*00e0*/ 	.word	0x00000001
        /*00e4*/ 	.word	0x00000001


	//----- nvinfo : EIATTR_CBANK_PARAM_SIZE
	.align		4
.L_212:
        /*00e8*/ 	.byte	0x03, 0x19
        /*00ea*/ 	.short	0x0031


	//----- nvinfo : EIATTR_PARAM_CBANK
	.align		4
        /*00ec*/ 	.byte	0x04, 0x0a
        /*00ee*/ 	.short	(.L_214 - .L_213)
	.align		4
.L_213:
        /*00f0*/ 	.word	index@(.nv.constant0._ZN3cub18CUB_300001_SM_10006detail10radix_sort31DeviceRadixSortSingleTileKernelINS1_5radix10policy_hubIjNS0_8NullTypeEyE10Policy1000ELNS0_9SortOrderE0EjS6_yNS1_21identity_decomposer_tEEEvPKT1_PSB_PKT2_PSF_T3_iiT4_)
        /*00f4*/ 	.short	0x0380
        /*00f6*/ 	.short	0x0031


	//----- nvinfo : EIATTR_SW_WAR
	.align		4
.L_214:
        /*00f8*/ 	.byte	0x04, 0x36
        /*00fa*/ 	.short	(.L_216 - .L_215)
.L_215:
        /*00fc*/ 	.word	0x00000008
.L_216:


//--------------------- .nv.info._ZN3cub18CUB_300001_SM_10006detail11EmptyKernelIvEEvv --------------------------
	.section	.nv.info._ZN3cub18CUB_300001_SM_10006detail11EmptyKernelIvEEvv,"",@"SHT_CUDA_INFO"
	.sectionflags	@""
	.align	4


	//----- nvinfo : EIATTR_CUDA_API_VERSION
	.align		4
        /*0000*/ 	.byte	0x04, 0x37
        /*0002*/ 	.short	(.L_218 - .L_217)
.L_217:
        /*0004*/ 	.word	0x00000082


	//----- nvinfo : EIATTR_SPARSE_MMA_MASK
	.align		4
.L_218:
        /*0008*/ 	.byte	0x03, 0x50
        /*000a*/ 	.short	0x0000


	//----- nvinfo : EIATTR_MAXREG_COUNT
	.align		4
        /*000c*/ 	.byte	0x03, 0x1b
        /*000e*/ 	.short	0x00ff


	//----- nvinfo : EIATTR_MERCURY_ISA_VERSION
	.align		4
        /*0010*/ 	.byte	0x03, 0x5f
        /*0012*/ 	.short	0x0101


	//----- nvinfo : EIATTR_VRC_CTA_INIT_COUNT
	.align		4
        /*0014*/ 	.byte	0x02, 0x4a
	.zero		1
	.zero		1


	//----- nvinfo : EIATTR_EXIT_INSTR_OFFSETS
	.align		4
        /*0018*/ 	.byte	0x04, 0x1c
        /*001a*/ 	.short	(.L_220 - .L_219)


	//   ....[0]....
.L_219:
        /*001c*/ 	.word	0x00000010


	//----- nvinfo : EIATTR_SW_WAR
	.align		4
.L_220:
        /*0020*/ 	.byte	0x04, 0x36
        /*0022*/ 	.short	(.L_222 - .L_221)
.L_221:
        /*0024*/ 	.word	0x00000008
.L_222:


//--------------------- .nv.info._Z7scatterPjiS_iiiS_S_ --------------------------
	.section	.nv.info._Z7scatterPjiS_iiiS_S_,"",@"SHT_CUDA_INFO"
	.sectionflags	@""
	.align	4


	//----- nvinfo : EIATTR_CUDA_API_VERSION
	.align		4
        /*0000*/ 	.byte	0x04, 0x37
        /*0002*/ 	.short	(.L_224 - .L_223)
.L_223:
        /*0004*/ 	.word	0x00000082


	//----- nvinfo : EIATTR_KPARAM_INFO
	.align		4
.L_224:
        /*0008*/ 	.byte	0x04, 0x17
        /*000a*/ 	.short	(.L_226 - .L_225)
.L_225:
        /*000c*/ 	.word	0x00000000
        /*0010*/ 	.short	0x0007
        /*0012*/ 	.short	0x0030
        /*0014*/ 	.byte	0x00, 0xf5, 0x21, 0x00


	//----- nvinfo : EIATTR_KPARAM_INFO
	.align		4
.L_226:
        /*0018*/ 	.byte	0x04, 0x17
        /*001a*/ 	.short	(.L_228 - .L_227)
.L_227:
        /*001c*/ 	.word	0x00000000
        /*0020*/ 	.short	0x0006
        /*0022*/ 	.short	0x0028
        /*0024*/ 	.byte	0x00, 0xf5, 0x21, 0x00


	//----- nvinfo : EIATTR_KPARAM_INFO
	.align		4
.L_228:
        /*0028*/ 	.byte	0x04, 0x17
        /*002a*/ 	.short	(.L_230 - .L_229)
.L_229:
        /*002c*/ 	.word	0x00000000
        /*0030*/ 	.short	0x0005
        /*0032*/ 	.short	0x0020
        /*0034*/ 	.byte	0x00, 0xf0, 0x11, 0x00


	//----- nvinfo : EIATTR_KPARAM_INFO
	.align		4
.L_230:
        /*0038*/ 	.byte	0x04, 0x17
        /*003a*/ 	.short	(.L_232 - .L_231)
.L_231:
        /*003c*/ 	.word	0x00000000
        /*0040*/ 	.short	0x0004
        /*0042*/ 	.short	0x001c
        /*0044*/ 	.byte	0x00, 0xf0, 0x11, 0x00


	//----- nvinfo : EIATTR_KPARAM_INFO
	.align		4
.L_232:
        /*0048*/ 	.byte	0x04, 0x17
        /*004a*/ 	.short	(.L_234 - .L_233)
.L_233:
        /*004c*/ 	.word	0x00000000
        /*0050*/ 	.short	0x0003
        /*0052*/ 	.short	0x0018
        /*0054*/ 	.byte	0x00, 0xf0, 0x11, 0x00


	//----- nvinfo : EIATTR_KPARAM_INFO
	.align		4
.L_234:
        /*0058*/ 	.byte	0x04, 0x17
        /*005a*/ 	.short	(.L_236 - .L_235)
.L_235:
        /*005c*/ 	.word	0x00000000
        /*0060*/ 	.short	0x0002
        /*0062*/ 	.short	0x0010
        /*0064*/ 	.byte	0x00, 0xf5, 0x21, 0x00


	//----- nvinfo : EIATTR_KPARAM_INFO
	.align		4
.L_236:
        /*0068*/ 	.byte	0x04, 0x17
        /*006a*/ 	.short	(.L_238 - .L_237)
.L_237:
        /*006c*/ 	.word	0x00000000
        /*0070*/ 	.short	0x0001
        /*0072*/ 	.short	0x0008
        /*0074*/ 	.byte	0x00, 0xf0, 0x11, 0x00


	//----- nvinfo : EIATTR_KPARAM_INFO
	.align		4
.L_238:
        /*0078*/ 	.byte	0x04, 0x17
        /*007a*/ 	.short	(.L_240 - .L_239)
.L_239:
        /*007c*/ 	.word	0x00000000
        /*0080*/ 	.short	0x0000
        /*0082*/ 	.short	0x0000
        /*0084*/ 	.byte	0x00, 0xf5, 0x21, 0x00


	//----- nvinfo : EIATTR_SPARSE_MMA_MASK
	.align		4
.L_240:
        /*0088*/ 	.byte	0x03, 0x50
        /*008a*/ 	.short	0x0000


	//----- nvinfo : EIATTR_MAXREG_COUNT
	.align		4
        /*008c*/ 	.byte	0x03, 0x1b
        /*008e*/ 	.short	0x00ff


	//----- nvinfo : EIATTR_MERCURY_ISA_VERSION
	.align		4
        /*0090*/ 	.byte	0x03, 0x5f
        /*0092*/ 	.short	0x0101


	//----- nvinfo : EIATTR_VRC_CTA_INIT_COUNT
	.align		4
        /*0094*/ 	.byte	0x02, 0x4a
	.zero		1
	.zero		1


	//----- nvinfo : EIATTR_EXIT_INSTR_OFFSETS
	.align		4
        /*0098*/ 	.byte	0x04, 0x1c
        /*009a*/ 	.short	(.L_242 - .L_241)


	//   ....[0]....
.L_241:
        /*009c*/ 	.word	0x00000070


	//   ....[1]....
        /*00a0*/ 	.word	0x000001e0


	//----- nvinfo : EIATTR_CBANK_PARAM_SIZE
	.align		4
.L_242:
        /*00a4*/ 	.byte	0x03, 0x19
        /*00a6*/ 	.short	0x0038


	//----- nvinfo : EIATTR_PARAM_CBANK
	.align		4
        /*00a8*/ 	.byte	0x04, 0x0a
        /*00aa*/ 	.short	(.L_244 - .L_243)
	.align		4
.L_243:
        /*00ac*/ 	.word	index@(.nv.constant0._Z7scatterPjiS_iiiS_S_)
        /*00b0*/ 	.short	0x0380
        /*00b2*/ 	.short	0x0038


	//----- nvinfo : EIATTR_SW_WAR
	.align		4
.L_244:
        /*00b4*/ 	.byte	0x04, 0x36
        /*00b6*/ 	.short	(.L_246 - .L_245)
.L_245:
        /*00b8*/ 	.word	0x00000008
.L_246:


//--------------------- .nv.info._Z13radixSort1bitPjiS_iiiS_ --------------------------
	.section	.nv.info._Z13radixSort1bitPjiS_iiiS_,"",@"SHT_CUDA_INFO"
	.sectionflags	@""
	.align	4


	//----- nvinfo : EIATTR_CUDA_API_VERSION
	.align		4
        /*0000*/ 	.byte	0x04, 0x37
        /*0002*/ 	.short	(.L_248 - .L_247)
.L_247:
        /*0004*/ 	.word	0x00000082


	//----- nvinfo : EIATTR_KPARAM_INFO
	.align		4
.L_248:
        /*0008*/ 	.byte	0x04, 0x17
        /*000a*/ 	.short	(.L_250 - .L_249)
.L_249:
        /*000c*/ 	.word	0x00000000
        /*0010*/ 	.short	0x0006
        /*0012*/ 	.short	0x0028
        /*0014*/ 	.byte	0x00, 0xf5, 0x21, 0x00


	//----- nvinfo : EIATTR_KPARAM_INFO
	.align		4
.L_250:
        /*0018*/ 	.byte	0x04, 0x17
        /*001a*/ 	.short	(.L_252 - .L_251)
.L_251:
        /*001c*/ 	.word	0x00000000
        /*0020*/ 	.short	0x0005
        /*0022*/ 	.short	0x0020
        /*0024*/ 	.byte	0x00, 0xf0, 0x11, 0x00


	//----- nvinfo : EIATTR_KPARAM_INFO
	.align		4
.L_252:
        /*0028*/ 	.byte	0x04, 0x17
        /*002a*/ 	.short	(.L_254 - .L_253)
.L_253:
        /*002c*/ 	.word	0x00000000
        /*0030*/ 	.short	0x0004
        /*0032*/ 	.short	0x001c
        /*0034*/ 	.byte	0x00, 0xf0, 0x11, 0x00


	//----- nvinfo : EIATTR_KPARAM_INFO
	.align		4
.L_254:
        /*0038*/ 	.byte	0x04, 0x17
        /*003a*/ 	.short	(.L_256 - .L_255)
.L_255:
        /*003c*/ 	.word	0x00000000
        /*0040*/ 	.short	0x0003
        /*0042*/ 	.short	0x0018
        /*0044*/ 	.byte	0x00, 0xf0, 0x11, 0x00


	//----- nvinfo : EIATTR_KPARAM_INFO
	.align		4
.L_256:
        /*0048*/ 	.byte	0x04, 0x17
        /*004a*/ 	.short	(.L_258 - .L_257)
.L_257:
        /*004c*/ 	.word	0x00000000
        /*0050*/ 	.short	0x0002
        /*0052*/ 	.short	0x0010
        /*0054*/ 	.byte	0x00, 0xf5, 0x21, 0x00


	//----- nvinfo : EIATTR_KPARAM_INFO
	.align		4
.L_258:
        /*0058*/ 	.byte	0x04, 0x17
        /*005a*/ 	.short	(.L_260 - .L_259)
.L_259:
        /*005c*/ 	.word	0x00000000
        /*0060*/ 	.short	0x0001
        /*0062*/ 	.short	0x0008
        /*0064*/ 	.byte	0x00, 0xf0, 0x11, 0x00


	//----- nvinfo : EIATTR_KPARAM_INFO
	.align		4
.L_260:
        /*0068*/ 	.byte	0x04, 0x17
        /*006a*/ 	.short	(.L_262 - .L_261)
.L_261:
        /*006c*/ 	.word	0x00000000
        /*0070*/ 	.short	0x0000
        /*0072*/ 	.short	0x0000
        /*0074*/ 	.byte	0x00, 0xf5, 0x21, 0x00


	//----- nvinfo : EIATTR_SPARSE_MMA_MASK
	.align		4
.L_262:
        /*0078*/ 	.byte	0x03, 0x50
        /*007a*/ 	.short	0x0000


	//----- nvinfo : EIATTR_MAXREG_COUNT
	.align		4
        /*007c*/ 	.byte	0x03, 0x1b
        /*007e*/ 	.short	0x00ff


	//----- nvinfo : EIATTR_NUM_BARRIERS
	.align		4
        /*0080*/ 	.byte	0x02, 0x4c
        /*0082*/ 	.byte	0x01
	.zero		1


	//----- nvinfo : EIATTR_MERCURY_ISA_VERSION
	.align		4
        /*0084*/ 	.byte	0x03, 0x5f
        /*0086*/ 	.short	0x0101


	//----- nvinfo : EIATTR_VRC_CTA_INIT_COUNT
	.align		4
        /*0088*/ 	.byte	0x02, 0x4a
	.zero		1
	.zero		1


	//----- nvinfo : EIATTR_EXIT_INSTR_OFFSETS
	.align		4
        /*008c*/ 	.byte	0x04, 0x1c
        /*008e*/ 	.short	(.L_264 - .L_263)


	//   ....[0]....
.L_263:
        /*0090*/ 	.word	0x000008c0


	//   ....[1]....
        /*0094*/ 	.word	0x000009b0


	//   ....[2]....
        /*0098*/ 	.word	0x00000a50


	//   ....[3]....
        /*009c*/ 	.word	0x00000b10


	//----- nvinfo : EIATTR_CRS_STACK_SIZE
	.align		4
.L_264:
        /*00a0*/ 	.byte	0x04, 0x1e
        /*00a2*/ 	.short	(.L_266 - .L_265)
.L_265:
        /*00a4*/ 	.word	0x00000000


	//----- nvinfo : EIATTR_CBANK_PARAM_SIZE
	.align		4
.L_266:
        /*00a8*/ 	.byte	0x03, 0x19
        /*00aa*/ 	.short	0x0030


	//----- nvinfo : EIATTR_PARAM_CBANK
	.align		4
        /*00ac*/ 	.byte	0x04, 0x0a
        /*00ae*/ 	.short	(.L_268 - .L_267)
	.align		4
.L_267:
        /*00b0*/ 	.word	index@(.nv.constant0._Z13radixSort1bitPjiS_iiiS_)
        /*00b4*/ 	.short	0x0380
        /*00b6*/ 	.short	0x0030


	//----- nvinfo : EIATTR_SW_WAR
	.align		4
.L_268:
        /*00b8*/ 	.byte	0x04, 0x36
        /*00ba*/ 	.short	(.L_270 - .L_269)
.L_269:
        /*00bc*/ 	.word	0x00000008
.L_270:


//--------------------- .nv.info._Z10addSumScanPjiS_ --------------------------
	.section	.nv.info._Z10addSumScanPjiS_,"",@"SHT_CUDA_INFO"
	.sectionflags	@""
	.align	4


	//----- nvinfo : EIATTR_CUDA_API_VERSION
	.align		4
        /*0000*/ 	.byte	0x04, 0x37
        /*0002*/ 	.short	(.L_272 - .L_271)
.L_271:
        /*0004*/ 	.word	0x00000082


	//----- nvinfo : EIATTR_KPARAM_INFO
	.align		4
.L_272:
        /*0008*/ 	.byte	0x04, 0x17
        /*000a*/ 	.short	(.L_274 - .L_273)
.L_273:
        /*000c*/ 	.word	0x00000000
        /*0010*/ 	.short	0x0002
        /*0012*/ 	.short	0x0010
        /*0014*/ 	.byte	0x00, 0xf5, 0x21, 0x00


	//----- nvinfo : EIATTR_KPARAM_INFO
	.align		4
.L_274:
        /*0018*/ 	.byte	0x04, 0x17
        /*001a*/ 	.short	(.L_276 - .L_275)
.L_275:
        /*001c*/ 	.word	0x00000000
        /*0020*/ 	.short	0x0001
        /*0022*/ 	.short	0x0008
        /*0024*/ 	.byte	0x00, 0xf0, 0x11, 0x00


	//----- nvinfo : EIATTR_KPARAM_INFO
	.align		4
.L_276:
        /*0028*/ 	.byte	0x04, 0x17
        /*002a*/ 	.short	(.L_278 - .L_277)
.L_277:
        /*002c*/ 	.word	0x00000000
        /*0030*/ 	.short	0x0000
        /*0032*/ 	.short	0x0000
        /*0034*/ 	.byte	0x00, 0xf5, 0x21, 0x00


	//----- nvinfo : EIATTR_SPARSE_MMA_MASK
	.align		4
.L_278:
        /*0038*/ 	.byte	0x03, 0x50
        /*003a*/ 	.short	0x0000


	//----- nvinfo : EIATTR_MAXREG_COUNT
	.align		4
        /*003c*/ 	.byte	0x03, 0x1b
        /*003e*/ 	.short	0x00ff


	//----- nvinfo : EIATTR_MERCURY_ISA_VERSION
	.align		4
        /*0040*/ 	.byte	0x03, 0x5f
        /*0042*/ 	.short	0x0101


	//----- nvinfo : EIATTR_VRC_CTA_INIT_COUNT
	.align		4
        /*0044*/ 	.byte	0x02, 0x4a
	.zero		1
	.zero		1


	//----- nvinfo : EIATTR_EXIT_INSTR_OFFSETS
	.align		4
        /*0048*/ 	.byte	0x04, 0x1c
        /*004a*/ 	.short	(.L_280 - .L_279)


	//   ....[0]....
.L_279:
        /*004c*/ 	.word	0x00000080


	//   ....[1]....
        /*0050*/ 	.word	0x00000130


	//----- nvinfo : EIATTR_CBANK_PARAM_SIZE
	.align		4
.L_280:
        /*0054*/ 	.byte	0x03, 0x19
        /*0056*/ 	.short	0x0018


	//----- nvinfo : EIATTR_PARAM_CBANK
	.align		4
        /*0058*/ 	.byte	0x04, 0x0a
        /*005a*/ 	.short	(.L_282 - .L_281)
	.align		4
.L_281:
        /*005c*/ 	.word	index@(.nv.constant0._Z10addSumScanPjiS_)
        /*0060*/ 	.short	0x0380
        /*0062*/ 	.short	0x0018


	//----- nvinfo : EIATTR_SW_WAR
	.align		4
.L_282:
        /*0064*/ 	.byte	0x04, 0x36
        /*0066*/ 	.short	(.L_284 - .L_283)
.L_283:
        /*0068*/ 	.word	0x00000008
.L_284:


//--------------------- .nv.info._Z13scanBlkKernelPjiS_S_ --------------------------
	.section	.nv.info._Z13scanBlkKernelPjiS_S_,"",@"SHT_CUDA_INFO"
	.sectionflags	@""
	.align	4


	//----- nvinfo : EIATTR_CUDA_API_VERSION
	.align		4
        /*0000*/ 	.byte	0x04, 0x37
        /*0002*/ 	.short	(.L_286 - .L_285)
.L_285:
        /*0004*/ 	.word	0x00000082


	//----- nvinfo : EIATTR_KPARAM_INFO
	.align		4
.L_286:
        /*0008*/ 	.byte	0x04, 0x17
        /*000a*/ 	.short	(.L_288 - .L_287)
.L_287:
        /*000c*/ 	.word	0x00000000
        /*0010*/ 	.short	0x0003
        /*0012*/ 	.short	0x0018
        /*0014*/ 	.byte	0x00, 0xf5, 0x21, 0x00


	//----- nvinfo : EIATTR_KPARAM_INFO
	.align		4
.L_288:
        /*0018*/ 	.byte	0x04, 0x17
        /*001a*/ 	.short	(.L_290 - .L_289)
.L_289:
        /*001c*/ 	.word	0x00000000
        /*0020*/ 	.short	0x0002
        /*0022*/ 	.short	0x0010
        /*0024*/ 	.byte	0x00, 0xf5, 0x21, 0x00


	//----- nvinfo : EIATTR_KPARAM_INFO
	.align		4
.L_290:
        /*0028*/ 	.byte	0x04, 0x17
        /*002a*/ 	.short	(.L_292 - .L_291)
.L_291:
        /*002c*/ 	.word	0x00000000
        /*0030*/ 	.short	0x0001
        /*0032*/ 	.short	0x0008
        /*0034*/ 	.byte	0x00, 0xf0, 0x11, 0x00


	//----- nvinfo : EIATTR_KPARAM_INFO
	.align		4
.L_292:
        /*0038*/ 	.byte	0x04, 0x17
        /*003a*/ 	.short	(.L_294 - .L_293)
.L_293:
        /*003c*/ 	.word	0x00000000
        /*0040*/ 	.short	0x0000
        /*0042*/ 	.short	0x0000
        /*0044*/ 	.byte	0x00, 0xf5, 0x21, 0x00


	//----- nvinfo : EIATTR_SPARSE_MMA_MASK
	.align		4
.L_294:
        /*0048*/ 	.byte	0x03, 0x50
        /*004a*/ 	.short	0x0000


	//----- nvinfo : EIATTR_MAXREG_COUNT
	.align		4
        /*004c*/ 	.byte	0x03, 0x1b
        /*004e*/ 	.short	0x00ff


	//----- nvinfo : EIATTR_NUM_BARRIERS
	.align		4
        /*0050*/ 	.byte	0x02, 0x4c
        /*0052*/ 	.byte	0x01
	.zero		1


	//----- nvinfo : EIATTR_MERCURY_ISA_VERSION
	.align		4
        /*0054*/ 	.byte	0x03, 0x5f
        /*0056*/ 	.short	0x0101


	//----- nvinfo : EIATTR_VRC_CTA_INIT_COUNT
	.align		4
        /*0058*/ 	.byte	0x02, 0x4a
	.zero		1
	.zero		1


	//----- nvinfo : EIATTR_EXIT_INSTR_OFFSETS
	.align		4
        /*005c*/ 	.byte	0x04, 0x1c
        /*005e*/ 	.short	(.L_296 - .L_295)


	//   ....[0]....
.L_295:
        /*0060*/ 	.word	0x000002c0


	//   ....[1]....
        /*0064*/ 	.word	0x00000310


	//   ....[2]....
        /*0068*/ 	.word	0x00000360


	//----- nvinfo : EIATTR_CRS_STACK_SIZE
	.align		4
.L_296:
        /*006c*/ 	.byte	0x04, 0x1e
        /*006e*/ 	.short	(.L_298 - .L_297)
.L_297:
        /*0070*/ 	.word	0x00000000


	//----- nvinfo : EIATTR_CBANK_PARAM_SIZE
	.align		4
.L_298:
        /*0074*/ 	.byte	0x03, 0x19
        /*0076*/ 	.short	0x0020


	//----- nvinfo : EIATTR_PARAM_CBANK
	.align		4
        /*0078*/ 	.byte	0x04, 0x0a
        /*007a*/ 	.short	(.L_300 - .L_299)
	.align		4
.L_299:
        /*007c*/ 	.word	index@(.nv.constant0._Z13scanBlkKernelPjiS_S_)
        /*0080*/ 	.short	0x0380
        /*0082*/ 	.short	0x0020


	//----- nvinfo : EIATTR_SW_WAR
	.align		4
.L_300:
        /*0084*/ 	.byte	0x04, 0x36
        /*0086*/ 	.short	(.L_302 - .L_301)
.L_301:
        /*0088*/ 	.word	0x00000008
.L_302:


//--------------------- .nv.info._Z16computeLocalHistPjiS_ii --------------------------
	.section	.nv.info._Z16computeLocalHistPjiS_ii,"",@"SHT_CUDA_INFO"
	.sectionflags	@""
	.align	4


	//----- nvinfo : EIATTR_CUDA_API_VERSION
	.align		4
        /*0000*/ 	.byte	0x04, 0x37
        /*0002*/ 	.short	(.L_304 - .L_303)
.L_303:
        /*0004*/ 	.word	0x00000082


	//----- nvinfo : EIATTR_KPARAM_INFO
	.align		4
.L_304:
        /*0008*/ 	.byte	0x04, 0x17
        /*000a*/ 	.short	(.L_306 - .L_305)
.L_305:
        /*000c*/ 	.word	0x00000000
        /*0010*/ 	.short	0x0004
        /*0012*/ 	.short	0x001c
        /*0014*/ 	.byte	0x00, 0xf0, 0x11, 0x00


	//----- nvinfo : EIATTR_KPARAM_INFO
	.align		4
.L_306:
        /*0018*/ 	.byte	0x04, 0x17
        /*001a*/ 	.short	(.L_308 - .L_307)
.L_307:
        /*001c*/ 	.word	0x00000000
        /*0020*/ 	.short	0x0003
        /*0022*/ 	.short	0x0018
        /*0024*/ 	.byte	0x00, 0xf0, 0x11, 0x00


	//----- nvinfo : EIATTR_KPARAM_INFO
	.align		4
.L_308:
        /*0028*/ 	.byte	0x04, 0x17
        /*002a*/ 	.short	(.L_310 - .L_309)
.L_309:
        /*002c*/ 	.word	0x00000000
        /*0030*/ 	.short	0x0002
        /*0032*/ 	.short	0x0010
        /*0034*/ 	.byte	0x00, 0xf5, 0x21, 0x00


	//----- nvinfo : EIATTR_KPARAM_INFO
	.align		4
.L_310:
        /*0038*/ 	.byte	0x04, 0x17
        /*003a*/ 	.short	(.L_312 - .L_311)
.L_311:
        /*003c*/ 	.word	0x00000000
        /*0040*/ 	.short	0x0001
        /*0042*/ 	.short	0x0008
        /*0044*/ 	.byte	0x00, 0xf0, 0x11, 0x00


	//----- nvinfo : EIATTR_KPARAM_INFO
	.align		4
.L_312:
        /*0048*/ 	.byte	0x04, 0x17
        /*004a*/ 	.short	(.L_314 - .L_313)
.L_313:
        /*004c*/ 	.word	0x00000000
        /*0050*/ 	.short	0x0000
        /*0052*/ 	.short	0x0000
        /*0054*/ 	.byte	0x00, 0xf5, 0x21, 0x00


	//----- nvinfo : EIATTR_SPARSE_MMA_MASK
	.align		4
.L_314:
        /*0058*/ 	.byte	0x03, 0x50
        /*005a*/ 	.short	0x0000


	//----- nvinfo : EIATTR_MAXREG_COUNT
	.align		4
        /*005c*/ 	.byte	0x03, 0x1b
        /*005e*/ 	.short	0x00ff


	//----- nvinfo : EIATTR_NUM_BARRIERS
	.align		4
        /*0060*/ 	.byte	0x02, 0x4c
        /*0062*/ 	.byte	0x01
	.zero		1


	//----- nvinfo : EIATTR_MERCURY_ISA_VERSION
	.align		4
        /*0064*/ 	.byte	0x03, 0x5f
        /*0066*/ 	.short	0x0101


	//----- nvinfo : EIATTR_VRC_CTA_INIT_COUNT
	.align		4
        /*0068*/ 	.byte	0x02, 0x4a
	.zero		1
	.zero		1


	//----- nvinfo : EIATTR_EXIT_INSTR_OFFSETS
	.align		4
        /*006c*/ 	.byte	0x04, 0x1c
        /*006e*/ 	.short	(.L_316 - .L_315)


	//   ....[0]....
.L_315:
        /*0070*/ 	.word	0x000002a0


	//   ....[1]....
        /*0074*/ 	.word	0x000003c0


	//----- nvinfo : EIATTR_CRS_STACK_SIZE
	.align		4
.L_316:
        /*0078*/ 	.byte	0x04, 0x1e
        /*007a*/ 	.short	(.L_318 - .L_317)
.L_317:
        /*007c*/ 	.word	0x00000000


	//----- nvinfo : EIATTR_CBANK_PARAM_SIZE
	.align		4
.L_318:
        /*0080*/ 	.byte	0x03, 0x19
        /*0082*/ 	.short	0x0020


	//----- nvinfo : EIATTR_PARAM_CBANK
	.align		4
        /*0084*/ 	.byte	0x04, 0x0a
        /*0086*/ 	.short	(.L_320 - .L_319)
	.align		4
.L_319:
        /*0088*/ 	.word	index@(.nv.constant0._Z16computeLocalHistPjiS_ii)
        /*008c*/ 	.short	0x0380
        /*008e*/ 	.short	0x0020


	//----- nvinfo : EIATTR_SW_WAR
	.align		4
.L_320:
        /*0090*/ 	.byte	0x04, 0x36
        /*0092*/ 	.short	(.L_322 - .L_321)
.L_321:
        /*0094*/ 	.word	0x00000008
.L_322:


//--------------------- .nv.callgraph             --------------------------
	.section	.nv.callgraph,"",@"SHT_CUDA_CALLGRAPH"
	.align	4
	.sectionentsize	8
	.align		4
        /*0000*/ 	.word	0x00000000
	.align		4
        /*0004*/ 	.word	0xffffffff
	.align		4
        /*0008*/ 	.word	0x00000000
	.align		4
        /*000c*/ 	.word	0xfffffffe
	.align		4
        /*0010*/ 	.word	0x00000000
	.align		4
        /*0014*/ 	.word	0xfffffffd
	.align		4
        /*0018*/ 	.word	0x00000000
	.align		4
        /*001c*/ 	.word	0xfffffffc


//--------------------- .nv.constant4             --------------------------
	.section	.nv.constant4,"a",@progbits
	.align	8
	.align		8
.nv.constant4:
        /*0000*/ 	.dword	_ZN34_INTERNAL_c21cf0d2_4_k_cu_e839a9cc4cuda3std3__45__cpo5beginE
	.align		8
        /*0008*/ 	.dword	_ZN34_INTERNAL_c21cf0d2_4_k_cu_e839a9cc4cuda3std3__45__cpo3endE
	.align		8
        /*0010*/ 	.dword	_ZN34_INTERNAL_c21cf0d2_4_k_cu_e839a9cc4cuda3std3__45__cpo6cbeginE
	.align		8
        /*0018*/ 	.dword	_ZN34_INTERNAL_c21cf0d2_4_k_cu_e839a9cc4cuda3std3__45__cpo4cendE
	.align		8
        /*0020*/ 	.dword	_ZN34_INTERNAL_c21cf0d2_4_k_cu_e839a9cc4cuda3std3__45__cpo6rbeginE
	.align		8
        /*0028*/ 	.dword	_ZN34_INTERNAL_c21cf0d2_4_k_cu_e839a9cc4cuda3std3__45__cpo4rendE
	.align		8
        /*0030*/ 	.dword	_ZN34_INTERNAL_c21cf0d2_4_k_cu_e839a9cc4cuda3std3__45__cpo7crbeginE
	.align		8
        /*0038*/ 	.dword	_ZN34_INTERNAL_c21cf0d2_4_k_cu_e839a9cc4cuda3std3__45__cpo5crendE
	.align		8
        /*0040*/ 	.dword	_ZN34_INTERNAL_c21cf0d2_4_k_cu_e839a9cc4cuda3std3__436_GLOBAL__N__c21cf0d2_4_k_cu_e839a9cc6ignoreE
	.align		8
        /*0048*/ 	.dword	_ZN34_INTERNAL_c21cf0d2_4_k_cu_e839a9cc4cuda3std3__419piecewise_constructE
	.align		8
        /*0050*/ 	.dword	_ZN34_INTERNAL_c21cf0d2_4_k_cu_e839a9cc4cuda3std3__48in_placeE
	.align		8
        /*0058*/ 	.dword	_ZN34_INTERNAL_c21cf0d2_4_k_cu_e839a9cc4cuda3std3__420unreachable_sentinelE
	.align		8
        /*0060*/ 	.dword	_ZN34_INTERNAL_c21cf0d2_4_k_cu_e839a9cc4cuda3std3__47nulloptE
	.align		8
        /*0068*/ 	.dword	_ZN34_INTERNAL_c21cf0d2_4_k_cu_e839a9cc4cuda3std3__48unexpectE
	.align		8
        /*0070*/ 	.dword	_ZN34_INTERNAL_c21cf0d2_4_k_cu_e839a9cc4cuda3std6ranges3__45__cpo4swapE
	.align		8
        /*0078*/ 	.dword	_ZN34_INTERNAL_c21cf0d2_4_k_cu_e839a9cc4cuda3std6ranges3__45__cpo9iter_moveE
	.align		8
        /*0080*/ 	.dword	_ZN34_INTERNAL_c21cf0d2_4_k_cu_e839a9cc4cuda3std6ranges3__45__cpo5beginE
	.align		8
        /*0088*/ 	.dword	_ZN34_INTERNAL_c21cf0d2_4_k_cu_e839a9cc4cuda3std6ranges3__45__cpo3endE
	.align		8
        /*0090*/ 	.dword	_ZN34_INTERNAL_c21cf0d2_4_k_cu_e839a9cc4cuda3std6ranges3__45__cpo6cbeginE
	.align		8
        /*0098*/ 	.dword	_ZN34_INTERNAL_c21cf0d2_4_k_cu_e839a9cc4cuda3std6ranges3__45__cpo4cendE
	.align		8
        /*00a0*/ 	.dword	_ZN34_INTERNAL_c21cf0d2_4_k_cu_e839a9cc4cuda3std6ranges3__45__cpo7advanceE
	.align		8
        /*00a8*/ 	.dword	_ZN34_INTERNAL_c21cf0d2_4_k_cu_e839a9cc4cuda3std6ranges3__45__cpo9iter_swapE
	.align		8
        /*00b0*/ 	.dword	_ZN34_INTERNAL_c21cf0d2_4_k_cu_e839a9cc4cuda3std6ranges3__45__cpo4nextE
	.align		8
        /*00b8*/ 	.dword	_ZN34_INTERNAL_c21cf0d2_4_k_cu_e839a9cc4cuda3std6ranges3__45__cpo4prevE
	.align		8
        /*00c0*/ 	.dword	_ZN34_INTERNAL_c21cf0d2_4_k_cu_e839a9cc4cuda3std6ranges3__45__cpo4dataE
	.align		8
        /*00c8*/ 	.dword	_ZN34_INTERNAL_c21cf0d2_4_k_cu_e839a9cc4cuda3std6ranges3__45__cpo5cdataE
	.align		8
        /*00d0*/ 	.dword	_ZN34_INTERNAL_c21cf0d2_4_k_cu_e839a9cc4cuda3std6ranges3__45__cpo4sizeE
	.align		8
        /*00d8*/ 	.dword	_ZN34_INTERNAL_c21cf0d2_4_k_cu_e839a9cc4cuda3std6ranges3__45__cpo5ssizeE
	.align		8
        /*00e0*/ 	.dword	_ZN34_INTERNAL_c21cf0d2_4_k_cu_e839a9cc4cuda3std6ranges3__45__cpo8distanceE
	.align		8
        /*00e8*/ 	.dword	_ZN34_INTERNAL_c21cf0d2_4_k_cu_e839a9cc6thrust24THRUST_300001_SM_1000_NS8cuda_cub3parE
	.align		8
        /*00f0*/ 	.dword	_ZN34_INTERNAL_c21cf0d2_4_k_cu_e839a9cc6thrust24THRUST_300001_SM_1000_NS8cuda_cub10par_nosyncE
	.align		8
        /*00f8*/ 	.dword	_ZN34_INTERNAL_c21cf0d2_4_k_cu_e839a9cc6thrust24THRUST_300001_SM_1000_NS6system6detail10sequential3seqE
	.align		8
        /*0100*/ 	.dword	_ZN34_INTERNAL_c21cf0d2_4_k_cu_e839a9cc6thrust24THRUST_300001_SM_1000_NS6system3cpp3parE
	.align		8
        /*0108*/ 	.dword	_ZN34_INTERNAL_c21cf0d2_4_k_cu_e839a9cc6thrust24THRUST_300001_SM_1000_NS12placeholders2_1E
	.align		8
        /*0110*/ 	.dword	_ZN34_INTERNAL_c21cf0d2_4_k_cu_e839a9cc6thrust24THRUST_300001_SM_1000_NS12placeholders2_2E
	.align		8
        /*0118*/ 	.dword	_ZN34_INTERNAL_c21cf0d2_4_k_cu_e839a9cc6thrust24THRUST_300001_SM_1000_NS12placeholders2_3E
	.align		8
        /*0120*/ 	.dword	_ZN34_INTERNAL_c21cf0d2_4_k_cu_e839a9cc6thrust24THRUST_300001_SM_1000_NS12placeholders2_4E
	.align		8
        /*0128*/ 	.dword	_ZN34_INTERNAL_c21cf0d2_4_k_cu_e839a9cc6thrust24THRUST_300001_SM_1000_NS12placeholders2_5E
	.align		8
        /*0130*/ 	.dword	_ZN34_INTERNAL_c21cf0d2_4_k_cu_e839a9cc6thrust24THRUST_300001_SM_1000_NS12placeholders2_6E
	.align		8
        /*0138*/ 	.dword	_ZN34_INTERNAL_c21cf0d2_4_k_cu_e839a9cc6thrust24THRUST_300001_SM_1000_NS12placeholders2_7E
	.align		8
        /*0140*/ 	.dword	_ZN34_INTERNAL_c21cf0d2_4_k_cu_e839a9cc6thrust24THRUST_300001_SM_1000_NS12placeholders2_8E
	.align		8
        /*0148*/ 	.dword	_ZN34_INTERNAL_c21cf0d2_4_k_cu_e839a9cc6thrust24THRUST_300001_SM_1000_NS12placeholders2_9E
	.align		8
        /*0150*/ 	.dword	_ZN34_INTERNAL_c21cf0d2_4_k_cu_e839a9cc6thrust24THRUST_300001_SM_1000_NS12placeholders3_10E
	.align		8
        /*0158*/ 	.dword	_ZN34_INTERNAL_c21cf0d2_4_k_cu_e839a9cc6thrust24THRUST_300001_SM_1000_NS3seqE
	.align		8
        /*0160*/ 	.dword	_ZN34_INTERNAL_c21cf0d2_4_k_cu_e839a9cc6thrust24THRUST_300001_SM_1000_NS6deviceE


//--------------------- .text._ZN3cub18CUB_300001_SM_10006detail10radix_sort29DeviceRadixSortOnesweepKernelINS1_5radix10policy_hubIjNS0_8NullTypeEyE10Policy1000ELNS0_9SortOrderE0EjS6_yiiNS1_21identity_decomposer_tEEEvPT5_SC_PT3_PKSD_PT1_PKSH_PT2_PKSL_T4_iiT6_ --------------------------
	.section	.text._ZN3cub18CUB_300001_SM_10006detail10radix_sort29DeviceRadixSortOnesweepKernelINS1_5radix10policy_hubIjNS0_8NullTypeEyE10Policy1000ELNS0_9SortOrderE0EjS6_yiiNS1_21identity_decomposer_tEEEvPT5_SC_PT3_PKSD_PT1_PKSH_PT2_PKSL_T4_iiT6_,"ax",@progbits
	.align	128
        .global         _ZN3cub18CUB_300001_SM_10006detail10radix_sort29DeviceRadixSortOnesweepKernelINS1_5radix10policy_hubIjNS0_8NullTypeEyE10Policy1000ELNS0_9SortOrderE0EjS6_yiiNS1_21identity_decomposer_tEEEvPT5_SC_PT3_PKSD_PT1_PKSH_PT2_PKSL_T4_iiT6_
        .type           _ZN3cub18CUB_300001_SM_10006detail10radix_sort29DeviceRadixSortOnesweepKernelINS1_5radix10policy_hubIjNS0_8NullTypeEyE10Policy1000ELNS0_9SortOrderE0EjS6_yiiNS1_21identity_decomposer_tEEEvPT5_SC_PT3_PKSD_PT1_PKSH_PT2_PKSL_T4_iiT6_,@function
        .size           _ZN3cub18CUB_300001_SM_10006detail10radix_sort29DeviceRadixSortOnesweepKernelINS1_5radix10policy_hubIjNS0_8NullTypeEyE10Policy1000ELNS0_9SortOrderE0EjS6_yiiNS1_21identity_decomposer_tEEEvPT5_SC_PT3_PKSD_PT1_PKSH_PT2_PKSL_T4_iiT6_,(.L_x_245 - _ZN3cub18CUB_300001_SM_10006detail10radix_sort29DeviceRadixSortOnesweepKernelINS1_5radix10policy_hubIjNS0_8NullTypeEyE10Policy1000ELNS0_9SortOrderE0EjS6_yiiNS1_21identity_decomposer_tEEEvPT5_SC_PT3_PKSD_PT1_PKSH_PT2_PKSL_T4_iiT6_)
        .other          _ZN3cub18CUB_300001_SM_10006detail10radix_sort29DeviceRadixSortOnesweepKernelINS1_5radix10policy_hubIjNS0_8NullTypeEyE10Policy1000ELNS0_9SortOrderE0EjS6_yiiNS1_21identity_decomposer_tEEEvPT5_SC_PT3_PKSD_PT1_PKSH_PT2_PKSL_T4_iiT6_,@"STO_CUDA_ENTRY STV_DEFAULT"
_ZN3cub18CUB_300001_SM_10006detail10radix_sort29DeviceRadixSortOnesweepKernelINS1_5radix10policy_hubIjNS0_8NullTypeEyE10Policy1000ELNS0_9SortOrderE0EjS6_yiiNS1_21identity_decomposer_tEEEvPT5_SC_PT3_PKSD_PT1_PKSH_PT2_PKSL_T4_iiT6_:
.text._ZN3cub18CUB_300001_SM_10006detail10radix_sort29DeviceRadixSortOnesweepKernelINS1_5radix10policy_hubIjNS0_8NullTypeEyE10Policy1000ELNS0_9SortOrderE0EjS6_yiiNS1_21identity_decomposer_tEEEvPT5_SC_PT3_PKSD_PT1_PKSH_PT2_PKSL_T4_iiT6_:
[----:B------:R-:W0:Y:S01]  /*0000*/  LDC R1, c[0x0][0x37c] ;  /* 0x0000df00ff017b82 */ /* 0x000e220000000800 */
[----:B------:R-:W1:Y:S01]  /*0010*/  S2R R39, SR_TID.X ;  /* 0x0000000000277919 */ /* 0x000e620000002100 */
[----:B------:R-:W-:Y:S01]  /*0020*/  MOV R73, 0x400 ;  /* 0x0000040000497802 */ /* 0x000fe20000000f00 */
[----:B------:R-:W2:Y:S01]  /*0030*/  LDCU.64 UR6, c[0x0][0x358] ;  /* 0x00006b00ff0677ac */ /* 0x000ea20008000a00 */
[----:B------:R-:W-:Y:S01]  /*0040*/  BSSY.RECONVERGENT B0, `(.L_x_0) ;  /* 0x000000d000007945 */ /* 0x000fe20003800200 */
[----:B------:R-:W3:Y:S01]  /*0050*/  S2R R0, SR_CgaCtaId ;  /* 0x0000000000007919 */ /* 0x000ee20000008800 */
[----:B0-----:R-:W-:Y:S01]  /*0060*/  VIADD R1, R1, 0xfffffff0 ;  /* 0xfffffff001017836 */ /* 0x001fe20000000000 */
[----:B-1----:R-:W-:Y:S02]  /*0070*/  ISETP.NE.AND P0, PT, R39, RZ, PT ;  /* 0x000000ff2700720c */ /* 0x002fe40003f05270 */
[----:B---3--:R-:W-:-:S11]  /*0080*/  LEA R73, R0, R73, 0x18 ;  /* 0x0000004900497211 */ /* 0x008fd600078ec0ff */
[----:B--2---:R-:W-:Y:S05]  /*0090*/  @P0 BRA `(.L_x_1) ;  /* 0x00000000001c0947 */ /* 0x004fea0003800000 */
[----:B------:R-:W0:Y:S01]  /*00a0*/  LDC.64 R2, c[0x0][0x388] ;  /* 0x0000e200ff027b82 */ /* 0x000e220000000a00 */
[----:B------:R-:W-:-:S05]  /*00b0*/  IMAD.MOV.U32 R5, RZ, RZ, 0x1 ;  /* 0x00000001ff057424 */ /* 0x000fca00078e00ff */
[----:B0-----:R-:W2:Y:S02]  /*00c0*/  ATOMG.E.ADD.STRONG.GPU PT, R2, desc[UR6][R2.64], R5 ;  /* 0x80000005020279a8 */ /* 0x001ea400081ef106 */
[----:B------:R-:W0:Y:S01]  /*00d0*/  S2UR UR5, SR_CgaCtaId ;  /* 0x00000000000579c3 */ /* 0x000e220000008800 */
[----:B------:R-:W-:Y:S02]  /*00e0*/  UMOV UR4, 0x400 ;  /* 0x0000040000047882 */ /* 0x000fe40000000000 */
[----:B0-----:R-:W-:-:S09]  /*00f0*/  ULEA UR4, UR5, UR4, 0x18 ;  /* 0x0000000405047291 */ /* 0x001fd2000f8ec0ff */
[----:B--2---:R0:W-:Y:S03]  /*0100*/  STS [UR4+0x7200], R2 ;  /* 0x00720002ff007988 */ /* 0x0041e60008000804 */
.L_x_1:
[----:B------:R-:W-:Y:S05]  /*0110*/  BSYNC.RECONVERGENT B0 ;  /* 0x0000000000007941 */ /* 0x000fea0003800200 */
.L_x_0:
[----:B------:R-:W-:Y:S06]  /*0120*/  BAR.SYNC.DEFER_BLOCKING 0x0 ;  /* 0x0000000000007b1d */ /* 0x000fec0000010000 */
[----:B------:R-:W1:Y:S01]  /*0130*/  LDCU UR4, c[0x0][0x3c0] ;  /* 0x00007800ff0477ac */ /* 0x000e620008000800 */
[----:B------:R-:W2:Y:S01]  /*0140*/  S2R R9, SR_LANEID ;  /* 0x0000000000097919 */ /* 0x000ea20000000000 */
[----:B------:R-:W0:Y:S02]  /*0150*/  LDS R72, [R73+0x7200] ;  /* 0x0072000049487984 */ /* 0x000e240000000800 */
[----:B0-----:R-:W-:-:S04]  /*0160*/  IMAD R2, R72, 0x1c80, RZ ;  /* 0x00001c8048027824 */ /* 0x001fc800078e02ff */
[----:B------:R-:W-:Y:S01]  /*0170*/  VIADD R0, R2, 0x1c80 ;  /* 0x00001c8002007836 */ /* 0x000fe20000000000 */
[----:B------:R-:W-:-:S04]  /*0180*/  SHF.R.S32.HI R6, RZ, 0x1f, R2 ;  /* 0x0000001fff067819 */ /* 0x000fc80000011402 */
[----:B-1----:R-:W-:Y:S02]  /*0190*/  ISETP.GT.AND P0, PT, R0, UR4, PT ;  /* 0x0000000400007c0c */ /* 0x002fe4000bf04270 */
[----:B------:R-:W-:-:S11]  /*01a0*/  SHF.R.U32.HI R0, RZ, 0x5, R39 ;  /* 0x00000005ff007819 */ /* 0x000fd60000011627 */
[----:B--2---:R-:W-:Y:S05]  /*01b0*/  @P0 BRA `(.L_x_2) ;  /* 0x0000000000700947 */ /* 0x004fea0003800000 */
[----:B------:R-:W0:Y:S01]  /*01c0*/  LDCU.64 UR4, c[0x0][0x3a8] ;  /* 0x00007500ff0477ac */ /* 0x000e220008000a00 */
[C---:B------:R-:W-:Y:S02]  /*01d0*/  LOP3.LUT R3, R39.reuse, 0x1f, RZ, 0xc0, !PT ;  /* 0x0000001f27037812 */ /* 0x040fe400078ec0ff */
[----:B------:R-:W-:-:S05]  /*01e0*/  LOP3.LUT R4, R39, 0x3e0, RZ, 0xc0, !PT ;  /* 0x000003e027047812 */ /* 0x000fca00078ec0ff */
[----:B------:R-:W-:-:S05]  /*01f0*/  IMAD R3, R4, 0x13, R3 ;  /* 0x0000001304037824 */ /* 0x000fca00078e0203 */
[----:B------:R-:W-:-:S05]  /*0200*/  IADD3 R3, P0, PT, R2, R3, RZ ;  /* 0x0000000302037210 */ /* 0x000fca0007f1e0ff */
[----:B------:R-:W-:Y:S01]  /*0210*/  IMAD.X R6, RZ, RZ, R6, P0 ;  /* 0x000000ffff067224 */ /* 0x000fe200000e0606 */
[----:B0-----:R-:W-:-:S04]  /*0220*/  LEA R2, P0, R3, UR4, 0x2 ;  /* 0x0000000403027c11 */ /* 0x001fc8000f8010ff */
[----:B------:R-:W-:-:S05]  /*0230*/  LEA.HI.X R3, R3, UR5, R6, 0x2, P0 ;  /* 0x0000000503037c11 */ /* 0x000fca00080f1406 */
[----:B------:R0:W5:Y:S04]  /*0240*/  LDG.E R71, desc[UR6][R2.64] ;  /* 0x0000000602477981 */ /* 0x000168000c1e1900 */
        /* <DEDUP_REMOVED lines=17> */
[----:B------:R0:W5:Y:S01]  /*0360*/  LDG.E R53, desc[UR6][R2.64+0x900] ;  /* 0x0009000602357981 */ /* 0x000162000c1e1900 */
[----:B------:R-:W-:Y:S05]  /*0370*/  BRA `(.L_x_3) ;  /* 0x0000000400507947 */ /* 0x000fea0003800000 */
.L_x_2:
[----:B------:R-:W0:Y:S01]  /*0380*/  LDCU.64 UR8, c[0x0][0x3a8] ;  /* 0x00007500ff0877ac */ /* 0x000e220008000a00 */
[C---:B------:R-:W-:Y:S01]  /*0390*/  LOP3.LUT R3, R39.reuse, 0x1f, RZ, 0xc0, !PT ;  /* 0x0000001f27037812 */ /* 0x040fe200078ec0ff */
[----:B------:R-:W-:Y:S01]  /*03a0*/  IMAD.MOV.U32 R71, RZ, RZ, -0x1 ;  /* 0xffffffffff477424 */ /* 0x000fe200078e00ff */
[----:B------:R-:W-:Y:S01]  /*03b0*/  LOP3.LUT R4, R39, 0x3e0, RZ, 0xc0, !PT ;  /* 0x000003e027047812 */ /* 0x000fe200078ec0ff */
[----:B------:R-:W-:Y:S02]  /*03c0*/  IMAD.MOV.U32 R69, RZ, RZ, -0x1 ;  /* 0xffffffffff457424 */ /* 0x000fe400078e00ff */
[----:B------:R-:W-:Y:S02]  /*03d0*/  IMAD.MOV.U32 R70, RZ, RZ, -0x1 ;  /* 0xffffffffff467424 */ /* 0x000fe400078e00ff */
[----:B------:R-:W-:Y:S01]  /*03e0*/  IMAD R11, R4, 0x13, R3 ;  /* 0x00000013040b7824 */ /* 0x000fe200078e0203 */
[----:B------:R-:W-:-:S03]  /*03f0*/  IADD3 R4, PT, PT, -R2, UR4, RZ ;  /* 0x0000000402047c10 */ /* 0x000fc6000fffe1ff */
[C---:B------:R-:W-:Y:S01]  /*0400*/  VIADD R3, R11.reuse, 0x20 ;  /* 0x000000200b037836 */ /* 0x040fe20000000000 */
[----:B------:R-:W-:Y:S01]  /*0410*/  IADD3 R8, P0, PT, R2, R11, RZ ;  /* 0x0000000b02087210 */ /* 0x000fe20007f1e0ff */
[C---:B------:R-:W-:Y:S01]  /*0420*/  VIADD R5, R11.reuse, 0x40 ;  /* 0x000000400b057836 */ /* 0x040fe20000000000 */
[CC--:B------:R-:W-:Y:S01]  /*0430*/  ISETP.GE.AND P1, PT, R11.reuse, R4.reuse, PT ;  /* 0x000000040b00720c */ /* 0x0c0fe20003f26270 */
[----:B------:R-:W-:Y:S01]  /*0440*/  VIADD R7, R11, 0x60 ;  /* 0x000000600b077836 */ /* 0x000fe20000000000 */
[-C--:B------:R-:W-:Y:S01]  /*0450*/  ISETP.GE.AND P2, PT, R3, R4.reuse, PT ;  /* 0x000000040300720c */ /* 0x080fe20003f46270 */
[----:B------:R-:W-:Y:S01]  /*0460*/  VIADD R3, R11, 0x80 ;  /* 0x000000800b037836 */ /* 0x000fe20000000000 */
[-C--:B------:R-:W-:Y:S01]  /*0470*/  ISETP.GE.AND P3, PT, R5, R4.reuse, PT ;  /* 0x000000040500720c */ /* 0x080fe20003f66270 */
[----:B------:R-:W-:Y:S01]  /*0480*/  VIADD R5, R11, 0xa0 ;  /* 0x000000a00b057836 */ /* 0x000fe20000000000 */
[-C--:B------:R-:W-:Y:S01]  /*0490*/  ISETP.GE.AND P4, PT, R7, R4.reuse, PT ;  /* 0x000000040700720c */ /* 0x080fe20003f86270 */
[----:B------:R-:W-:Y:S01]  /*04a0*/  IMAD.X R13, RZ, RZ, R6, P0 ;  /* 0x000000ffff0d7224 */ /* 0x000fe200000e0606 */
[----:B0-----:R-:W-:Y:S01]  /*04b0*/  LEA R2, P0, R8, UR8, 0x2 ;  /* 0x0000000808027c11 */ /* 0x001fe2000f8010ff */
[----:B------:R-:W-:Y:S01]  /*04c0*/  VIADD R7, R11, 0xc0 ;  /* 0x000000c00b077836 */ /* 0x000fe20000000000 */
[----:B------:R-:W-:-:S02]  /*04d0*/  ISETP.GE.AND P5, PT, R3, R4, PT ;  /* 0x000000040300720c */ /* 0x000fc40003fa6270 */
[-C--:B------:R-:W-:Y:S01]  /*04e0*/  ISETP.GE.AND P6, PT, R5, R4.reuse, PT ;  /* 0x000000040500720c */ /* 0x080fe20003fc6270 */
[----:B------:R-:W-:Y:S01]  /*04f0*/  VIADD R5, R11, 0xe0 ;  /* 0x000000e00b057836 */ /* 0x000fe20000000000 */
[----:B------:R-:W-:Y:S01]  /*0500*/  LEA.HI.X R3, R8, UR9, R13, 0x2, P0 ;  /* 0x0000000908037c11 */ /* 0x000fe200080f140d */
[----:B------:R-:W-:Y:S01]  /*0510*/  IMAD.MOV.U32 R68, RZ, RZ, -0x1 ;  /* 0xffffffffff447424 */ /* 0x000fe200078e00ff */
[-C--:B------:R-:W-:Y:S01]  /*0520*/  ISETP.GE.AND P0, PT, R7, R4.reuse, PT ;  /* 0x000000040700720c */ /* 0x080fe20003f06270 */
[----:B------:R-:W-:Y:S02]  /*0530*/  VIADD R7, R11, 0x100 ;  /* 0x000001000b077836 */ /* 0x000fe40000000000 */
[----:B------:R1:W5:Y:S01]  /*0540*/  @!P1 LDG.E R71, desc[UR6][R2.64] ;  /* 0x0000000602479981 */ /* 0x000362000c1e1900 */
[-C--:B------:R-:W-:Y:S01]  /*0550*/  ISETP.GE.AND P1, PT, R5, R4.reuse, PT ;  /* 0x000000040500720c */ /* 0x080fe20003f26270 */
[----:B------:R-:W-:Y:S02]  /*0560*/  VIADD R5, R11, 0x120 ;  /* 0x000001200b057836 */ /* 0x000fe40000000000 */
[----:B------:R1:W5:Y:S03]  /*0570*/  @!P3 LDG.E R69, desc[UR6][R2.64+0x100] ;  /* 0x000100060245b981 */ /* 0x000366000c1e1900 */
[----:B------:R-:W-:Y:S01]  /*0580*/  ISETP.GE.AND P3, PT, R5, R4, PT ;  /* 0x000000040500720c */ /* 0x000fe20003f66270 */
[----:B------:R-:W-:Y:S01]  /*0590*/  VIADD R5, R11, 0x140 ;  /* 0x000001400b057836 */ /* 0x000fe20000000000 */
[----:B------:R1:W5:Y:S01]  /*05a0*/  @!P4 LDG.E R68, desc[UR6][R2.64+0x180] ;  /* 0x000180060244c981 */ /* 0x000362000c1e1900 */
[----:B------:R-:W-:-:S03]  /*05b0*/  IMAD.MOV.U32 R66, RZ, RZ, -0x1 ;  /* 0xffffffffff427424 */ /* 0x000fc600078e00ff */
[-C--:B------:R-:W-:Y:S01]  /*05c0*/  ISETP.GE.AND P4, PT, R5, R4.reuse, PT ;  /* 0x000000040500720c */ /* 0x080fe20003f86270 */
[----:B------:R-:W-:Y:S01]  /*05d0*/  VIADD R5, R11, 0x180 ;  /* 0x000001800b057836 */ /* 0x000fe20000000000 */
[----:B------:R1:W5:Y:S01]  /*05e0*/  @!P2 LDG.E R70, desc[UR6][R2.64+0x80] ;  /* 0x000080060246a981 */ /* 0x000362000c1e1900 */
[-C--:B------:R-:W-:Y:S01]  /*05f0*/  ISETP.GE.AND P2, PT, R7, R4.reuse, PT ;  /* 0x000000040700720c */ /* 0x080fe20003f46270 */
[----:B------:R-:W-:Y:S02]  /*0600*/  IMAD.MOV.U32 R65, RZ, RZ, -0x1 ;  /* 0xffffffffff417424 */ /* 0x000fe400078e00ff */
[----:B------:R1:W5:Y:S01]  /*0610*/  @!P6 LDG.E R66, desc[UR6][R2.64+0x280] ;  /* 0x000280060242e981 */ /* 0x000362000c1e1900 */
[-C--:B------:R-:W-:Y:S01]  /*0620*/  ISETP.GE.AND P6, PT, R5, R4.reuse, PT ;  /* 0x000000040500720c */ /* 0x080fe20003fc6270 */
[C---:B------:R-:W-:Y:S02]  /*0630*/  VIADD R5, R11.reuse, 0x1a0 ;  /* 0x000001a00b057836 */ /* 0x040fe40000000000 */
[----:B------:R-:W-:Y:S01]  /*0640*/  IMAD.MOV.U32 R67, RZ, RZ, -0x1 ;  /* 0xffffffffff437424 */ /* 0x000fe200078e00ff */
[----:B------:R1:W5:Y:S01]  /*0650*/  @!P0 LDG.E R65, desc[UR6][R2.64+0x300] ;  /* 0x0003000602418981 */ /* 0x000362000c1e1900 */
[----:B------:R-:W-:Y:S01]  /*0660*/  VIADD R7, R11, 0x160 ;  /* 0x000001600b077836 */ /* 0x000fe20000000000 */
[----:B------:R-:W-:Y:S01]  /*0670*/  ISETP.GE.AND P0, PT, R5, R4, PT ;  /* 0x000000040500720c */ /* 0x000fe20003f06270 */
[----:B------:R-:W-:-:S02]  /*0680*/  IMAD.MOV.U32 R63, RZ, RZ, -0x1 ;  /* 0xffffffffff3f7424 */ /* 0x000fc400078e00ff */
[----:B------:R-:W-:Y:S01]  /*0690*/  VIADD R5, R11, 0x1e0 ;  /* 0x000001e00b057836 */ /* 0x000fe20000000000 */
[----:B------:R1:W5:Y:S01]  /*06a0*/  @!P5 LDG.E R67, desc[UR6][R2.64+0x200] ;  /* 0x000200060243d981 */ /* 0x000362000c1e1900 */
[-C--:B------:R-:W-:Y:S01]  /*06b0*/  ISETP.GE.AND P5, PT, R7, R4.reuse, PT ;  /* 0x000000040700720c */ /* 0x080fe20003fa6270 */
[----:B------:R-:W-:Y:S02]  /*06c0*/  IMAD.MOV.U32 R64, RZ, RZ, -0x1 ;  /* 0xffffffffff407424 */ /* 0x000fe400078e00ff */
[----:B------:R1:W5:Y:S01]  /*06d0*/  @!P2 LDG.E R63, desc[UR6][R2.64+0x400] ;  /* 0x00040006023fa981 */ /* 0x000362000c1e1900 */
[----:B------:R-:W-:Y:S01]  /*06e0*/  IMAD.MOV.U32 R62, RZ, RZ, -0x1 ;  /* 0xffffffffff3e7424 */ /* 0x000fe200078e00ff */
[----:B------:R-:W-:Y:S01]  /*06f0*/  ISETP.GE.AND P2, PT, R5, R4, PT ;  /* 0x000000040500720c */ /* 0x000fe20003f46270 */
[C---:B------:R-:W-:Y:S01]  /*0700*/  VIADD R7, R11.reuse, 0x1c0 ;  /* 0x000001c00b077836 */ /* 0x040fe20000000000 */
[----:B------:R1:W5:Y:S01]  /*0710*/  @!P1 LDG.E R64, desc[UR6][R2.64+0x380] ;  /* 0x0003800602409981 */ /* 0x000362000c1e1900 */
[----:B------:R-:W-:-:S02]  /*0720*/  VIADD R5, R11, 0x200 ;  /* 0x000002000b057836 */ /* 0x000fc40000000000 */
[----:B------:R-:W-:Y:S01]  /*0730*/  IMAD.MOV.U32 R61, RZ, RZ, -0x1 ;  /* 0xffffffffff3d7424 */ /* 0x000fe200078e00ff */
[----:B------:R1:W5:Y:S01]  /*0740*/  @!P3 LDG.E R62, desc[UR6][R2.64+0x480] ;  /* 0x00048006023eb981 */ /* 0x000362000c1e1900 */
[----:B------:R-:W-:Y:S01]  /*0750*/  IMAD.MOV.U32 R60, RZ, RZ, -0x1 ;  /* 0xffffffffff3c7424 */ /* 0x000fe200078e00ff */
[-C--:B------:R-:W-:Y:S01]  /*0760*/  ISETP.GE.AND P1, PT, R7, R4.reuse, PT ;  /* 0x000000040700720c */ /* 0x080fe20003f26270 */
[----:B------:R-:W-:Y:S01]  /*0770*/  VIADD R7, R11, 0x220 ;  /* 0x000002200b077836 */ /* 0x000fe20000000000 */
[-C--:B------:R-:W-:Y:S01]  /*0780*/  ISETP.GE.AND P3, PT, R5, R4.reuse, PT ;  /* 0x000000040500720c */ /* 0x080fe20003f66270 */
[----:B------:R-:W-:Y:S01]  /*0790*/  VIADD R5, R11, 0x240 ;  /* 0x000002400b057836 */ /* 0x000fe20000000000 */
[----:B------:R1:W5:Y:S02]  /*07a0*/  @!P4 LDG.E R61, desc[UR6][R2.64+0x500] ;  /* 0x00050006023dc981 */ /* 0x000364000c1e1900 */
[-C--:B------:R-:W-:Y:S02]  /*07b0*/  ISETP.GE.AND P4, PT, R7, R4.reuse, PT ;  /* 0x000000040700720c */ /* 0x080fe40003f86270 */
[----:B------:R1:W5:Y:S01]  /*07c0*/  @!P5 LDG.E R60, desc[UR6][R2.64+0x580] ;  /* 0x00058006023cd981 */ /* 0x000362000c1e1900 */
[----:B------:R-:W-:Y:S01]  /*07d0*/  ISETP.GE.AND P5, PT, R5, R4, PT ;  /* 0x000000040500720c */ /* 0x000fe20003fa6270 */
[----:B------:R-:W-:-:S02]  /*07e0*/  IMAD.MOV.U32 R59, RZ, RZ, -0x1 ;  /* 0xffffffffff3b7424 */ /* 0x000fc400078e00ff */
[----:B------:R-:W-:Y:S02]  /*07f0*/  IMAD.MOV.U32 R58, RZ, RZ, -0x1 ;  /* 0xffffffffff3a7424 */ /* 0x000fe400078e00ff */
[----:B------:R-:W-:Y:S02]  /*0800*/  IMAD.MOV.U32 R57, RZ, RZ, -0x1 ;  /* 0xffffffffff397424 */ /* 0x000fe400078e00ff */
[----:B------:R-:W-:Y:S01]  /*0810*/  IMAD.MOV.U32 R56, RZ, RZ, -0x1 ;  /* 0xffffffffff387424 */ /* 0x000fe200078e00ff */
[----:B------:R1:W5:Y:S01]  /*0820*/  @!P6 LDG.E R59, desc[UR6][R2.64+0x600] ;  /* 0x00060006023be981 */ /* 0x000362000c1e1900 */
[----:B------:R-:W-:Y:S02]  /*0830*/  IMAD.MOV.U32 R55, RZ, RZ, -0x1 ;  /* 0xffffffffff377424 */ /* 0x000fe400078e00ff */
[----:B------:R-:W-:Y:S01]  /*0840*/  IMAD.MOV.U32 R54, RZ, RZ, -0x1 ;  /* 0xffffffffff367424 */ /* 0x000fe200078e00ff */
[----:B------:R1:W5:Y:S01]  /*0850*/  @!P0 LDG.E R58, desc[UR6][R2.64+0x680] ;  /* 0x00068006023a8981 */ /* 0x000362000c1e1900 */
[----:B------:R-:W-:-:S03]  /*0860*/  IMAD.MOV.U32 R53, RZ, RZ, -0x1 ;  /* 0xffffffffff357424 */ /* 0x000fc600078e00ff */
[----:B------:R1:W5:Y:S04]  /*0870*/  @!P1 LDG.E R57, desc[UR6][R2.64+0x700] ;  /* 0x0007000602399981 */ /* 0x000368000c1e1900 */
[----:B------:R1:W5:Y:S04]  /*0880*/  @!P2 LDG.E R56, desc[UR6][R2.64+0x780] ;  /* 0x000780060238a981 */ /* 0x000368000c1e1900 */
[----:B------:R1:W5:Y:S04]  /*0890*/  @!P3 LDG.E R55, desc[UR6][R2.64+0x800] ;  /* 0x000800060237b981 */ /* 0x000368000c1e1900 */
[----:B------:R1:W5:Y:S04]  /*08a0*/  @!P4 LDG.E R54, desc[UR6][R2.64+0x880] ;  /* 0x000880060236c981 */ /* 0x000368000c1e1900 */
[----:B------:R1:W5:Y:S02]  /*08b0*/  @!P5 LDG.E R53, desc[UR6][R2.64+0x900] ;  /* 0x000900060235d981 */ /* 0x000364000c1e1900 */
.L_x_3:
[----:B01----:R-:W-:Y:S01]  /*08c0*/  VIMNMX R2, PT, PT, R9, 0xe0, !PT ;  /* 0x000000e009027848 */ /* 0x003fe20007fe0100 */
[----:B------:R-:W0:Y:S01]  /*08d0*/  LDCU UR4, c[0x0][0x3c8] ;  /* 0x00007900ff0477ac */ /* 0x000e220008000800 */
[----:B------:R-:W-:Y:S01]  /*08e0*/  BSSY.RECONVERGENT B0, `(.L_x_4) ;  /* 0x0000025000007945 */ /* 0x000fe20003800200 */
[----:B------:R-:W-:Y:S01]  /*08f0*/  IMAD.SHL.U32 R0, R0, 0x400, RZ ;  /* 0x0000040000007824 */ /* 0x000fe200078e00ff */
[--C-:B------:R-:W-:Y:S01]  /*0900*/  IADD3 R2, PT, PT, R2, 0x1f, -R9.reuse ;  /* 0x0000001f02027810 */ /* 0x100fe20007ffe809 */
[----:B------:R-:W-:Y:S01]  /*0910*/  UMOV UR5, 0xffffffff ;  /* 0xffffffff00057882 */ /* 0x000fe20000000000 */
[----:B------:R-:W-:Y:S02]  /*0920*/  IMAD.MOV.U32 R5, RZ, RZ, R9 ;  /* 0x000000ffff057224 */ /* 0x000fe400078e0009 */
[C---:B------:R-:W-:Y:S02]  /*0930*/  ISETP.GE.U32.AND P0, PT, R2.reuse, 0x1e0, PT ;  /* 0x000001e00200780c */ /* 0x040fe40003f06070 */
[----:B------:R-:W-:-:S04]  /*0940*/  LEA.HI R3, R2, 0x1, RZ, 0x1b ;  /* 0x0000000102037811 */ /* 0x000fc800078fd8ff */
[----:B------:R-:W-:-:S04]  /*0950*/  LOP3.LUT R6, R3, 0xf, RZ, 0xc0, !PT ;  /* 0x0000000f03067812 */ /* 0x000fc800078ec0ff */
[----:B------:R-:W-:Y:S01]  /*0960*/  ISETP.NE.AND P1, PT, R6, RZ, PT ;  /* 0x000000ff0600720c */ /* 0x000fe20003f25270 */
[----:B0-----:R-:W-:Y:S02]  /*0970*/  USHF.L.U32 UR4, UR5, UR4, URZ ;  /* 0x0000000405047299 */ /* 0x001fe400080006ff */
[----:B------:R-:W-:Y:S10]  /*0980*/  @!P0 BRA `(.L_x_5) ;  /* 0x0000000000688947 */ /* 0x000ff40003800000 */
[----:B------:R-:W-:Y:S01]  /*0990*/  IMAD R4, R9, 0x4, R0 ;  /* 0x0000000409047824 */ /* 0x000fe200078e0200 */
[----:B------:R-:W-:Y:S01]  /*09a0*/  LOP3.LUT R2, R3, 0xffffff0, RZ, 0xc0, !PT ;  /* 0x0ffffff003027812 */ /* 0x000fe200078ec0ff */
[----:B------:R-:W-:-:S03]  /*09b0*/  IMAD.MOV.U32 R5, RZ, RZ, R9 ;  /* 0x000000ffff057224 */ /* 0x000fc600078e0009 */
[----:B------:R-:W-:Y:S01]  /*09c0*/  IADD3 R4, PT, PT, R4, 0x400, R73 ;  /* 0x0000040004047810 */ /* 0x000fe20007ffe049 */
[----:B------:R-:W-:-:S07]  /*09d0*/  IMAD.MOV R2, RZ, RZ, -R2 ;  /* 0x000000ffff027224 */ /* 0x000fce00078e0a02 */
.L_x_6:
[----:B------:R-:W-:Y:S01]  /*09e0*/  VIADD R2, R2, 0x10 ;  /* 0x0000001002027836 */ /* 0x000fe20000000000 */
[----:B------:R-:W-:Y:S01]  /*09f0*/  STS [R4+-0x400], RZ ;  /* 0xfffc00ff04007388 */ /* 0x000fe20000000800 */
[----:B------:R-:W-:-:S03]  /*0a00*/  VIADD R5, R5, 0x200 ;  /* 0x0000020005057836 */ /* 0x000fc60000000000 */
[----:B------:R-:W-:Y:S01]  /*0a10*/  ISETP.NE.AND P0, PT, R2, RZ, PT ;  /* 0x000000ff0200720c */ /* 0x000fe20003f05270 */
[----:B------:R-:W-:Y:S04]  /*0a20*/  STS [R4+-0x380], RZ ;  /* 0xfffc80ff04007388 */ /* 0x000fe80000000800 */
[----:B------:R-:W-:Y:S04]  /*0a30*/  STS [R4+-0x300], RZ ;  /* 0xfffd00ff04007388 */ /* 0x000fe80000000800 */
[----:B------:R-:W-:Y:S04]  /*0a40*/  STS [R4+-0x280], RZ ;  /* 0xfffd80ff04007388 */ /* 0x000fe80000000800 */
[----:B------:R-:W-:Y:S04]  /*0a50*/  STS [R4+-0x200], RZ ;  /* 0xfffe00ff04007388 */ /* 0x000fe80000000800 */
[----:B------:R-:W-:Y:S04]  /*0a60*/  STS [R4+-0x180], RZ ;  /* 0xfffe80ff04007388 */ /* 0x000fe80000000800 */
[----:B------:R-:W-:Y:S04]  /*0a70*/  STS [R4+-0x100], RZ ;  /* 0xffff00ff04007388 */ /* 0x000fe80000000800 */
[----:B------:R-:W-:Y:S04]  /*0a80*/  STS [R4+-0x80], RZ ;  /* 0xffff80ff04007388 */ /* 0x000fe80000000800 */
[----:B------:R-:W-:Y:S04]  /*0a90*/  STS [R4], RZ ;  /* 0x000000ff04007388 */ /* 0x000fe80000000800 */
[----:B------:R-:W-:Y:S04]  /*0aa0*/  STS [R4+0x80], RZ ;  /* 0x000080ff04007388 */ /* 0x000fe80000000800 */
[----:B------:R-:W-:Y:S04]  /*0ab0*/  STS [R4+0x100], RZ ;  /* 0x000100ff04007388 */ /* 0x000fe80000000800 */
[----:B------:R-:W-:Y:S04]  /*0ac0*/  STS [R4+0x180], RZ ;  /* 0x000180ff04007388 */ /* 0x000fe80000000800 */
[----:B------:R-:W-:Y:S04]  /*0ad0*/  STS [R4+0x200], RZ ;  /* 0x000200ff04007388 */ /* 0x000fe80000000800 */
[----:B------:R-:W-:Y:S04]  /*0ae0*/  STS [R4+0x280], RZ ;  /* 0x000280ff04007388 */ /* 0x000fe80000000800 */
[----:B------:R-:W-:Y:S04]  /*0af0*/  STS [R4+0x300], RZ ;  /* 0x000300ff04007388 */ /* 0x000fe80000000800 */
[----:B------:R0:W-:Y:S02]  /*0b00*/  STS [R4+0x380], RZ ;  /* 0x000380ff04007388 */ /* 0x0001e40000000800 */
[----:B0-----:R-:W-:Y:S01]  /*0b10*/  VIADD R4, R4, 0x800 ;  /* 0x0000080004047836 */ /* 0x001fe20000000000 */
[----:B------:R-:W-:Y:S06]  /*0b20*/  @P0 BRA `(.L_x_6) ;  /* 0xfffffffc00ac0947 */ /* 0x000fec000383ffff */
.L_x_5:
[----:B------:R-:W-:Y:S05]  /*0b30*/  BSYNC.RECONVERGENT B0 ;  /* 0x0000000000007941 */ /* 0x000fea0003800200 */
.L_x_4:
[----:B------:R-:W-:Y:S01]  /*0b40*/  BSSY.RECONVERGENT B0, `(.L_x_7) ;  /* 0x0000026000007945 */ /* 0x000fe20003800200 */
[----:B------:R-:W-:-:S03]  /*0b50*/  IMAD.IADD R2, R73, 0x1, R0 ;  /* 0x0000000149027824 */ /* 0x000fc600078e0200 */
[----:B------:R-:W-:Y:S05]  /*0b60*/  @!P1 BRA `(.L_x_8) ;  /* 0x00000000008c9947 */ /* 0x000fea0003800000 */
[----:B------:R-:W-:Y:S01]  /*0b70*/  ISETP.GE.U32.AND P0, PT, R6, 0x8, PT ;  /* 0x000000080600780c */ /* 0x000fe20003f06070 */
[----:B------:R-:W-:Y:S01]  /*0b80*/  BSSY.RECONVERGENT B1, `(.L_x_9) ;  /* 0x000000e000017945 */ /* 0x000fe20003800200 */
[----:B------:R-:W-:-:S04]  /*0b90*/  LOP3.LUT R7, R3, 0x7, RZ, 0xc0, !PT ;  /* 0x0000000703077812 */ /* 0x000fc800078ec0ff */
[----:B------:R-:W-:-:S07]  /*0ba0*/  ISETP.NE.AND P1, PT, R7, RZ, PT ;  /* 0x000000ff0700720c */ /* 0x000fce0003f25270 */
[----:B------:R-:W-:Y:S06]  /*0bb0*/  @!P0 BRA `(.L_x_10) ;  /* 0x0000000000288947 */ /* 0x000fec0003800000 */
[C---:B------:R-:W-:Y:S02]  /*0bc0*/  IMAD R4, R5.reuse, 0x4, R2 ;  /* 0x0000000405047824 */ /* 0x040fe400078e0202 */
[----:B------:R-:W-:-:S03]  /*0bd0*/  VIADD R5, R5, 0x100 ;  /* 0x0000010005057836 */ /* 0x000fc60000000000 */
[----:B------:R0:W-:Y:S04]  /*0be0*/  STS [R4], RZ ;  /* 0x000000ff04007388 */ /* 0x0001e80000000800 */
[----:B------:R0:W-:Y:S04]  /*0bf0*/  STS [R4+0x80], RZ ;  /* 0x000080ff04007388 */ /* 0x0001e80000000800 */
[----:B------:R0:W-:Y:S04]  /*0c00*/  STS [R4+0x100], RZ ;  /* 0x000100ff04007388 */ /* 0x0001e80000000800 */
[----:B------:R0:W-:Y:S04]  /*0c10*/  STS [R4+0x180], RZ ;  /* 0x000180ff04007388 */ /* 0x0001e80000000800 */
[----:B------:R0:W-:Y:S04]  /*0c20*/  STS [R4+0x200], RZ ;  /* 0x000200ff04007388 */ /* 0x0001e80000000800 */
[----:B------:R0:W-:Y:S04]  /*0c30*/  STS [R4+0x280], RZ ;  /* 0x000280ff04007388 */ /* 0x0001e80000000800 */
[----:B------:R0:W-:Y:S04]  /*0c40*/  STS [R4+0x300], RZ ;  /* 0x000300ff04007388 */ /* 0x0001e80000000800 */
[----:B------:R0:W-:Y:S02]  /*0c50*/  STS [R4+0x380], RZ ;  /* 0x000380ff04007388 */ /* 0x0001e40000000800 */
.L_x_10:
[----:B------:R-:W-:Y:S05]  /*0c60*/  BSYNC.RECONVERGENT B1 ;  /* 0x0000000000017941 */ /* 0x000fea0003800200 */
.L_x_9:
[----:B------:R-:W-:Y:S05]  /*0c70*/  @!P1 BRA `(.L_x_8) ;  /* 0x0000000000489947 */ /* 0x000fea0003800000 */
[----:B------:R-:W-:Y:S02]  /*0c80*/  ISETP.GE.U32.AND P0, PT, R7, 0x4, PT ;  /* 0x000000040700780c */ /* 0x000fe40003f06070 */
[----:B------:R-:W-:-:S04]  /*0c90*/  LOP3.LUT R3, R3, 0x3, RZ, 0xc0, !PT ;  /* 0x0000000303037812 */ /* 0x000fc800078ec0ff */
[----:B------:R-:W-:-:S07]  /*0ca0*/  ISETP.NE.AND P1, PT, R3, RZ, PT ;  /* 0x000000ff0300720c */ /* 0x000fce0003f25270 */
[C---:B------:R-:W-:Y:S02]  /*0cb0*/  @P0 IMAD R2, R5.reuse, 0x4, R2 ;  /* 0x0000000405020824 */ /* 0x040fe400078e0202 */
[----:B------:R-:W-:-:S03]  /*0cc0*/  @P0 VIADD R5, R5, 0x80 ;  /* 0x0000008005050836 */ /* 0x000fc60000000000 */
[----:B------:R1:W-:Y:S04]  /*0cd0*/  @P0 STS [R2], RZ ;  /* 0x000000ff02000388 */ /* 0x0003e80000000800 */
[----:B------:R1:W-:Y:S04]  /*0ce0*/  @P0 STS [R2+0x80], RZ ;  /* 0x000080ff02000388 */ /* 0x0003e80000000800 */
[----:B------:R1:W-:Y:S04]  /*0cf0*/  @P0 STS [R2+0x100], RZ ;  /* 0x000100ff02000388 */ /* 0x0003e80000000800 */
[----:B------:R1:W-:Y:S01]  /*0d00*/  @P0 STS [R2+0x180], RZ ;  /* 0x000180ff02000388 */ /* 0x0003e20000000800 */
[----:B------:R-:W-:Y:S05]  /*0d10*/  @!P1 BRA `(.L_x_8) ;  /* 0x0000000000209947 */ /* 0x000fea0003800000 */
[----:B------:R-:W-:Y:S02]  /*0d20*/  IMAD R0, R5, 0x4, R0 ;  /* 0x0000000405007824 */ /* 0x000fe400078e0200 */
[----:B------:R-:W-:Y:S02]  /*0d30*/  IMAD.MOV R3, RZ, RZ, -R3 ;  /* 0x000000ffff037224 */ /* 0x000fe400078e0a03 */
[----:B------:R-:W-:-:S07]  /*0d40*/  IMAD.IADD R0, R73, 0x1, R0 ;  /* 0x0000000149007824 */ /* 0x000fce00078e0200 */
.L_x_11:
[----:B------:R-:W-:Y:S01]  /*0d50*/  VIADD R3, R3, 0x1 ;  /* 0x0000000103037836 */ /* 0x000fe20000000000 */
[----:B------:R2:W-:Y:S04]  /*0d60*/  STS [R0], RZ ;  /* 0x000000ff00007388 */ /* 0x0005e80000000800 */
[----:B------:R-:W-:Y:S01]  /*0d70*/  ISETP.NE.AND P0, PT, R3, RZ, PT ;  /* 0x000000ff0300720c */ /* 0x000fe20003f05270 */
[----:B--2---:R-:W-:-:S12]  /*0d80*/  VIADD R0, R0, 0x80 ;  /* 0x0000008000007836 */ /* 0x004fd80000000000 */
[----:B------:R-:W-:Y:S05]  /*0d90*/  @P0 BRA `(.L_x_11) ;  /* 0xfffffffc00ec0947 */ /* 0x000fea000383ffff */
.L_x_8:
[----:B------:R-:W-:Y:S05]  /*0da0*/  BSYNC.RECONVERGENT B0 ;  /* 0x0000000000007941 */ /* 0x000fea0003800200 */
.L_x_7:
[----:B------:R-:W2:Y:S01]  /*0db0*/  LDCU UR5, c[0x0][0x3c4] ;  /* 0x00007880ff0577ac */ /* 0x000ea20008000800 */
[C---:B-1----:R-:W-:Y:S01]  /*0dc0*/  IMAD.SHL.U32 R2, R39.reuse, 0x20, RZ ;  /* 0x0000002027027824 */ /* 0x042fe200078e00ff */
[C---:B------:R-:W-:Y:S01]  /*0dd0*/  ISETP.GT.U32.AND P1, PT, R39.reuse, 0xff, PT ;  /* 0x000000ff2700780c */ /* 0x040fe20003f24070 */
[----:B------:R-:W-:Y:S01]  /*0de0*/  BSSY.RECONVERGENT B0, `(.L_x_12) ;  /* 0x000007c000007945 */ /* 0x000fe20003800200 */
[----:B------:R-:W-:Y:S02]  /*0df0*/  IMAD R0, R39, 0x4, R73 ;  /* 0x0000000427007824 */ /* 0x000fe400078e0249 */
[----:B0-----:R-:W-:Y:S01]  /*0e00*/  LOP3.LUT R4, R2, 0x7c00, RZ, 0xc0, !PT ;  /* 0x00007c0002047812 */ /* 0x001fe200078ec0ff */
[----:B------:R-:W-:Y:S01]  /*0e10*/  IMAD.MOV.U32 R52, RZ, RZ, RZ ;  /* 0x000000ffff347224 */ /* 0x000fe200078e00ff */
[----:B------:R-:W-:-:S03]  /*0e20*/  P2R R2, PR, RZ, 0x2 ;  /* 0x00000002ff027803 */ /* 0x000fc60000000000 */
[----:B------:R-:W-:Y:S02]  /*0e30*/  IMAD.IADD R15, R73, 0x1, R4 ;  /* 0x00000001490f7824 */ /* 0x000fe400078e0204 */
[----:B------:R0:W-:Y:S01]  /*0e40*/  STL [R1+0x8], R2 ;  /* 0x0000080201007387 */ /* 0x0001e20000100800 */
[----:B--2--5:R-:W-:Y:S02]  /*0e50*/  SHF.R.U32.HI R51, RZ, UR5, R71 ;  /* 0x00000005ff337c19 */ /* 0x024fe40008011647 */
[----:B------:R-:W-:Y:S02]  /*0e60*/  SHF.R.U32.HI R5, RZ, UR5, R70 ;  /* 0x00000005ff057c19 */ /* 0x000fe40008011646 */
[----:B------:R-:W-:Y:S01]  /*0e70*/  SHF.R.U32.HI R45, RZ, UR5, R64 ;  /* 0x00000005ff2d7c19 */ /* 0x000fe20008011640 */
[----:B0-----:R-:W0:Y:S01]  /*0e80*/  @!P1 LDC.64 R2, c[0x0][0x380] ;  /* 0x0000e000ff029b82 */ /* 0x001e220000000a00 */
[----:B------:R-:W-:Y:S02]  /*0e90*/  SHF.R.U32.HI R50, RZ, UR5, R69 ;  /* 0x00000005ff327c19 */ /* 0x000fe40008011645 */
[----:B------:R-:W-:-:S02]  /*0ea0*/  SHF.R.U32.HI R44, RZ, UR5, R63 ;  /* 0x00000005ff2c7c19 */ /* 0x000fc4000801163f */
[----:B------:R-:W-:Y:S02]  /*0eb0*/  SHF.R.U32.HI R49, RZ, UR5, R68 ;  /* 0x00000005ff317c19 */ /* 0x000fe40008011644 */
[----:B------:R-:W-:Y:S02]  /*0ec0*/  SHF.R.U32.HI R48, RZ, UR5, R67 ;  /* 0x00000005ff307c19 */ /* 0x000fe40008011643 */
[----:B------:R-:W-:Y:S02]  /*0ed0*/  LOP3.LUT R51, R51, UR4, RZ, 0x30, !PT ;  /* 0x0000000433337c12 */ /* 0x000fe4000f8e30ff */
[----:B------:R-:W-:Y:S02]  /*0ee0*/  SHF.R.U32.HI R47, RZ, UR5, R66 ;  /* 0x00000005ff2f7c19 */ /* 0x000fe40008011642 */
[----:B------:R-:W-:Y:S01]  /*0ef0*/  LOP3.LUT R4, R5, UR4, RZ, 0x30, !PT ;  /* 0x0000000405047c12 */ /* 0x000fe2000f8e30ff */
[----:B------:R-:W-:Y:S01]  /*0f00*/  IMAD R30, R51, 0x4, R15 ;  /* 0x00000004331e7824 */ /* 0x000fe200078e020f */
[----:B------:R-:W-:Y:S01]  /*0f10*/  LOP3.LUT R45, R45, UR4, RZ, 0x30, !PT ;  /* 0x000000042d2d7c12 */ /* 0x000fe2000f8e30ff */
[----:B------:R-:W-:Y:S01]  /*0f20*/  NOP ;  /* 0x0000000000007918 */ /* 0x000fe20000000000 */
[----:B------:R-:W-:Y:S01]  /*0f30*/  SHF.R.U32.HI R46, RZ, UR5, R65 ;  /* 0x00000005ff2e7c19 */ /* 0x000fe20008011641 */
[--C-:B------:R-:W-:Y:S01]  /*0f40*/  IMAD R31, R4, 0x4, R15.reuse ;  /* 0x00000004041f7824 */ /* 0x100fe200078e020f */
[----:B------:R-:W-:Y:S01]  /*0f50*/  LOP3.LUT R50, R50, UR4, RZ, 0x30, !PT ;  /* 0x0000000432327c12 */ /* 0x000fe2000f8e30ff */
[--C-:B------:R-:W-:Y:S01]  /*0f60*/  IMAD R7, R45, 0x4, R15.reuse ;  /* 0x000000042d077824 */ /* 0x100fe200078e020f */
[----:B------:R-:W-:Y:S01]  /*0f70*/  LOP3.LUT R44, R44, UR4, RZ, 0x30, !PT ;  /* 0x000000042c2c7c12 */ /* 0x000fe2000f8e30ff */
[----:B------:R1:W-:Y:S01]  /*0f80*/  ATOMS.POPC.INC.32 RZ, [R30+URZ] ;  /* 0x000000001eff7f8c */ /* 0x0003e2000d8000ff */
[----:B------:R-:W-:Y:S01]  /*0f90*/  LOP3.LUT R49, R49, UR4, RZ, 0x30, !PT ;  /* 0x0000000431317c12 */ /* 0x000fe2000f8e30ff */
[--C-:B------:R-:W-:Y:S01]  /*0fa0*/  IMAD R29, R50, 0x4, R15.reuse ;  /* 0x00000004321d7824 */ /* 0x100fe200078e020f */
[----:B------:R-:W-:Y:S01]  /*0fb0*/  LOP3.LUT R48, R48, UR4, RZ, 0x30, !PT ;  /* 0x0000000430307c12 */ /* 0x000fe2000f8e30ff */
[--C-:B------:R-:W-:Y:S01]  /*0fc0*/  IMAD R6, R44, 0x4, R15.reuse ;  /* 0x000000042c067824 */ /* 0x100fe200078e020f */
[----:B------:R-:W-:Y:S01]  /*0fd0*/  SHF.R.U32.HI R43, RZ, UR5, R62 ;  /* 0x00000005ff2b7c19 */ /* 0x000fe2000801163e */
[--C-:B------:R-:W-:Y:S01]  /*0fe0*/  IMAD R28, R49, 0x4, R15.reuse ;  /* 0x00000004311c7824 */ /* 0x100fe200078e020f */
[----:B------:R-:W-:Y:S01]  /*0ff0*/  LOP3.LUT R47, R47, UR4, RZ, 0x30, !PT ;  /* 0x000000042f2f7c12 */ /* 0x000fe2000f8e30ff */
[----:B------:R-:W-:Y:S01]  /*1000*/  IMAD R27, R48, 0x4, R15 ;  /* 0x00000004301b7824 */ /* 0x000fe200078e020f */
[----:B------:R-:W-:Y:S01]  /*1010*/  SHF.R.U32.HI R42, RZ, UR5, R61 ;  /* 0x00000005ff2a7c19 */ /* 0x000fe2000801163d */
[----:B------:R1:W-:Y:S01]  /*1020*/  STL [R1+0x4], R7 ;  /* 0x0000040701007387 */ /* 0x0003e20000100800 */
[----:B------:R-:W-:Y:S01]  /*1030*/  LOP3.LUT R46, R46, UR4, RZ, 0x30, !PT ;  /* 0x000000042e2e7c12 */ /* 0x000fe2000f8e30ff */
[----:B------:R-:W-:Y:S01]  /*1040*/  IMAD R26, R47, 0x4, R15 ;  /* 0x000000042f1a7824 */ /* 0x000fe200078e020f */
[----:B------:R-:W-:Y:S01]  /*1050*/  SHF.R.U32.HI R41, RZ, UR5, R60 ;  /* 0x00000005ff297c19 */ /* 0x000fe2000801163c */
[----:B------:R1:W-:Y:S01]  /*1060*/  ATOMS.POPC.INC.32 RZ, [R31+URZ] ;  /* 0x000000001fff7f8c */ /* 0x0003e2000d8000ff */
[----:B------:R-:W-:Y:S01]  /*1070*/  SHF.R.U32.HI R40, RZ, UR5, R59 ;  /* 0x00000005ff287c19 */ /* 0x000fe2000801163b */
[----:B------:R-:W-:Y:S01]  /*1080*/  IMAD R25, R46, 0x4, R15 ;  /* 0x000000042e197824 */ /* 0x000fe200078e020f */
[----:B------:R-:W-:Y:S01]  /*1090*/  SHF.R.U32.HI R37, RZ, UR5, R58 ;  /* 0x00000005ff257c19 */ /* 0x000fe2000801163a */
[----:B------:R1:W-:Y:S01]  /*10a0*/  STL [R1], R6 ;  /* 0x0000000601007387 */ /* 0x0003e20000100800 */
[----:B------:R-:W-:-:S02]  /*10b0*/  LOP3.LUT R43, R43, UR4, RZ, 0x30, !PT ;  /* 0x000000042b2b7c12 */ /* 0x000fc4000f8e30ff */
[----:B------:R-:W-:Y:S01]  /*10c0*/  SHF.R.U32.HI R36, RZ, UR5, R57 ;  /* 0x00000005ff247c19 */ /* 0x000fe20008011639 */
[----:B------:R1:W-:Y:S01]  /*10d0*/  ATOMS.POPC.INC.32 RZ, [R29+URZ] ;  /* 0x000000001dff7f8c */ /* 0x0003e2000d8000ff */
[----:B------:R-:W-:Y:S01]  /*10e0*/  LOP3.LUT R42, R42, UR4, RZ, 0x30, !PT ;  /* 0x000000042a2a7c12 */ /* 0x000fe2000f8e30ff */
[--C-:B------:R-:W-:Y:S01]  /*10f0*/  IMAD R24, R43, 0x4, R15.reuse ;  /* 0x000000042b187824 */ /* 0x100fe200078e020f */
[----:B------:R-:W-:Y:S01]  /*1100*/  SHF.R.U32.HI R35, RZ, UR5, R56 ;  /* 0x00000005ff237c19 */ /* 0x000fe20008011638 */
[----:B------:R1:W-:Y:S01]  /*1110*/  ATOMS.POPC.INC.32 RZ, [R28+URZ] ;  /* 0x000000001cff7f8c */ /* 0x0003e2000d8000ff */
[----:B------:R-:W-:Y:S01]  /*1120*/  LOP3.LUT R41, R41, UR4, RZ, 0x30, !PT ;  /* 0x0000000429297c12 */ /* 0x000fe2000f8e30ff */
[----:B------:R-:W-:Y:S01]  /*1130*/  IMAD R23, R42, 0x4, R15 ;  /* 0x000000042a177824 */ /* 0x000fe200078e020f */
        /* <DEDUP_REMOVED lines=12> */
[----:B------:R-:W-:Y:S01]  /*1200*/  LOP3.LUT R35, R35, UR4, RZ, 0x30, !PT ;  /* 0x0000000423237c12 */ /* 0x000fe2000f8e30ff */
[----:B------:R1:W-:Y:S01]  /*1210*/  ATOMS.POPC.INC.32 RZ, [R7+URZ] ;  /* 0x0000000007ff7f8c */ /* 0x0003e2000d8000ff */
[----:B------:R-:W-:Y:S01]  /*1220*/  LOP3.LUT R34, R34, UR4, RZ, 0x30, !PT ;  /* 0x0000000422227c12 */ /* 0x000fe2000f8e30ff */
[--C-:B------:R-:W-:Y:S01]  /*1230*/  IMAD R19, R36, 0x4, R15.reuse ;  /* 0x0000000424137824 */ /* 0x100fe200078e020f */
[----:B------:R-:W-:Y:S01]  /*1240*/  LOP3.LUT R33, R33, UR4, RZ, 0x30, !PT ;  /* 0x0000000421217c12 */ /* 0x000fe2000f8e30ff */
[----:B------:R1:W-:Y:S01]  /*1250*/  ATOMS.POPC.INC.32 RZ, [R6+URZ] ;  /* 0x0000000006ff7f8c */ /* 0x0003e2000d8000ff */
[----:B------:R-:W-:Y:S01]  /*1260*/  LOP3.LUT R32, R32, UR4, RZ, 0x30, !PT ;  /* 0x0000000420207c12 */ /* 0x000fe2000f8e30ff */
[----:B------:R-:W-:-:S02]  /*1270*/  IMAD R18, R35, 0x4, R15 ;  /* 0x0000000423127824 */ /* 0x000fc400078e020f */
[----:B------:R1:W-:Y:S01]  /*1280*/  ATOMS.POPC.INC.32 RZ, [R24+URZ] ;  /* 0x0000000018ff7f8c */ /* 0x0003e2000d8000ff */
[--C-:B------:R-:W-:Y:S02]  /*1290*/  IMAD R17, R34, 0x4, R15.reuse ;  /* 0x0000000422117824 */ /* 0x100fe400078e020f */
[--C-:B------:R-:W-:Y:S01]  /*12a0*/  IMAD R16, R33, 0x4, R15.reuse ;  /* 0x0000000421107824 */ /* 0x100fe200078e020f */
[----:B------:R1:W-:Y:S01]  /*12b0*/  ATOMS.POPC.INC.32 RZ, [R23+URZ] ;  /* 0x0000000017ff7f8c */ /* 0x0003e2000d8000ff */
[----:B------:R-:W-:-:S03]  /*12c0*/  IMAD R15, R32, 0x4, R15 ;  /* 0x00000004200f7824 */ /* 0x000fc600078e020f */
[----:B------:R1:W-:Y:S04]  /*12d0*/  ATOMS.POPC.INC.32 RZ, [R22+URZ] ;  /* 0x0000000016ff7f8c */ /* 0x0003e8000d8000ff */
[----:B------:R1:W-:Y:S04]  /*12e0*/  ATOMS.POPC.INC.32 RZ, [R21+URZ] ;  /* 0x0000000015ff7f8c */ /* 0x0003e8000d8000ff */
[----:B------:R1:W-:Y:S04]  /*12f0*/  ATOMS.POPC.INC.32 RZ, [R20+URZ] ;  /* 0x0000000014ff7f8c */ /* 0x0003e8000d8000ff */
[----:B------:R1:W-:Y:S04]  /*1300*/  ATOMS.POPC.INC.32 RZ, [R19+URZ] ;  /* 0x0000000013ff7f8c */ /* 0x0003e8000d8000ff */
[----:B------:R1:W-:Y:S04]  /*1310*/  ATOMS.POPC.INC.32 RZ, [R18+URZ] ;  /* 0x0000000012ff7f8c */ /* 0x0003e8000d8000ff */
[----:B------:R1:W-:Y:S04]  /*1320*/  ATOMS.POPC.INC.32 RZ, [R17+URZ] ;  /* 0x0000000011ff7f8c */ /* 0x0003e8000d8000ff */
[----:B------:R1:W-:Y:S04]  /*1330*/  ATOMS.POPC.INC.32 RZ, [R16+URZ] ;  /* 0x0000000010ff7f8c */ /* 0x0003e8000d8000ff */
[----:B------:R1:W-:Y:S01]  /*1340*/  ATOMS.POPC.INC.32 RZ, [R15+URZ] ;  /* 0x000000000fff7f8c */ /* 0x0003e2000d8000ff */
[----:B------:R-:W-:Y:S06]  /*1350*/  BAR.SYNC.DEFER_BLOCKING 0x0 ;  /* 0x0000000000007b1d */ /* 0x000fec0000010000 */
[----:B0-----:R-:W-:Y:S05]  /*1360*/  @P1 BRA `(.L_x_13) ;  /* 0x00000000008c1947 */ /* 0x001fea0003800000 */
[----:B------:R-:W-:Y:S04]  /*1370*/  LDS R13, [R0] ;  /* 0x00000000000d7984 */ /* 0x000fe80000000800 */
[----:B------:R-:W0:Y:S04]  /*1380*/  LDS R14, [R0+0x400] ;  /* 0x00040000000e7984 */ /* 0x000e280000000800 */
[----:B------:R-:W2:Y:S04]  /*1390*/  LDS R52, [R0+0x800] ;  /* 0x0008000000347984 */ /* 0x000ea80000000800 */
[----:B------:R-:W3:Y:S04]  /*13a0*/  LDS R74, [R0+0xc00] ;  /* 0x000c0000004a7984 */ /* 0x000ee80000000800 */
[----:B------:R-:W4:Y:S04]  /*13b0*/  LDS R12, [R0+0x1000] ;  /* 0x00100000000c7984 */ /* 0x000f280000000800 */
[----:B------:R-:W5:Y:S04]  /*13c0*/  LDS R11, [R0+0x1400] ;  /* 0x00140000000b7984 */ /* 0x000f680000000800 */
[----:B------:R-:W5:Y:S04]  /*13d0*/  LDS R4, [R0+0x1800] ;  /* 0x0018000000047984 */ /* 0x000f680000000800 */
[----:B------:R-:W5:Y:S04]  /*13e0*/  LDS R10, [R0+0x1c00] ;  /* 0x001c0000000a7984 */ /* 0x000f680000000800 */
[----:B------:R-:W5:Y:S04]  /*13f0*/  LDS R9, [R0+0x2000] ;  /* 0x0020000000097984 */ /* 0x000f680000000800 */
[----:B------:R-:W5:Y:S04]  /*1400*/  LDS R8, [R0+0x2400] ;  /* 0x0024000000087984 */ /* 0x000f680000000800 */
[----:B-1----:R-:W1:Y:S01]  /*1410*/  LDS R6, [R0+0x2800] ;  /* 0x0028000000067984 */ /* 0x002e620000000800 */
[----:B0-----:R-:W-:-:S03]  /*1420*/  IMAD.IADD R75, R13, 0x1, R14 ;  /* 0x000000010d4b7824 */ /* 0x001fc600078e020e */
[----:B------:R0:W-:Y:S01]  /*1430*/  STS [R0+0x400], R13 ;  /* 0x0004000d00007388 */ /* 0x0001e20000000800 */
[----:B--2---:R-:W-:-:S03]  /*1440*/  IMAD.IADD R7, R75, 0x1, R52 ;  /* 0x000000014b077824 */ /* 0x004fc600078e0234 */
[----:B------:R1:W-:Y:S01]  /*1450*/  STS [R0+0x800], R75 ;  /* 0x0008004b00007388 */ /* 0x0003e20000000800 */
[----:B---3--:R-:W-:-:S03]  /*1460*/  IMAD.IADD R5, R7, 0x1, R74 ;  /* 0x0000000107057824 */ /* 0x008fc600078e024a */
[----:B------:R-:W2:Y:S01]  /*1470*/  LDS R52, [R0+0x2c00] ;  /* 0x002c000000347984 */ /* 0x000ea20000000800 */
[----:B----4-:R-:W-:-:S03]  /*1480*/  IMAD.IADD R12, R5, 0x1, R12 ;  /* 0x00000001050c7824 */ /* 0x010fc600078e020c */
[----:B------:R3:W-:Y:S01]  /*1490*/  STS [R0+0xc00], R7 ;  /* 0x000c000700007388 */ /* 0x0007e20000000800 */
[----:B-----5:R-:W-:-:S03]  /*14a0*/  IMAD.IADD R11, R12, 0x1, R11 ;  /* 0x000000010c0b7824 */ /* 0x020fc600078e020b */
[----:B------:R3:W-:Y:S01]  /*14b0*/  STS [R0+0x1000], R5 ;  /* 0x0010000500007388 */ /* 0x0007e20000000800 */
[----:B------:R-:W-:-:S03]  /*14c0*/  IMAD.IADD R77, R11, 0x1, R4 ;  /* 0x000000010b4d7824 */ /* 0x000fc600078e0204 */
[----:B------:R3:W-:Y:S01]  /*14d0*/  STS [R0+0x1400], R12 ;  /* 0x0014000c00007388 */ /* 0x0007e20000000800 */
[----:B------:R-:W-:-:S03]  /*14e0*/  IMAD.IADD R10, R77, 0x1, R10 ;  /* 0x000000014d0a7824 */ /* 0x000fc600078e020a */
[----:B------:R3:W-:Y:S01]  /*14f0*/  STS [R0+0x1800], R11 ;  /* 0x0018000b00007388 */ /* 0x0007e20000000800 */
[----:B------:R-:W-:-:S03]  /*1500*/  IMAD.IADD R9, R10, 0x1, R9 ;  /* 0x000000010a097824 */ /* 0x000fc600078e0209 */
[----:B------:R3:W-:Y:S01]  /*1510*/  STS [R0+0x1c00], R77 ;  /* 0x001c004d00007388 */ /* 0x0007e20000000800 */
[----:B0-----:R-:W-:-:S03]  /*1520*/  IMAD.IADD R13, R9, 0x1, R8 ;  /* 0x00000001090d7824 */ /* 0x001fc600078e0208 */
[----:B------:R3:W-:Y:S01]  /*1530*/  STS [R0+0x2000], R10 ;  /* 0x0020000a00007388 */ /* 0x0007e20000000800 */
[----:B-1----:R-:W-:-:S03]  /*1540*/  IMAD.IADD R75, R13, 0x1, R6 ;  /* 0x000000010d4b7824 */ /* 0x002fc600078e0206 */
[----:B------:R3:W-:Y:S04]  /*1550*/  STS [R0+0x2400], R9 ;  /* 0x0024000900007388 */ /* 0x0007e80000000800 */
[----:B------:R3:W-:Y:S04]  /*1560*/  STS [R0+0x2800], R13 ;  /* 0x0028000d00007388 */ /* 0x0007e80000000800 */
[----:B------:R3:W-:Y:S04]  /*1570*/  STS [R0], RZ ;  /* 0x000000ff00007388 */ /* 0x0007e80000000800 */
[----:B------:R3:W-:Y:S01]  /*1580*/  STS [R0+0x2c00], R75 ;  /* 0x002c004b00007388 */ /* 0x0007e20000000800 */
[----:B--2---:R-:W-:-:S07]  /*1590*/  IMAD.IADD R52, R75, 0x1, R52 ;  /* 0x000000014b347824 */ /* 0x004fce00078e0234 */
.L_x_13:
[----:B------:R-:W-:Y:S05]  /*15a0*/  BSYNC.RECONVERGENT B0 ;  /* 0x0000000000007941 */ /* 0x000fea0003800200 */
.L_x_12:
[----:B------:R-:W-:Y:S01]  /*15b0*/  ISETP.NE.AND P0, PT, R52, 0x1c80, PT ;  /* 0x00001c803400780c */ /* 0x000fe20003f05270 */
[----:B---3--:R-:W-:-:S03]  /*15c0*/  @!P1 IMAD R5, R72, 0x100, R39 ;  /* 0x0000010048059824 */ /* 0x008fc600078e0227 */
[----:B------:R-:W-:Y:S01]  /*15d0*/  ISETP.LT.U32.AND P0, PT, R39, 0x100, !P0 ;  /* 0x000001002700780c */ /* 0x000fe20004701070 */
[----:B------:R-:W-:Y:S01]  /*15e0*/  @!P1 IMAD.WIDE R2, R5, 0x4, R2 ;  /* 0x0000000405029825 */ /* 0x000fe200078e0202 */
[----:B------:R-:W-:-:S05]  /*15f0*/  @!P1 LOP3.LUT R5, R52, 0x40000000, RZ, 0xfc, !PT ;  /* 0x4000000034059812 */ /* 0x000fca00078efcff */
[----:B------:R0:W-:Y:S06]  /*1600*/  @!P1 STG.E.STRONG.SYS desc[UR6][R2.64], R5 ;  /* 0x0000000502009986 */ /* 0x0001ec000c115906 */
[----:B------:R-:W-:Y:S06]  /*1610*/  BAR.RED.OR.DEFER_BLOCKING 0x0, P0 ;  /* 0x0000000000007b1d */ /* 0x000fec0000014800 */
[----:B------:R-:W2:Y:S02]  /*1620*/  B2R.RESULT RZ, P0 ;  /* 0x0000000000ff731c */ /* 0x000ea40000004000 */
[----:B0-2---:R-:W-:Y:S05]  /*1630*/  @!P0 BRA `(.L_x_14) ;  /* 0x0000000800ac8947 */ /* 0x005fea0003800000 */
[----:B------:R-:W-:Y:S01]  /*1640*/  BSSY B1, `(.L_x_15) ;  /* 0x0000033000017945 */ /* 0x000fe20003800000 */
[----:B-1----:R-:W-:-:S03]  /*1650*/  IMAD R7, R39, 0x8, R73 ;  /* 0x0000000827077824 */ /* 0x002fc600078e0249 */
[----:B------:R-:W-:Y:S05]  /*1660*/  @P1 BRA `(.L_x_16) ;  /* 0x0000000000c01947 */ /* 0x000fea0003800000 */
[----:B------:R-:W0:Y:S02]  /*1670*/  LDCU.64 UR8, c[0x0][0x398] ;  /* 0x00007300ff0877ac */ /* 0x000e240008000a00 */
[----:B0-----:R-:W-:-:S04]  /*1680*/  LEA R4, P0, R39, UR8, 0x3 ;  /* 0x0000000827047c11 */ /* 0x001fc8000f8018ff */
[----:B------:R-:W-:-:S05]  /*1690*/  LEA.HI.X R5, R39, UR9, RZ, 0x3, P0 ;  /* 0x0000000927057c11 */ /* 0x000fca00080f1cff */
[----:B------:R-:W2:Y:S01]  /*16a0*/  LDG.E.64 R2, desc[UR6][R4.64] ;  /* 0x0000000604027981 */ /* 0x000ea2000c1e1b00 */
[----:B------:R-:W-:-:S04]  /*16b0*/  ISETP.GT.U32.AND P0, PT, R39, R51, PT ;  /* 0x000000332700720c */ /* 0x000fc80003f04070 */
[----:B------:R-:W-:-:S04]  /*16c0*/  SEL R9, RZ, 0x1c80, !P0 ;  /* 0x00001c80ff097807 */ /* 0x000fc80004000000 */
[----:B--2---:R-:W-:Y:S01]  /*16d0*/  IADD3 R2, P0, PT, R2, -R9, RZ ;  /* 0x8000000902027210 */ /* 0x004fe20007f1e0ff */
[----:B------:R-:W-:-:S03]  /*16e0*/  IMAD.MOV.U32 R9, RZ, RZ, R52 ;  /* 0x000000ffff097224 */ /* 0x000fc600078e0034 */
[----:B------:R-:W-:Y:S02]  /*16f0*/  IADD3.X R3, PT, PT, R3, -0x1, RZ, P0, !PT ;  /* 0xffffffff03037810 */ /* 0x000fe400007fe4ff */
[----:B------:R-:W-:-:S03]  /*1700*/  ISETP.GE.AND P0, PT, R72, 0x1, PT ;  /* 0x000000014800780c */ /* 0x000fc60003f06270 */
[----:B------:R0:W-:Y:S10]  /*1710*/  STS.64 [R7+0x7200], R2 ;  /* 0x0072000207007388 */ /* 0x0001f40000000a00 */
[----:B------:R-:W-:Y:S05]  /*1720*/  @!P0 BRA `(.L_x_17) ;  /* 0x00000000006c8947 */ /* 0x000fea0003800000 */
[----:B------:R-:W-:Y:S01]  /*1730*/  BSSY B0, `(.L_x_18) ;  /* 0x0000019000007945 */ /* 0x000fe20003800000 */
[----:B------:R-:W-:Y:S02]  /*1740*/  IMAD.MOV.U32 R0, RZ, RZ, -0x1 ;  /* 0xffffffffff007424 */ /* 0x000fe400078e00ff */
[----:B------:R-:W-:Y:S02]  /*1750*/  IMAD.MOV.U32 R4, RZ, RZ, R72 ;  /* 0x000000ffff047224 */ /* 0x000fe400078e0048 */
[----:B------:R-:W-:-:S07]  /*1760*/  IMAD.MOV.U32 R9, RZ, RZ, R52 ;  /* 0x000000ffff097224 */ /* 0x000fce00078e0034 */
.L_x_22:
[----:B0-----:R-:W0:Y:S01]  /*1770*/  LDC.64 R2, c[0x0][0x380] ;  /* 0x0000e000ff027b82 */ /* 0x001e220000000a00 */
[----:B------:R-:W-:Y:S01]  /*1780*/  VIADD R11, R4, 0xffffffff ;  /* 0xffffffff040b7836 */ /* 0x000fe20000000000 */
[----:B------:R-:W-:Y:S03]  /*1790*/  BSSY B2, `(.L_x_19) ;  /* 0x0000008000027945 */ /* 0x000fe60003800000 */
[----:B------:R-:W-:-:S04]  /*17a0*/  IMAD R5, R11, 0x100, R39 ;  /* 0x000001000b057824 */ /* 0x000fc800078e0227 */
[----:B0-----:R-:W-:-:S07]  /*17b0*/  IMAD.WIDE R2, R5, 0x4, R2 ;  /* 0x0000000405027825 */ /* 0x001fce00078e0202 */
.L_x_20:
[----:B------:R-:W-:Y:S05]  /*17c0*/  YIELD ;  /* 0x0000000000007946 */ /* 0x000fea0003800000 */
[----:B------:R0:W-:Y:S06]  /*17d0*/  MEMBAR.SC.CTA ;  /* 0x0000000000007992 */ /* 0x0001ec0000000000 */
[----:B0-----:R-:W2:Y:S02]  /*17e0*/  LDG.E.STRONG.SYS R5, desc[UR6][R2.64] ;  /* 0x0000000602057981 */ /* 0x001ea4000c1f5900 */
[----:B--2---:R-:W-:-:S13]  /*17f0*/  ISETP.NE.AND P0, PT, R5, RZ, PT ;  /* 0x000000ff0500720c */ /* 0x004fda0003f05270 */
[----:B------:R-:W-:Y:S05]  /*1800*/  @!P0 BRA `(.L_x_20) ;  /* 0xfffffffc00ec8947 */ /* 0x000fea000383ffff */
[----:B------:R-:W-:Y:S05]  /*1810*/  BSYNC B2 ;  /* 0x0000000000027941 */ /* 0x000fea0003800000 */
.L_x_19:
[----:B------:R-:W-:Y:S01]  /*1820*/  BSSY.RECONVERGENT B2, `(.L_x_21) ;  /* 0x0000006000027945 */ /* 0x000fe20003800200 */
[C---:B------:R-:W-:Y:S02]  /*1830*/  ISETP.GT.AND P0, PT, R5.reuse, -0x1, PT ;  /* 0xffffffff0500780c */ /* 0x040fe40003f04270 */
[----:B------:R-:W-:Y:S01]  /*1840*/  LOP3.LUT R2, R5, 0x3fffffff, RZ, 0xc0, !PT ;  /* 0x3fffffff05027812 */ /* 0x000fe200078ec0ff */
[----:B------:R-:W-:Y:S05]  /*1850*/  WARPSYNC.EXCLUSIVE R0 ;  /* 0x0000000000007348 */ /* 0x000fea0003a00000 */
[----:B------:R-:W-:-:S05]  /*1860*/  IMAD.IADD R9, R2, 0x1, R9 ;  /* 0x0000000102097824 */ /* 0x000fca00078e0209 */
[----:B------:R-:W-:-:S07]  /*1870*/  VOTE.ANY R0, PT, P0 ;  /* 0x0000000000007806 */ /* 0x000fce00000e0100 */
[----:B------:R-:W-:Y:S05]  /*1880*/  BSYNC.RECONVERGENT B2 ;  /* 0x0000000000027941 */ /* 0x000fea0003800200 */
.L_x_21:
[----:B------:R-:W-:Y:S01]  /*1890*/  ISETP.GT.U32.AND P1, PT, R4, 0x1, PT ;  /* 0x000000010400780c */ /* 0x000fe20003f24070 */
[----:B------:R-:W-:-:S12]  /*18a0*/  IMAD.MOV.U32 R4, RZ, RZ, R11 ;  /* 0x000000ffff047224 */ /* 0x000fd800078e000b */
[----:B------:R-:W-:Y:S05]  /*18b0*/  @P0 BRA P1, `(.L_x_22) ;  /* 0xfffffffc00ac0947 */ /* 0x000fea000083ffff */
[----:B------:R-:W-:Y:S05]  /*18c0*/  BSYNC B0 ;  /* 0x0000000000007941 */ /* 0x000fea0003800000 */
.L_x_18:
[----:B------:R1:W2:Y:S02]  /*18d0*/  LDS.64 R2, [R7+0x7200] ;  /* 0x0072000007027984 */ /* 0x0002a40000000a00 */
.L_x_17:
[----:B------:R-:W3:Y:S01]  /*18e0*/  LDC.64 R4, c[0x0][0x380] ;  /* 0x0000e000ff047b82 */ /* 0x000ee20000000a00 */
[C---:B------:R-:W-:Y:S01]  /*18f0*/  IMAD.IADD R11, R9.reuse, 0x1, -R52 ;  /* 0x00000001090b7824 */ /* 0x040fe200078e0a34 */
[----:B------:R-:W-:Y:S01]  /*1900*/  LOP3.LUT R9, R9, 0x80000000, RZ, 0xfc, !PT ;  /* 0x8000000009097812 */ /* 0x000fe200078efcff */
[----:B------:R-:W-:-:S03]  /*1910*/  IMAD R13, R72, 0x100, R39 ;  /* 0x00000100480d7824 */ /* 0x000fc600078e0227 */
[----:B0-2---:R-:W-:-:S04]  /*1920*/  IADD3 R2, P0, PT, R11, R2, RZ ;  /* 0x000000020b027210 */ /* 0x005fc80007f1e0ff */
[----:B------:R-:W-:-:S05]  /*1930*/  LEA.HI.X.SX32 R3, R11, R3, 0x1, P0 ;  /* 0x000000030b037211 */ /* 0x000fca00000f0eff */
[----:B------:R0:W-:Y:S01]  /*1940*/  STS.64 [R7+0x7200], R2 ;  /* 0x0072000207007388 */ /* 0x0001e20000000a00 */
[----:B---3--:R-:W-:-:S05]  /*1950*/  IMAD.WIDE R4, R13, 0x4, R4 ;  /* 0x000000040d047825 */ /* 0x008fca00078e0204 */
[----:B------:R0:W-:Y:S02]  /*1960*/  STG.E.STRONG.SYS desc[UR6][R4.64], R9 ;  /* 0x0000000904007986 */ /* 0x0001e4000c115906 */
.L_x_16:
[----:B------:R-:W-:Y:S05]  /*1970*/  BSYNC B1 ;  /* 0x0000000000017941 */ /* 0x000fea0003800000 */
.L_x_15:
[----:B0-----:R-:W0:Y:S01]  /*1980*/  LDC.64 R4, c[0x0][0x390] ;  /* 0x0000e400ff047b82 */ /* 0x001e220000000a00 */
[----:B------:R-:W-:Y:S02]  /*1990*/  IMAD.MOV.U32 R3, RZ, RZ, 0x1c80 ;  /* 0x00001c80ff037424 */ /* 0x000fe400078e00ff */
[----:B------:R-:W-:Y:S02]  /*19a0*/  IMAD R73, R51, 0x8, R73 ;  /* 0x0000000833497824 */ /* 0x000fe400078e0249 */
[----:B------:R-:W-:-:S03]  /*19b0*/  IMAD R0, R72, R3, 0x1c80 ;  /* 0x00001c8048007424 */ /* 0x000fc600078e0203 */
[----:B------:R-:W2:Y:S01]  /*19c0*/  LDC R11, c[0x0][0x3c0] ;  /* 0x0000f000ff0b7b82 */ /* 0x000ea20000000800 */
[----:B0-----:R-:W-:Y:S02]  /*19d0*/  ISETP.EQ.U32.AND P1, PT, R4, RZ, PT ;  /* 0x000000ff0400720c */ /* 0x001fe40003f22070 */
[----:B--2---:R-:W-:-:S04]  /*19e0*/  ISETP.GE.AND P0, PT, R0, R11, PT ;  /* 0x0000000b0000720c */ /* 0x004fc80003f06270 */
[----:B------:R-:W-:-:S04]  /*19f0*/  ISETP.EQ.OR.EX P0, PT, R5, RZ, !P0, P1 ;  /* 0x000000ff0500720c */ /* 0x000fc80004702710 */
[----:B------:R-:W-:-:S13]  /*1a00*/  ISETP.GT.U32.OR P0, PT, R39, 0xff, P0 ;  /* 0x000000ff2700780c */ /* 0x000fda0000704470 */
[----:B------:R-:W-:Y:S05]  /*1a10*/  @P0 BRA `(.L_x_23) ;  /* 0x0000000000240947 */ /* 0x000fea0003800000 */
[----:B------:R-:W0:Y:S01]  /*1a20*/  LDS.64 R2, [R7+0x7200] ;  /* 0x0072000007027984 */ /* 0x000e220000000a00 */
[C---:B------:R-:W-:Y:S02]  /*1a30*/  ISETP.GT.U32.AND P0, PT, R39.reuse, R51, PT ;  /* 0x000000332700720c */ /* 0x040fe40003f04070 */
[C---:B------:R-:W-:Y:S02]  /*1a40*/  LEA R4, P2, R39.reuse, R4, 0x3 ;  /* 0x0000000427047211 */ /* 0x040fe400078418ff */
[----:B------:R-:W-:Y:S02]  /*1a50*/  SEL R13, RZ, 0x1c80, !P0 ;  /* 0x00001c80ff0d7807 */ /* 0x000fe40004000000 */
[--C-:B------:R-:W-:Y:S02]  /*1a60*/  SHF.R.S32.HI R9, RZ, 0x1f, R52.reuse ;  /* 0x0000001fff097819 */ /* 0x100fe40000011434 */
[----:B------:R-:W-:Y:S02]  /*1a70*/  LEA.HI.X R5, R39, R5, RZ, 0x3, P2 ;  /* 0x0000000527057211 */ /* 0x000fe400010f1cff */
[----:B0-----:R-:W-:-:S04]  /*1a80*/  IADD3 R2, P0, P1, R2, R13, R52 ;  /* 0x0000000d02027210 */ /* 0x001fc8000791e034 */
[----:B------:R-:W-:-:S05]  /*1a90*/  IADD3.X R3, PT, PT, R3, RZ, R9, P0, P1 ;  /* 0x000000ff03037210 */ /* 0x000fca00007e2409 */
[----:B------:R0:W-:Y:S04]  /*1aa0*/  STG.E.64 desc[UR6][R4.64], R2 ;  /* 0x0000000204007986 */ /* 0x0001e8000c101b06 */
.L_x_23:
[----:B------:R-:W-:Y:S05]  /*1ab0*/  WARPSYNC.ALL ;  /* 0x0000000000007948 */ /* 0x000fea0003800000 */
[----:B------:R-:W-:Y:S01]  /*1ac0*/  BAR.SYNC.DEFER_BLOCKING 0x0 ;  /* 0x0000000000007b1d */ /* 0x000fe20000010000 */
[----:B------:R-:W-:-:S05]  /*1ad0*/  ISETP.GT.AND P0, PT, R0, R11, PT ;  /* 0x0000000b0000720c */ /* 0x000fca0003f04270 */
[----:B0-----:R0:W2:Y:S08]  /*1ae0*/  LDS.64 R2, [R73+0x7200] ;  /* 0x0072000049027984 */ /* 0x0010b00000000a00 */
[----:B0-----:R-:W-:Y:S05]  /*1af0*/  @P0 BRA `(.L_x_24) ;  /* 0x0000000000700947 */ /* 0x001fea0003800000 */
[----:B------:R-:W0:Y:S01]  /*1b00*/  LDCU.64 UR8, c[0x0][0x3a0] ;  /* 0x00007400ff0877ac */ /* 0x000e220008000a00 */
[C---:B------:R-:W-:Y:S02]  /*1b10*/  LOP3.LUT R5, R39.reuse, 0x3e0, RZ, 0xc0, !PT ;  /* 0x000003e027057812 */ /* 0x040fe400078ec0ff */
[----:B------:R-:W-:-:S05]  /*1b20*/  LOP3.LUT R38, R39, 0x1f, RZ, 0xc0, !PT ;  /* 0x0000001f27267812 */ /* 0x000fca00078ec0ff */
[----:B------:R-:W-:-:S05]  /*1b30*/  IMAD R5, R5, 0x13, R38 ;  /* 0x0000001305057824 */ /* 0x000fca00078e0226 */
[----:B--2---:R-:W-:-:S05]  /*1b40*/  IADD3 R0, P0, PT, R5, R2, RZ ;  /* 0x0000000205007210 */ /* 0x004fca0007f1e0ff */
[----:B------:R-:W-:Y:S01]  /*1b50*/  IMAD.X R3, RZ, RZ, R3, P0 ;  /* 0x000000ffff037224 */ /* 0x000fe200000e0603 */
[----:B0-----:R-:W-:-:S04]  /*1b60*/  LEA R2, P0, R0, UR8, 0x2 ;  /* 0x0000000800027c11 */ /* 0x001fc8000f8010ff */
[----:B------:R-:W-:-:S05]  /*1b70*/  LEA.HI.X R3, R0, UR9, R3, 0x2, P0 ;  /* 0x0000000900037c11 */ /* 0x000fca00080f1403 */
[----:B------:R-:W-:Y:S04]  /*1b80*/  STG.E desc[UR6][R2.64], R71 ;  /* 0x0000004702007986 */ /* 0x000fe8000c101906 */
        /* <DEDUP_REMOVED lines=17> */
[----:B------:R-:W-:Y:S01]  /*1ca0*/  STG.E desc[UR6][R2.64+0x900], R53 ;  /* 0x0009003502007986 */ /* 0x000fe2000c101906 */
[----:B------:R-:W-:Y:S05]  /*1cb0*/  EXIT ;  /* 0x000000000000794d */ /* 0x000fea0003800000 */
.L_x_24:
[----:B------:R-:W0:Y:S01]  /*1cc0*/  LDCU.64 UR8, c[0x0][0x3a0] ;  /* 0x00007400ff0877ac */ /* 0x000e220008000a00 */
[C---:B------:R-:W-:Y:S01]  /*1cd0*/  LOP3.LUT R5, R39.reuse, 0x3e0, RZ, 0xc0, !PT ;  /* 0x000003e027057812 */ /* 0x040fe200078ec0ff */
[----:B------:R-:W-:Y:S01]  /*1ce0*/  IMAD R72, R72, -0x1c80, R11 ;  /* 0xffffe38048487824 */ /* 0x000fe200078e020b */
[----:B------:R-:W-:-:S05]  /*1cf0*/  LOP3.LUT R38, R39, 0x1f, RZ, 0xc0, !PT ;  /* 0x0000001f27267812 */ /* 0x000fca00078ec0ff */
[----:B------:R-:W-:-:S04]  /*1d00*/  IMAD R5, R5, 0x13, R38 ;  /* 0x0000001305057824 */ /* 0x000fc800078e0226 */
[C---:B-1----:R-:W-:Y:S01]  /*1d10*/  VIADD R7, R5.reuse, 0x20 ;  /* 0x0000002005077836 */ /* 0x042fe20000000000 */
[C---:B--2---:R-:W-:Y:S01]  /*1d20*/  IADD3 R0, P0, PT, R5.reuse, R2, RZ ;  /* 0x0000000205007210 */ /* 0x044fe20007f1e0ff */
[C---:B------:R-:W-:Y:S01]  /*1d30*/  VIADD R9, R5.reuse, 0x40 ;  /* 0x0000004005097836 */ /* 0x040fe20000000000 */
[CC--:B------:R-:W-:Y:S01]  /*1d40*/  ISETP.GE.AND P1, PT, R5.reuse, R72.reuse, PT ;  /* 0x000000480500720c */ /* 0x0c0fe20003f26270 */
[----:B------:R-:W-:Y:S01]  /*1d50*/  VIADD R11, R5, 0x60 ;  /* 0x00000060050b7836 */ /* 0x000fe20000000000 */
[-C--:B------:R-:W-:Y:S01]  /*1d60*/  ISETP.GE.AND P2, PT, R7, R72.reuse, PT ;  /* 0x000000480700720c */ /* 0x080fe20003f46270 */
[----:B------:R-:W-:Y:S01]  /*1d70*/  IMAD.X R3, RZ, RZ, R3, P0 ;  /* 0x000000ffff037224 */ /* 0x000fe200000e0603 */
[C---:B0-----:R-:W-:Y:S01]  /*1d80*/  LEA R2, P0, R0.reuse, UR8, 0x2 ;  /* 0x0000000800027c11 */ /* 0x041fe2000f8010ff */
[----:B------:R-:W-:Y:S01]  /*1d90*/  VIADD R7, R5, 0x80 ;  /* 0x0000008005077836 */ /* 0x000fe20000000000 */
[----:B------:R-:W-:Y:S01]  /*1da0*/  ISETP.GE.AND P3, PT, R9, R72, PT ;  /* 0x000000480900720c */ /* 0x000fe20003f66270 */
[----:B------:R-:W-:Y:S01]  /*1db0*/  VIADD R9, R5, 0xa0 ;  /* 0x000000a005097836 */ /* 0x000fe20000000000 */
[----:B------:R-:W-:-:S02]  /*1dc0*/  LEA.HI.X R3, R0, UR9, R3, 0x2, P0 ;  /* 0x0000000900037c11 */ /* 0x000fc400080f1403 */
[-C--:B------:R-:W-:Y:S01]  /*1dd0*/  ISETP.GE.AND P5, PT, R7, R72.reuse, PT ;  /* 0x000000480700720c */ /* 0x080fe20003fa6270 */
[----:B------:R-:W-:Y:S01]  /*1de0*/  VIADD R7, R5, 0xe0 ;  /* 0x000000e005077836 */ /* 0x000fe20000000000 */
[-C--:B------:R-:W-:Y:S01]  /*1df0*/  ISETP.GE.AND P4, PT, R11, R72.reuse, PT ;  /* 0x000000480b00720c */ /* 0x080fe20003f86270 */
[----:B------:R-:W-:Y:S01]  /*1e00*/  VIADD R11, R5, 0xc0 ;  /* 0x000000c0050b7836 */ /* 0x000fe20000000000 */
[----:B------:R0:W-:Y:S01]  /*1e10*/  @!P1 STG.E desc[UR6][R2.64], R71 ;  /* 0x0000004702009986 */ /* 0x0001e2000c101906 */
[-C--:B------:R-:W-:Y:S01]  /*1e20*/  ISETP.GE.AND P6, PT, R9, R72.reuse, PT ;  /* 0x000000480900720c */ /* 0x080fe20003fc6270 */
[----:B------:R-:W-:Y:S01]  /*1e30*/  VIADD R9, R5, 0x100 ;  /* 0x0000010005097836 */ /* 0x000fe20000000000 */
[-C--:B------:R-:W-:Y:S01]  /*1e40*/  ISETP.GE.AND P1, PT, R7, R72.reuse, PT ;  /* 0x000000480700720c */ /* 0x080fe20003f26270 */
[----:B------:R-:W-:Y:S01]  /*1e50*/  VIADD R7, R5, 0x120 ;  /* 0x0000012005077836 */ /* 0x000fe20000000000 */
[-C--:B------:R-:W-:Y:S01]  /*1e60*/  ISETP.GE.AND P0, PT, R11, R72.reuse, PT ;  /* 0x000000480b00720c */ /* 0x080fe20003f06270 */
[----:B------:R0:W-:Y:S01]  /*1e70*/  @!P2 STG.E desc[UR6][R2.64+0x80], R70 ;  /* 0x000080460200a986 */ /* 0x0001e2000c101906 */
[----:B------:R-:W-:Y:S01]  /*1e80*/  ISETP.GE.AND P2, PT, R9, R72, PT ;  /* 0x000000480900720c */ /* 0x000fe20003f46270 */
[----:B------:R-:W-:-:S02]  /*1e90*/  VIADD R9, R5, 0x140 ;  /* 0x0000014005097836 */ /* 0x000fc40000000000 */
[----:B------:R0:W-:Y:S01]  /*1ea0*/  @!P3 STG.E desc[UR6][R2.64+0x100], R69 ;  /* 0x000100450200b986 */ /* 0x0001e2000c101906 */
[-C--:B------:R-:W-:Y:S01]  /*1eb0*/  ISETP.GE.AND P3, PT, R7, R72.reuse, PT ;  /* 0x000000480700720c */ /* 0x080fe20003f66270 */
[----:B------:R-:W-:Y:S02]  /*1ec0*/  VIADD R7, R5, 0x160 ;  /* 0x0000016005077836 */ /* 0x000fe40000000000 */
[----:B------:R0:W-:Y:S01]  /*1ed0*/  @!P4 STG.E desc[UR6][R2.64+0x180], R68 ;  /* 0x000180440200c986 */ /* 0x0001e2000c101906 */
[-C--:B------:R-:W-:Y:S01]  /*1ee0*/  ISETP.GE.AND P4, PT, R9, R72.reuse, PT ;  /* 0x000000480900720c */ /* 0x080fe20003f86270 */
[----:B------:R-:W-:Y:S02]  /*1ef0*/  VIADD R9, R5, 0x180 ;  /* 0x0000018005097836 */ /* 0x000fe40000000000 */
        /* <DEDUP_REMOVED lines=14> */
[C---:B------:R-:W-:Y:S02]  /*1fe0*/  VIADD R7, R5.reuse, 0x220 ;  /* 0x0000022005077836 */ /* 0x040fe40000000000 */
[----:B------:R-:W-:Y:S01]  /*1ff0*/  VIADD R5, R5, 0x240 ;  /* 0x0000024005057836 */ /* 0x000fe20000000000 */
[----:B------:R0:W-:Y:S01]  /*2000*/  @!P3 STG.E desc[UR6][R2.64+0x480], R62 ;  /* 0x0004803e0200b986 */ /* 0x0001e2000c101906 */
[----:B------:R-:W-:-:S03]  /*2010*/  ISETP.GE.AND P3, PT, R9, R72, PT ;  /* 0x000000480900720c */ /* 0x000fc60003f66270 */
[----:B------:R0:W-:Y:S01]  /*2020*/  @!P4 STG.E desc[UR6][R2.64+0x500], R61 ;  /* 0x0005003d0200c986 */ /* 0x0001e2000c101906 */
[----:B------:R-:W-:-:S03]  /*2030*/  ISETP.GE.AND P4, PT, R7, R72, PT ;  /* 0x000000480700720c */ /* 0x000fc60003f86270 */
[----:B------:R0:W-:Y:S01]  /*2040*/  @!P5 STG.E desc[UR6][R2.64+0x580], R60 ;  /* 0x0005803c0200d986 */ /* 0x0001e2000c101906 */
[----:B------:R-:W-:-:S03]  /*2050*/  ISETP.GE.AND P5, PT, R5, R72, PT ;  /* 0x000000480500720c */ /* 0x000fc60003fa6270 */
[----:B------:R0:W-:Y:S04]  /*2060*/  @!P6 STG.E desc[UR6][R2.64+0x600], R59 ;  /* 0x0006003b0200e986 */ /* 0x0001e8000c101906 */
[----:B------:R0:W-:Y:S04]  /*2070*/  @!P0 STG.E desc[UR6][R2.64+0x680], R58 ;  /* 0x0006803a02008986 */ /* 0x0001e8000c101906 */
[----:B------:R0:W-:Y:S04]  /*2080*/  @!P1 STG.E desc[UR6][R2.64+0x700], R57 ;  /* 0x0007003902009986 */ /* 0x0001e8000c101906 */
[----:B------:R0:W-:Y:S04]  /*2090*/  @!P2 STG.E desc[UR6][R2.64+0x780], R56 ;  /* 0x000780380200a986 */ /* 0x0001e8000c101906 */
[----:B------:R0:W-:Y:S04]  /*20a0*/  @!P3 STG.E desc[UR6][R2.64+0x800], R55 ;  /* 0x000800370200b986 */ /* 0x0001e8000c101906 */
[----:B------:R0:W-:Y:S01]  /*20b0*/  @!P4 STG.E desc[UR6][R2.64+0x880], R54 ;  /* 0x000880360200c986 */ /* 0x0001e2000c101906 */
[----:B------:R-:W-:Y:S05]  /*20c0*/  @P5 EXIT ;  /* 0x000000000000594d */ /* 0x000fea0003800000 */
[----:B------:R-:W-:Y:S01]  /*20d0*/  STG.E desc[UR6][R2.64+0x900], R53 ;  /* 0x0009003502007986 */ /* 0x000fe2000c101906 */
[----:B------:R-:W-:Y:S05]  /*20e0*/  EXIT ;  /* 0x000000000000794d */ /* 0x000fea0003800000 */
.L_x_14:
[----:B------:R-:W-:Y:S01]  /*20f0*/  IMAD.MOV.U32 R38, RZ, RZ, RZ ;  /* 0x000000ffff267224 */ /* 0x000fe200078e00ff */
[C---:B------:R-:W-:Y:S01]  /*2100*/  ISETP.GT.U32.AND P0, PT, R39.reuse, 0x1f, PT ;  /* 0x0000001f2700780c */ /* 0x040fe20003f04070 */
[----:B------:R-:W-:Y:S05]  /*2110*/  WARPSYNC.ALL ;  /* 0x0000000000007948 */ /* 0x000fea0003800000 */
[----:B------:R-:W-:-:S04]  /*2120*/  IMAD.HI.U32 R0, R39, 0x15555556, R38 ;  /* 0x1555555627007827 */ /* 0x000fc800078e0026 */
[----:B------:R-:W-:-:S05]  /*2130*/  IMAD R3, R0, 0x4, R73 ;  /* 0x0000000400037824 */ /* 0x000fca00078e0249 */
[----:B------:R0:W-:Y:S01]  /*2140*/  STS [R3+0x3410], R52 ;  /* 0x0034103403007388 */ /* 0x0001e20000000800 */
[----:B------:R-:W-:Y:S06]  /*2150*/  BAR.SYNC.DEFER_BLOCKING 0x0 ;  /* 0x0000000000007b1d */ /* 0x000fec0000010000 */
[----:B------:R-:W-:Y:S05]  /*2160*/  @P0 BRA `(.L_x_25) ;  /* 0x0000000000e40947 */ /* 0x000fea0003800000 */
[C-C-:B------:R-:W-:Y:S01]  /*2170*/  IMAD R0, R39.reuse, 0x34, R73.reuse ;  /* 0x0000003427007824 */ /* 0x140fe200078e0249 */
[----:B------:R-:W-:Y:S01]  /*2180*/  UMOV UR5, 0xffffffff ;  /* 0xffffffff00057882 */ /* 0x000fe20000000000 */
[C-C-:B------:R-:W-:Y:S02]  /*2190*/  IMAD R4, R39.reuse, 0x34, R73.reuse ;  /* 0x0000003427047824 */ /* 0x140fe400078e0249 */
[----:B0-----:R-:W-:Y:S01]  /*21a0*/  IMAD R3, R39, 0x34, R73 ;  /* 0x0000003427037824 */ /* 0x001fe200078e0249 */
[----:B------:R-:W-:Y:S04]  /*21b0*/  LDS R14, [R0+0x3410] ;  /* 0x00341000000e7984 */ /* 0x000fe80000000800 */
[----:B------:R-:W-:Y:S04]  /*21c0*/  LDS R13, [R0+0x3414] ;  /* 0x00341400000d7984 */ /* 0x000fe80000000800 */
[----:B------:R-:W0:Y:S04]  /*21d0*/  LDS R12, [R0+0x3418] ;  /* 0x00341800000c7984 */ /* 0x000e280000000800 */
[----:B------:R-:W-:Y:S04]  /*21e0*/  LDS R11, [R0+0x341c] ;  /* 0x00341c00000b7984 */ /* 0x000fe80000000800 */
[----:B------:R-:W2:Y:S04]  /*21f0*/  LDS R10, [R0+0x3420] ;  /* 0x00342000000a7984 */ /* 0x000ea80000000800 */
[----:B------:R-:W-:Y:S04]  /*2200*/  LDS R9, [R0+0x3424] ;  /* 0x0034240000097984 */ /* 0x000fe80000000800 */
[----:B------:R-:W3:Y:S04]  /*2210*/  LDS R8, [R0+0x3428] ;  /* 0x0034280000087984 */ /* 0x000ee80000000800 */
[----:B-1----:R-:W-:Y:S04]  /*2220*/  LDS R7, [R0+0x342c] ;  /* 0x00342c0000077984 */ /* 0x002fe80000000800 */
[----:B------:R-:W1:Y:S04]  /*2230*/  LDS R6, [R0+0x3430] ;  /* 0x0034300000067984 */ /* 0x000e680000000800 */
[----:B------:R-:W-:Y:S04]  /*2240*/  LDS R5, [R0+0x3434] ;  /* 0x0034340000057984 */ /* 0x000fe80000000800 */
[----:B------:R-:W4:Y:S04]  /*2250*/  LDS R4, [R4+0x3438] ;  /* 0x0034380004047984 */ /* 0x000f280000000800 */
[----:B------:R-:W5:Y:S01]  /*2260*/  LDS R2, [R3+0x343c] ;  /* 0x00343c0003027984 */ /* 0x000f620000000800 */
[----:B0-----:R-:W-:-:S04]  /*2270*/  IADD3 R74, PT, PT, R12, R13, R14 ;  /* 0x0000000d0c4a7210 */ /* 0x001fc80007ffe00e */
[----:B--2---:R-:W-:-:S04]  /*2280*/  IADD3 R74, PT, PT, R10, R74, R11 ;  /* 0x0000004a0a4a7210 */ /* 0x004fc80007ffe00b */
[----:B---3--:R-:W-:-:S04]  /*2290*/  IADD3 R74, PT, PT, R8, R74, R9 ;  /* 0x0000004a084a7210 */ /* 0x008fc80007ffe009 */
[----:B-1----:R-:W-:-:S04]  /*22a0*/  IADD3 R74, PT, PT, R6, R74, R7 ;  /* 0x0000004a064a7210 */ /* 0x002fc80007ffe007 */
[----:B----4-:R-:W-:-:S05]  /*22b0*/  IADD3 R75, PT, PT, R4, R74, R5 ;  /* 0x0000004a044b7210 */ /* 0x010fca0007ffe005 */
[----:B-----5:R-:W-:Y:S01]  /*22c0*/  IMAD.IADD R2, R2, 0x1, R75 ;  /* 0x0000000102027824 */ /* 0x020fe200078e024b */
[----:B------:R-:W-:Y:S06]  /*22d0*/  BRA.DIV UR5, `(.L_x_26) ;  /* 0x0000005a05807947 */ /* 0x000fec000b800000 */
[----:B------:R-:W0:Y:S02]  /*22e0*/  SHFL.UP P0, R77, R2, 0x1, RZ ;  /* 0x04200000024d7989 */ /* 0x000e2400000000ff */
[----:B0-----:R-:W-:-:S05]  /*22f0*/  @P0 IMAD.IADD R77, R2, 0x1, R77 ;  /* 0x00000001024d0824 */ /* 0x001fca00078e024d */
[----:B------:R-:W0:Y:S02]  /*2300*/  SHFL.UP P0, R74, R77, 0x2, RZ ;  /* 0x044000004d4a7989 */ /* 0x000e2400000000ff */
[----:B0-----:R-:W-:-:S05]  /*2310*/  @P0 IMAD.IADD R74, R77, 0x1, R74 ;  /* 0x000000014d4a0824 */ /* 0x001fca00078e024a */
[----:B------:R-:W0:Y:S02]  /*2320*/  SHFL.UP P0, R77, R74, 0x4, RZ ;  /* 0x048000004a4d7989 */ /* 0x000e2400000000ff */
[----:B0-----:R-:W-:-:S05]  /*2330*/  @P0 IMAD.IADD R77, R74, 0x1, R77 ;  /* 0x000000014a4d0824 */ /* 0x001fca00078e024d */
[----:B------:R-:W0:Y:S02]  /*2340*/  SHFL.UP P0, R74, R77, 0x8, RZ ;  /* 0x050000004d4a7989 */ /* 0x000e2400000000ff */
[----:B0-----:R-:W-:-:S05]  /*2350*/  @P0 IMAD.IADD R74, R77, 0x1, R74 ;  /* 0x000000014d4a0824 */ /* 0x001fca00078e024a */
[----:B------:R0:W1:Y:S02]  /*2360*/  SHFL.UP P0, R0, R74, 0x10, RZ ;  /* 0x060000004a007989 */ /* 0x00006400000000ff */
.L_x_118:
[----:B-1----:R-:W-:-:S04]  /*2370*/  @P0 IMAD.IADD R0, R74, 0x1, R0 ;  /* 0x000000014a000824 */ /* 0x002fc800078e0200 */
[----:B------:R-:W-:-:S04]  /*2380*/  IMAD.IADD R2, R0, 0x1, -R2 ;  /* 0x0000000100027824 */ /* 0x000fc800078e0a02 */
[----:B------:R-:W-:Y:S01]  /*2390*/  IMAD.IADD R14, R14, 0x1, R2 ;  /* 0x000000010e0e7824 */ /* 0x000fe200078e0202 */
[----:B------:R2:W-:Y:S03]  /*23a0*/  STS [R3+0x3410], R2 ;  /* 0x0034100203007388 */ /* 0x0005e60000000800 */
        /* <DEDUP_REMOVED lines=19> */
[----:B------:R2:W-:Y:S04]  /*24e0*/  STS [R3+0x3438], R5 ;  /* 0x0034380503007388 */ /* 0x0005e80000000800 */
[----:B------:R2:W-:Y:S02]  /*24f0*/  STS [R3+0x343c], R4 ;  /* 0x00343c0403007388 */ /* 0x0005e40000000800 */
.L_x_25:
[----:B------:R-:W3:Y:S01]  /*2500*/  LDL R0, [R1+0x8] ;  /* 0x0000080001007983 */ /* 0x000ee20000100800 */
[----:B------:R-:W-:Y:S05]  /*2510*/  WARPSYNC.ALL ;  /* 0x0000000000007948 */ /* 0x000fea0003800000 */
[----:B--2---:R-:W-:Y:S01]  /*2520*/  IMAD.MOV.U32 R2, RZ, RZ, RZ ;  /* 0x000000ffff027224 */ /* 0x004fe200078e00ff */
[----:B------:R-:W-:Y:S01]  /*2530*/  BSSY.RECONVERGENT B0, `(.L_x_27) ;  /* 0x000002d000007945 */ /* 0x000fe20003800200 */
[----:B0-----:R-:W-:Y:S02]  /*2540*/  IMAD.MOV.U32 R3, RZ, RZ, R39 ;  /* 0x000000ffff037224 */ /* 0x001fe400078e0027 */
[----:B------:R-:W-:-:S04]  /*2550*/  IMAD.HI.U32 R2, R39, 0x15555556, R2 ;  /* 0x1555555627027827 */ /* 0x000fc800078e0002 */
[--C-:B------:R-:W-:Y:S01]  /*2560*/  IMAD R2, R2, 0x4, R73.reuse ;  /* 0x0000000402027824 */ /* 0x100fe200078e0249 */
[----:B------:R-:W-:Y:S06]  /*2570*/  BAR.SYNC.DEFER_BLOCKING 0x0 ;  /* 0x0000000000007b1d */ /* 0x000fec0000010000 */
[----:B------:R0:W2:Y:S01]  /*2580*/  LDS R3, [R2+0x3410] ;  /* 0x0034100002037984 */ /* 0x0000a20000000800 */
[----:B---3--:R-:W-:Y:S01]  /*2590*/  ISETP.NE.AND P0, PT, R0, RZ, PT ;  /* 0x000000ff0000720c */ /* 0x008fe20003f05270 */
[----:B------:R-:W-:-:S12]  /*25a0*/  IMAD R0, R39, 0x4, R73 ;  /* 0x0000000427007824 */ /* 0x000fd800078e0249 */
[----:B0-2---:R-:W-:Y:S05]  /*25b0*/  @P0 BRA `(.L_x_28) ;  /* 0x0000000000900947 */ /* 0x005fea0003800000 */
[----:B------:R-:W0:Y:S04]  /*25c0*/  LDS R10, [R0] ;  /* 0x00000000000a7984 */ /* 0x000e280000000800 */
[----:B------:R-:W2:Y:S04]  /*25d0*/  LDS R9, [R0+0x400] ;  /* 0x0004000000097984 */ /* 0x000ea80000000800 */
[----:B------:R-:W3:Y:S04]  /*25e0*/  LDS R8, [R0+0x800] ;  /* 0x0008000000087984 */ /* 0x000ee80000000800 */
[----:B-1----:R-:W1:Y:S04]  /*25f0*/  LDS R6, [R0+0xc00] ;  /* 0x000c000000067984 */ /* 0x002e680000000800 */
[----:B------:R-:W4:Y:S04]  /*2600*/  LDS R4, [R0+0x1000] ;  /* 0x0010000000047984 */ /* 0x000f280000000800 */
[----:B------:R-:W5:Y:S04]  /*2610*/  LDS R2, [R0+0x1400] ;  /* 0x0014000000027984 */ /* 0x000f680000000800 */
[----:B------:R-:W5:Y:S04]  /*2620*/  LDS R5, [R0+0x1c00] ;  /* 0x001c000000057984 */ /* 0x000f680000000800 */
[----:B------:R-:W5:Y:S04]  /*2630*/  LDS R12, [R0+0x2000] ;  /* 0x00200000000c7984 */ /* 0x000f680000000800 */
[----:B------:R-:W5:Y:S04]  /*2640*/  LDS R76, [R0+0x2400] ;  /* 0x00240000004c7984 */ /* 0x000f680000000800 */
[----:B------:R-:W5:Y:S01]  /*2650*/  LDS R74, [R0+0x2800] ;  /* 0x00280000004a7984 */ /* 0x000f620000000800 */
[----:B0-----:R-:W-:-:S03]  /*2660*/  IMAD.IADD R7, R3, 0x1, R10 ;  /* 0x0000000103077824 */ /* 0x001fc600078e020a */
[----:B------:R-:W0:Y:S01]  /*2670*/  LDS R14, [R0+0x2c00] ;  /* 0x002c0000000e7984 */ /* 0x000e220000000800 */
[----:B--2---:R-:W-:-:S03]  /*2680*/  IMAD.IADD R9, R3, 0x1, R9 ;  /* 0x0000000103097824 */ /* 0x004fc600078e0209 */
[----:B------:R-:W2:Y:S01]  /*2690*/  LDS R10, [R0+0x1800] ;  /* 0x00180000000a7984 */ /* 0x000ea20000000800 */
[----:B---3--:R-:W-:-:S03]  /*26a0*/  IMAD.IADD R11, R3, 0x1, R8 ;  /* 0x00000001030b7824 */ /* 0x008fc600078e0208 */
[----:B------:R4:W-:Y:S01]  /*26b0*/  STS [R0], R7 ;  /* 0x0000000700007388 */ /* 0x0009e20000000800 */
[----:B-1----:R-:W-:-:S03]  /*26c0*/  IMAD.IADD R13, R3, 0x1, R6 ;  /* 0x00000001030d7824 */ /* 0x002fc600078e0206 */
[----:B------:R1:W-:Y:S04]  /*26d0*/  STS [R0+0x400], R9 ;  /* 0x0004000900007388 */ /* 0x0003e80000000800 */
[----:B------:R3:W-:Y:S01]  /*26e0*/  STS [R0+0x800], R11 ;  /* 0x0008000b00007388 */ /* 0x0007e20000000800 */
[----:B----4-:R-:W-:-:S03]  /*26f0*/  IMAD.IADD R7, R3, 0x1, R4 ;  /* 0x0000000103077824 */ /* 0x010fc600078e0204 */
[----:B------:R0:W-:Y:S01]  /*2700*/  STS [R0+0xc00], R13 ;  /* 0x000c000d00007388 */ /* 0x0001e20000000800 */
[C---:B-----5:R-:W-:Y:S02]  /*2710*/  IMAD.IADD R75, R3.reuse, 0x1, R2 ;  /* 0x00000001034b7824 */ /* 0x060fe400078e0202 */
[C---:B------:R-:W-:Y:S01]  /*2720*/  IMAD.IADD R5, R3.reuse, 0x1, R5 ;  /* 0x0000000103057824 */ /* 0x040fe200078e0205 */
[----:B------:R4:W-:Y:S01]  /*2730*/  STS [R0+0x1000], R7 ;  /* 0x0010000700007388 */ /* 0x0009e20000000800 */
[----:B------:R-:W-:-:S03]  /*2740*/  IMAD.IADD R12, R3, 0x1, R12 ;  /* 0x00000001030c7824 */ /* 0x000fc600078e020c */
[----:B------:R4:W-:Y:S01]  /*2750*/  STS [R0+0x1400], R75 ;  /* 0x0014004b00007388 */ /* 0x0009e20000000800 */
[----:B-1----:R-:W-:-:S03]  /*2760*/  IMAD.IADD R9, R3, 0x1, R76 ;  /* 0x0000000103097824 */ /* 0x002fc600078e024c */
[----:B------:R4:W-:Y:S01]  /*2770*/  STS [R0+0x1c00], R5 ;  /* 0x001c000500007388 */ /* 0x0009e20000000800 */
[----:B---3--:R-:W-:-:S03]  /*2780*/  IMAD.IADD R11, R3, 0x1, R74 ;  /* 0x00000001030b7824 */ /* 0x008fc600078e024a */
[----:B------:R4:W-:Y:S01]  /*2790*/  STS [R0+0x2000], R12 ;  /* 0x0020000c00007388 */ /* 0x0009e20000000800 */
[----:B0-----:R-:W-:-:S03]  /*27a0*/  IMAD.IADD R13, R3, 0x1, R14 ;  /* 0x00000001030d7824 */ /* 0x001fc600078e020e */
[----:B------:R4:W-:Y:S01]  /*27b0*/  STS [R0+0x2400], R9 ;  /* 0x0024000900007388 */ /* 0x0009e20000000800 */
[----:B--2---:R-:W-:-:S03]  /*27c0*/  IMAD.IADD R77, R3, 0x1, R10 ;  /* 0x00000001034d7824 */ /* 0x004fc600078e020a */
[----:B------:R4:W-:Y:S04]  /*27d0*/  STS [R0+0x2800], R11 ;  /* 0x0028000b00007388 */ /* 0x0009e80000000800 */
[----:B------:R4:W-:Y:S04]  /*27e0*/  STS [R0+0x1800], R77 ;  /* 0x0018004d00007388 */ /* 0x0009e80000000800 */
[----:B------:R4:W-:Y:S02]  /*27f0*/  STS [R0+0x2c00], R13 ;  /* 0x002c000d00007388 */ /* 0x0009e40000000800 */
.L_x_28:
[----:B------:R-:W-:Y:S05]  /*2800*/  BSYNC.RECONVERGENT B0 ;  /* 0x0000000000007941 */ /* 0x000fea0003800200 */
.L_x_27:
[----:B------:R-:W-:Y:S01]  /*2810*/  BAR.SYNC.DEFER_BLOCKING 0x0 ;  /* 0x0000000000007b1d */ /* 0x000fe20000010000 */
[----:B------:R-:W-:-:S05]  /*2820*/  R2P PR, R51, 0x7f ;  /* 0x0000007f33007804 */ /* 0x000fca0000000000 */
[----:B------:R-:W-:Y:S01]  /*2830*/  BSSY.RECONVERGENT B0, `(.L_x_29) ;  /* 0x0000022000007945 */ /* 0x000fe20003800200 */
[----:B------:R-:W0:Y:S07]  /*2840*/  S2R R4, SR_LANEID ;  /* 0x0000000000047919 */ /* 0x000e2e0000000000 */
[----:B------:R-:W-:Y:S02]  /*2850*/  VOTE.ANY R2, PT, P0 ;  /* 0x0000000000027806 */ /* 0x000fe400000e0100 */
[----:B----4-:R-:W-:-:S02]  /*2860*/  VOTE.ANY R5, PT, P1 ;  /* 0x0000000000057806 */ /* 0x010fc400008e0100 */
[----:B------:R-:W-:Y:S02]  /*2870*/  @!P0 LOP3.LUT R2, RZ, R2, RZ, 0x33, !PT ;  /* 0x00000002ff028212 */ /* 0x000fe400078e33ff */
[----:B-1----:R-:W-:Y:S02]  /*2880*/  VOTE.ANY R7, PT, P2 ;  /* 0x0000000000077806 */ /* 0x002fe400010e0100 */
[----:B------:R-:W-:Y:S02]  /*2890*/  @!P1 LOP3.LUT R5, RZ, R5, RZ, 0x33, !PT ;  /* 0x00000005ff059212 */ /* 0x000fe400078e33ff */
[----:B------:R-:W-:Y:S02]  /*28a0*/  VOTE.ANY R9, PT, P3 ;  /* 0x0000000000097806 */ /* 0x000fe400018e0100 */
[----:B------:R-:W-:Y:S02]  /*28b0*/  @!P2 LOP3.LUT R7, RZ, R7, RZ, 0x33, !PT ;  /* 0x00000007ff07a212 */ /* 0x000fe400078e33ff */
[----:B------:R-:W-:-:S02]  /*28c0*/  LOP3.LUT R2, R5, R2, RZ, 0xc0, !PT ;  /* 0x0000000205027212 */ /* 0x000fc400078ec0ff */
[----:B------:R-:W-:Y:S02]  /*28d0*/  @!P3 LOP3.LUT R9, RZ, R9, RZ, 0x33, !PT ;  /* 0x00000009ff09b212 */ /* 0x000fe400078e33ff */
[----:B------:R-:W-:Y:S02]  /*28e0*/  LOP3.LUT R2, R7, R2, RZ, 0xc0, !PT ;  /* 0x0000000207027212 */ /* 0x000fe400078ec0ff */
[----:B------:R-:W-:Y:S02]  /*28f0*/  VOTE.ANY R5, PT, P4 ;  /* 0x0000000000057806 */ /* 0x000fe400020e0100 */
[----:B------:R-:W-:Y:S02]  /*2900*/  LOP3.LUT R2, R9, R2, RZ, 0xc0, !PT ;  /* 0x0000000209027212 */ /* 0x000fe400078ec0ff */
[----:B------:R-:W-:Y:S02]  /*2910*/  @!P4 LOP3.LUT R5, RZ, R5, RZ, 0x33, !PT ;  /* 0x00000005ff05c212 */ /* 0x000fe400078e33ff */
[----:B------:R-:W-:-:S02]  /*2920*/  VOTE.ANY R7, PT, P5 ;  /* 0x0000000000077806 */ /* 0x000fc400028e0100 */
[----:B------:R-:W-:Y:S02]  /*2930*/  LOP3.LUT R2, R5, R2, RZ, 0xc0, !PT ;  /* 0x0000000205027212 */ /* 0x000fe400078ec0ff */
[----:B------:R-:W-:Y:S02]  /*2940*/  LOP3.LUT P0, RZ, R51, 0x80, RZ, 0xc0, !PT ;  /* 0x0000008033ff7812 */ /* 0x000fe4000780c0ff */
[----:B------:R-:W-:Y:S02]  /*2950*/  @!P5 LOP3.LUT R7, RZ, R7, RZ, 0x33, !PT ;  /* 0x00000007ff07d212 */ /* 0x000fe400078e33ff */
[----:B------:R-:W-:Y:S02]  /*2960*/  VOTE.ANY R6, PT, P6 ;  /* 0x0000000000067806 */ /* 0x000fe400030e0100 */
[----:B------:R-:W-:Y:S02]  /*2970*/  LOP3.LUT R7, R7, R2, RZ, 0xc0, !PT ;  /* 0x0000000207077212 */ /* 0x000fe400078ec0ff */
[----:B------:R-:W1:Y:S01]  /*2980*/  S2R R2, SR_LEMASK ;  /* 0x0000000000027919 */ /* 0x000e620000003a00 */
[----:B------:R-:W-:-:S04]  /*2990*/  @!P6 LOP3.LUT R6, RZ, R6, RZ, 0x33, !PT ;  /* 0x00000006ff06e212 */ /* 0x000fc800078e33ff */
[----:B------:R-:W-:Y:S02]  /*29a0*/  VOTE.ANY R8, PT, P0 ;  /* 0x0000000000087806 */ /* 0x000fe400000e0100 */
[----:B------:R-:W-:Y:S02]  /*29b0*/  LOP3.LUT R7, R6, R7, RZ, 0xc0, !PT ;  /* 0x0000000706077212 */ /* 0x000fe400078ec0ff */
[----:B------:R-:W-:-:S04]  /*29c0*/  @!P0 LOP3.LUT R8, RZ, R8, RZ, 0x33, !PT ;  /* 0x00000008ff088212 */ /* 0x000fc800078e33ff */
[----:B------:R-:W-:Y:S01]  /*29d0*/  LOP3.LUT R9, R8, R7, RZ, 0xc0, !PT ;  /* 0x0000000708097212 */ /* 0x000fe200078ec0ff */
[----:B------:R-:W-:-:S03]  /*29e0*/  IMAD.MOV.U32 R8, RZ, RZ, RZ ;  /* 0x000000ffff087224 */ /* 0x000fc600078e00ff */
[----:B------:R-:W0:Y:S01]  /*29f0*/  FLO.U32 R7, R9 ;  /* 0x0000000900077300 */ /* 0x000e2200000e0000 */
[----:B-1----:R-:W-:Y:S02]  /*2a00*/  LOP3.LUT R5, R2, R9, RZ, 0xc0, !PT ;  /* 0x0000000902057212 */ /* 0x002fe400078ec0ff */
[----:B0-----:R-:W-:-:S05]  /*2a10*/  ISETP.NE.AND P0, PT, R4, R7, PT ;  /* 0x000000070400720c */ /* 0x001fca0003f05270 */
[----:B------:R-:W0:Y:S08]  /*2a20*/  POPC R5, R5 ;  /* 0x0000000500057309 */ /* 0x000e300000000000 */
[----:B------:R-:W-:Y:S05]  /*2a30*/  @P0 BRA `(.L_x_30) ;  /* 0x0000000000040947 */ /* 0x000fea0003800000 */
[----:B0-----:R1:W2:Y:S02]  /*2a40*/  ATOMS.ADD R8, [R30], R5 ;  /* 0x000000051e08738c */ /* 0x0012a40000000000 */
.L_x_30:
[----:B------:R-:W-:Y:S05]  /*2a50*/  BSYNC.RECONVERGENT B0 ;  /* 0x0000000000007941 */ /* 0x000fea0003800200 */
.L_x_29:
[----:B------:R-:W3:Y:S01]  /*2a60*/  LDCU UR5, c[0x0][0x3c4] ;  /* 0x00007880ff0577ac */ /* 0x000ee20008000800 */
[----:B--2---:R2:W4:Y:S01]  /*2a70*/  SHFL.IDX PT, R8, R8, R7, 0x1f ;  /* 0x00001f0708087589 */ /* 0x00452200000e0000 */
[----:B------:R-:W-:Y:S01]  /*2a80*/  BSSY.RECONVERGENT B0, `(.L_x_31) ;  /* 0x0000023000007945 */ /* 0x000fe20003800200 */
[----:B------:R-:W-:Y:S01]  /*2a90*/  IMAD.MOV.U32 R12, RZ, RZ, RZ ;  /* 0x000000ffff0c7224 */ /* 0x000fe200078e00ff */
[----:B---3--:R-:W-:-:S04]  /*2aa0*/  SHF.R.U32.HI R6, RZ, UR5, R70 ;  /* 0x00000005ff067c19 */ /* 0x008fc80008011646 */
[----:B------:R-:W-:-:S04]  /*2ab0*/  LOP3.LUT R10, R6, UR4, RZ, 0x30, !PT ;  /* 0x00000004060a7c12 */ /* 0x000fc8000f8e30ff */
[----:B------:R-:W-:-:S13]  /*2ac0*/  R2P PR, R10, 0x7f ;  /* 0x0000007f0a007804 */ /* 0x000fda0000000000 */
[----:B------:R-:W-:Y:S02]  /*2ad0*/  VOTE.ANY R6, PT, P0 ;  /* 0x0000000000067806 */ /* 0x000fe400000e0100 */
[----:B------:R-:W-:Y:S02]  /*2ae0*/  VOTE.ANY R9, PT, P1 ;  /* 0x0000000000097806 */ /* 0x000fe400008e0100 */
[----:B------:R-:W-:Y:S02]  /*2af0*/  @!P0 LOP3.LUT R6, RZ, R6, RZ, 0x33, !PT ;  /* 0x00000006ff068212 */ /* 0x000fe400078e33ff */
[----:B------:R-:W-:Y:S02]  /*2b00*/  @!P1 LOP3.LUT R9, RZ, R9, RZ, 0x33, !PT ;  /* 0x00000009ff099212 */ /* 0x000fe400078e33ff */
[----:B------:R-:W-:Y:S02]  /*2b10*/  VOTE.ANY R11, PT, P2 ;  /* 0x00000000000b7806 */ /* 0x000fe400010e0100 */
[----:B------:R-:W-:-:S02]  /*2b20*/  LOP3.LUT R6, R9, R6, RZ, 0xc0, !PT ;  /* 0x0000000609067212 */ /* 0x000fc400078ec0ff */
[----:B------:R-:W-:Y:S02]  /*2b30*/  @!P2 LOP3.LUT R11, RZ, R11, RZ, 0x33, !PT ;  /* 0x0000000bff0ba212 */ /* 0x000fe400078e33ff */
[----:B------:R-:W-:Y:S02]  /*2b40*/  VOTE.ANY R9, PT, P3 ;  /* 0x0000000000097806 */ /* 0x000fe400018e0100 */
[----:B------:R-:W-:Y:S02]  /*2b50*/  LOP3.LUT R6, R11, R6, RZ, 0xc0, !PT ;  /* 0x000000060b067212 */ /* 0x000fe400078ec0ff */
[----:B------:R-:W-:Y:S02]  /*2b60*/  @!P3 LOP3.LUT R9, RZ, R9, RZ, 0x33, !PT ;  /* 0x00000009ff09b212 */ /* 0x000fe400078e33ff */
[----:B------:R-:W-:Y:S02]  /*2b70*/  LOP3.LUT P0, RZ, R10, 0x80, RZ, 0xc0, !PT ;  /* 0x000000800aff7812 */ /* 0x000fe4000780c0ff */
[----:B------:R-:W-:-:S02]  /*2b80*/  VOTE.ANY R11, PT, P4 ;  /* 0x00000000000b7806 */ /* 0x000fc400020e0100 */
[----:B------:R-:W-:Y:S02]  /*2b90*/  LOP3.LUT R6, R9, R6, RZ, 0xc0, !PT ;  /* 0x0000000609067212 */ /* 0x000fe400078ec0ff */
[----:B------:R-:W-:Y:S02]  /*2ba0*/  VOTE.ANY R9, PT, P5 ;  /* 0x0000000000097806 */ /* 0x000fe400028e0100 */
[----:B------:R-:W-:Y:S02]  /*2bb0*/  @!P4 LOP3.LUT R11, RZ, R11, RZ, 0x33, !PT ;  /* 0x0000000bff0bc212 */ /* 0x000fe400078e33ff */
[----:B------:R-:W-:Y:S02]  /*2bc0*/  @!P5 LOP3.LUT R9, RZ, R9, RZ, 0x33, !PT ;  /* 0x00000009ff09d212 */ /* 0x000fe400078e33ff */
[----:B------:R-:W-:Y:S02]  /*2bd0*/  LOP3.LUT R6, R11, R6, RZ, 0xc0, !PT ;  /* 0x000000060b067212 */ /* 0x000fe400078ec0ff */
[----:B------:R-:W-:-:S02]  /*2be0*/  VOTE.ANY R11, PT, P6 ;  /* 0x00000000000b7806 */ /* 0x000fc400030e0100 */
[----:B------:R-:W-:Y:S02]  /*2bf0*/  LOP3.LUT R6, R9, R6, RZ, 0xc0, !PT ;  /* 0x0000000609067212 */ /* 0x000fe400078ec0ff */
[----:B------:R-:W-:Y:S02]  /*2c00*/  VOTE.ANY R9, PT, P0 ;  /* 0x0000000000097806 */ /* 0x000fe400000e0100 */
[----:B------:R-:W-:Y:S02]  /*2c10*/  @!P6 LOP3.LUT R11, RZ, R11, RZ, 0x33, !PT ;  /* 0x0000000bff0be212 */ /* 0x000fe400078e33ff */
[----:B------:R-:W-:Y:S02]  /*2c20*/  @!P0 LOP3.LUT R9, RZ, R9, RZ, 0x33, !PT ;  /* 0x00000009ff098212 */ /* 0x000fe400078e33ff */
[----:B------:R-:W-:-:S04]  /*2c30*/  LOP3.LUT R6, R11, R6, RZ, 0xc0, !PT ;  /* 0x000000060b067212 */ /* 0x000fc800078ec0ff */
[----:B------:R-:W-:-:S04]  /*2c40*/  LOP3.LUT R11, R9, R6, RZ, 0xc0, !PT ;  /* 0x00000006090b7212 */ /* 0x000fc800078ec0ff */
[----:B------:R-:W3:Y:S01]  /*2c50*/  FLO.U32 R9, R11 ;  /* 0x0000000b00097300 */ /* 0x000ee200000e0000 */
[----:B------:R-:W-:-:S07]  /*2c60*/  LOP3.LUT R6, R2, R11, RZ, 0xc0, !PT ;  /* 0x0000000b02067212 */ /* 0x000fce00078ec0ff */
[----:B------:R-:W0:Y:S01]  /*2c70*/  POPC R6, R6 ;  /* 0x0000000600067309 */ /* 0x000e220000000000 */
[----:B---3--:R-:W-:-:S13]  /*2c80*/  ISETP.NE.AND P0, PT, R4, R9, PT ;  /* 0x000000090400720c */ /* 0x008fda0003f05270 */
[----:B0-2-4-:R-:W-:Y:S05]  /*2c90*/  @P0 BRA `(.L_x_32) ;  /* 0x0000000000040947 */ /* 0x015fea0003800000 */
[----:B------:R0:W2:Y:S02]  /*2ca0*/  ATOMS.ADD R12, [R31], R6 ;  /* 0x000000061f0c738c */ /* 0x0000a40000000000 */
.L_x_32:
[----:B------:R-:W-:Y:S05]  /*2cb0*/  BSYNC.RECONVERGENT B0 ;  /* 0x0000000000007941 */ /* 0x000fea0003800200 */
.L_x_31:
[----:B------:R-:W-:Y:S01]  /*2cc0*/  R2P PR, R50, 0x7f ;  /* 0x0000007f32007804 */ /* 0x000fe20000000000 */
[----:B------:R-:W-:-:S12]  /*2cd0*/  BSSY.RECONVERGENT B0, `(.L_x_33) ;  /* 0x0000021000007945 */ /* 0x000fd80003800200 */
        /* <DEDUP_REMOVED lines=22> */
[----:B------:R-:W-:Y:S01]  /*2e40*/  LOP3.LUT R7, R14, R7, RZ, 0xc0, !PT ;  /* 0x000000070e077212 */ /* 0x000fe200078ec0ff */
[----:B------:R-:W-:-:S03]  /*2e50*/  IMAD.MOV.U32 R14, RZ, RZ, RZ ;  /* 0x000000ffff0e7224 */ /* 0x000fc600078e00ff */
[----:B------:R-:W-:Y:S02]  /*2e60*/  LOP3.LUT R13, R10, R7, RZ, 0xc0, !PT ;  /* 0x000000070a0d7212 */ /* 0x000fe400078ec0ff */
[----:B--2---:R2:W3:Y:S02]  /*2e70*/  SHFL.IDX PT, R7, R12, R9, 0x1f ;  /* 0x00001f090c077589 */ /* 0x0044e400000e0000 */
[----:B------:R-:W4:Y:S01]  /*2e80*/  FLO.U32 R11, R13 ;  /* 0x0000000d000b7300 */ /* 0x000f2200000e0000 */
[----:B------:R-:W-:-:S07]  /*2e90*/  LOP3.LUT R10, R2, R13, RZ, 0xc0, !PT ;  /* 0x0000000d020a7212 */ /* 0x000fce00078ec0ff */
[----:B------:R-:W0:Y:S01]  /*2ea0*/  POPC R10, R10 ;  /* 0x0000000a000a7309 */ /* 0x000e220000000000 */
[----:B----4-:R-:W-:-:S13]  /*2eb0*/  ISETP.NE.AND P0, PT, R4, R11, PT ;  /* 0x0000000b0400720c */ /* 0x010fda0003f05270 */
[----:B0-23--:R-:W-:Y:S05]  /*2ec0*/  @P0 BRA `(.L_x_34) ;  /* 0x0000000000040947 */ /* 0x00dfea0003800000 */
[----:B------:R0:W2:Y:S02]  /*2ed0*/  ATOMS.ADD R14, [R29], R10 ;  /* 0x0000000a1d0e738c */ /* 0x0000a40000000000 */
.L_x_34:
[----:B------:R-:W-:Y:S05]  /*2ee0*/  BSYNC.RECONVERGENT B0 ;  /* 0x0000000000007941 */ /* 0x000fea0003800200 */
.L_x_33:
[----:B------:R-:W-:Y:S01]  /*2ef0*/  R2P PR, R49, 0x7f ;  /* 0x0000007f31007804 */ /* 0x000fe20000000000 */
[----:B--2---:R2:W3:Y:S01]  /*2f00*/  SHFL.IDX PT, R11, R14, R11, 0x1f ;  /* 0x00001f0b0e0b7589 */ /* 0x0044e200000e0000 */
[----:B------:R-:W-:Y:S11]  /*2f10*/  BSSY.RECONVERGENT B0, `(.L_x_35) ;  /* 0x0000020000007945 */ /* 0x000ff60003800200 */
[----:B------:R-:W-:-:S02]  /*2f20*/  VOTE.ANY R9, PT, P0 ;  /* 0x0000000000097806 */ /* 0x000fc400000e0100 */
[----:B------:R-:W-:Y:S02]  /*2f30*/  VOTE.ANY R12, PT, P1 ;  /* 0x00000000000c7806 */ /* 0x000fe400008e0100 */
[----:B------:R-:W-:Y:S02]  /*2f40*/  @!P0 LOP3.LUT R9, RZ, R9, RZ, 0x33, !PT ;  /* 0x00000009ff098212 */ /* 0x000fe400078e33ff */
[----:B------:R-:W-:Y:S02]  /*2f50*/  @!P1 LOP3.LUT R12, RZ, R12, RZ, 0x33, !PT ;  /* 0x0000000cff0c9212 */ /* 0x000fe400078e33ff */
[----:B-1----:R-:W-:Y:S02]  /*2f60*/  VOTE.ANY R30, PT, P2 ;  /* 0x00000000001e7806 */ /* 0x002fe400010e0100 */
[----:B------:R-:W-:Y:S02]  /*2f70*/  LOP3.LUT R9, R12, R9, RZ, 0xc0, !PT ;  /* 0x000000090c097212 */ /* 0x000fe400078ec0ff */
[----:B------:R-:W-:-:S02]  /*2f80*/  @!P2 LOP3.LUT R30, RZ, R30, RZ, 0x33, !PT ;  /* 0x0000001eff1ea212 */ /* 0x000fc400078e33ff */
[----:B------:R-:W-:Y:S02]  /*2f90*/  VOTE.ANY R12, PT, P3 ;  /* 0x00000000000c7806 */ /* 0x000fe400018e0100 */
[----:B------:R-:W-:Y:S02]  /*2fa0*/  LOP3.LUT R9, R30, R9, RZ, 0xc0, !PT ;  /* 0x000000091e097212 */ /* 0x000fe400078ec0ff */
[----:B------:R-:W-:Y:S02]  /*2fb0*/  @!P3 LOP3.LUT R12, RZ, R12, RZ, 0x33, !PT ;  /* 0x0000000cff0cb212 */ /* 0x000fe400078e33ff */
[----:B------:R-:W-:Y:S02]  /*2fc0*/  LOP3.LUT P0, RZ, R49, 0x80, RZ, 0xc0, !PT ;  /* 0x0000008031ff7812 */ /* 0x000fe4000780c0ff */
[----:B------:R-:W-:Y:S02]  /*2fd0*/  VOTE.ANY R30, PT, P4 ;  /* 0x00000000001e7806 */ /* 0x000fe400020e0100 */
[----:B------:R-:W-:-:S02]  /*2fe0*/  LOP3.LUT R9, R12, R9, RZ, 0xc0, !PT ;  /* 0x000000090c097212 */ /* 0x000fc400078ec0ff */
[----:B------:R-:W-:Y:S02]  /*2ff0*/  VOTE.ANY R12, PT, P5 ;  /* 0x00000000000c7806 */ /* 0x000fe400028e0100 */
[----:B------:R-:W-:Y:S02]  /*3000*/  @!P4 LOP3.LUT R30, RZ, R30, RZ, 0x33, !PT ;  /* 0x0000001eff1ec212 */ /* 0x000fe400078e33ff */
[----:B------:R-:W-:Y:S02]  /*3010*/  @!P5 LOP3.LUT R12, RZ, R12, RZ, 0x33, !PT ;  /* 0x0000000cff0cd212 */ /* 0x000fe400078e33ff */
[----:B------:R-:W-:Y:S02]  /*3020*/  LOP3.LUT R9, R30, R9, RZ, 0xc0, !PT ;  /* 0x000000091e097212 */ /* 0x000fe400078ec0ff */
[----:B------:R-:W-:Y:S02]  /*3030*/  VOTE.ANY R30, PT, P6 ;  /* 0x00000000001e7806 */ /* 0x000fe400030e0100 */
[----:B------:R-:W-:-:S02]  /*3040*/  LOP3.LUT R9, R12, R9, RZ, 0xc0, !PT ;  /* 0x000000090c097212 */ /* 0x000fc400078ec0ff */
[----:B------:R-:W-:Y:S02]  /*3050*/  VOTE.ANY R12, PT, P0 ;  /* 0x00000000000c7806 */ /* 0x000fe400000e0100 */
[----:B------:R-:W-:Y:S02]  /*3060*/  @!P6 LOP3.LUT R30, RZ, R30, RZ, 0x33, !PT ;  /* 0x0000001eff1ee212 */ /* 0x000fe400078e33ff */
[----:B------:R-:W-:Y:S02]  /*3070*/  @!P0 LOP3.LUT R12, RZ, R12, RZ, 0x33, !PT ;  /* 0x0000000cff0c8212 */ /* 0x000fe400078e33ff */
[----:B------:R-:W-:Y:S01]  /*3080*/  LOP3.LUT R9, R30, R9, RZ, 0xc0, !PT ;  /* 0x000000091e097212 */ /* 0x000fe200078ec0ff */
[----:B------:R-:W-:-:S03]  /*3090*/  IMAD.MOV.U32 R30, RZ, RZ, RZ ;  /* 0x000000ffff1e7224 */ /* 0x000fc600078e00ff */
[----:B0-----:R-:W-:-:S04]  /*30a0*/  LOP3.LUT R29, R12, R9, RZ, 0xc0, !PT ;  /* 0x000000090c1d7212 */ /* 0x001fc800078ec0ff */
[----:B------:R-:W0:Y:S01]  /*30b0*/  FLO.U32 R13, R29 ;  /* 0x0000001d000d7300 */ /* 0x000e2200000e0000 */
[----:B------:R-:W-:-:S07]  /*30c0*/  LOP3.LUT R9, R2, R29, RZ, 0xc0, !PT ;  /* 0x0000001d02097212 */ /* 0x000fce00078ec0ff */
[----:B------:R-:W1:Y:S01]  /*30d0*/  POPC R9, R9 ;  /* 0x0000000900097309 */ /* 0x000e620000000000 */
[----:B0-----:R-:W-:-:S13]  /*30e0*/  ISETP.NE.AND P0, PT, R4, R13, PT ;  /* 0x0000000d0400720c */ /* 0x001fda0003f05270 */
[----:B-123--:R-:W-:Y:S05]  /*30f0*/  @P0 BRA `(.L_x_36) ;  /* 0x0000000000040947 */ /* 0x00efea0003800000 */
[----:B------:R0:W1:Y:S02]  /*3100*/  ATOMS.ADD R30, [R28], R9 ;  /* 0x000000091c1e738c */ /* 0x0000640000000000 */
.L_x_36:
[----:B------:R-:W-:Y:S05]  /*3110*/  BSYNC.RECONVERGENT B0 ;  /* 0x0000000000007941 */ /* 0x000fea0003800200 */
.L_x_35:
[----:B------:R-:W-:Y:S01]  /*3120*/  R2P PR, R48, 0x7f ;  /* 0x0000007f30007804 */ /* 0x000fe20000000000 */
[----:B-1----:R1:W2:Y:S01]  /*3130*/  SHFL.IDX PT, R14, R30, R13, 0x1f ;  /* 0x00001f0d1e0e7589 */ /* 0x0022a200000e0000 */
[----:B------:R-:W-:Y:S01]  /*3140*/  BSSY.RECONVERGENT B0, `(.L_x_37) ;  /* 0x0000020000007945 */ /* 0x000fe20003800200 */
[----:B0-----:R-:W-:-:S10]  /*3150*/  IMAD.MOV.U32 R28, RZ, RZ, RZ ;  /* 0x000000ffff1c7224 */ /* 0x001fd400078e00ff */
        /* <DEDUP_REMOVED lines=24> */
[----:B------:R-:W0:Y:S01]  /*32e0*/  FLO.U32 R29, R31 ;  /* 0x0000001f001d7300 */ /* 0x000e2200000e0000 */
[----:B------:R-:W-:-:S07]  /*32f0*/  LOP3.LUT R12, R2, R31, RZ, 0xc0, !PT ;  /* 0x0000001f020c7212 */ /* 0x000fce00078ec0ff */
[----:B------:R-:W3:Y:S01]  /*3300*/  POPC R12, R12 ;  /* 0x0000000c000c7309 */ /* 0x000ee20000000000 */
[----:B0-----:R-:W-:-:S13]  /*3310*/  ISETP.NE.AND P0, PT, R4, R29, PT ;  /* 0x0000001d0400720c */ /* 0x001fda0003f05270 */
[----:B-123--:R-:W-:Y:S05]  /*3320*/  @P0 BRA `(.L_x_38) ;  /* 0x0000000000040947 */ /* 0x00efea0003800000 */
[----:B------:R0:W1:Y:S02]  /*3330*/  ATOMS.ADD R28, [R27], R12 ;  /* 0x0000000c1b1c738c */ /* 0x0000640000000000 */
.L_x_38:
[----:B------:R-:W-:Y:S05]  /*3340*/  BSYNC.RECONVERGENT B0 ;  /* 0x0000000000007941 */ /* 0x000fea0003800200 */
.L_x_37:
[----:B------:R-:W-:Y:S01]  /*3350*/  R2P PR, R47, 0x7f ;  /* 0x0000007f2f007804 */ /* 0x000fe20000000000 */
[----:B01----:R0:W1:Y:S01]  /*3360*/  SHFL.IDX PT, R27, R28, R29, 0x1f ;  /* 0x00001f1d1c1b7589 */ /* 0x00306200000e0000 */
[----:B------:R-:W-:Y:S11]  /*3370*/  BSSY.RECONVERGENT B0, `(.L_x_39) ;  /* 0x0000020000007945 */ /* 0x000ff60003800200 */
[----:B------:R-:W-:-:S02]  /*3380*/  VOTE.ANY R13, PT, P0 ;  /* 0x00000000000d7806 */ /* 0x000fc400000e0100 */
[----:B------:R-:W-:Y:S02]  /*3390*/  VOTE.ANY R30, PT, P1 ;  /* 0x00000000001e7806 */ /* 0x000fe400008e0100 */
[----:B------:R-:W-:Y:S02]  /*33a0*/  @!P0 LOP3.LUT R13, RZ, R13, RZ, 0x33, !PT ;  /* 0x0000000dff0d8212 */ /* 0x000fe400078e33ff */
[----:B------:R-:W-:Y:S02]  /*33b0*/  @!P1 LOP3.LUT R30, RZ, R30, RZ, 0x33, !PT ;  /* 0x0000001eff1e9212 */ /* 0x000fe400078e33ff */
[----:B------:R-:W-:Y:S02]  /*33c0*/  VOTE.ANY R48, PT, P2 ;  /* 0x0000000000307806 */ /* 0x000fe400010e0100 */
        /* <DEDUP_REMOVED lines=17> */
[----:B------:R-:W-:-:S04]  /*34e0*/  LOP3.LUT R13, R48, R13, RZ, 0xc0, !PT ;  /* 0x0000000d300d7212 */ /* 0x000fc800078ec0ff */
[----:B------:R-:W-:Y:S01]  /*34f0*/  LOP3.LUT R47, R30, R13, RZ, 0xc0, !PT ;  /* 0x0000000d1e2f7212 */ /* 0x000fe200078ec0ff */
[----:B------:R-:W-:-:S03]  /*3500*/  IMAD.MOV.U32 R30, RZ, RZ, RZ ;  /* 0x000000ffff1e7224 */ /* 0x000fc600078e00ff */
[----:B------:R-:W2:Y:S01]  /*3510*/  FLO.U32 R31, R47 ;  /* 0x0000002f001f7300 */ /* 0x000ea200000e0000 */
[----:B------:R-:W-:-:S07]  /*3520*/  LOP3.LUT R13, R2, R47, RZ, 0xc0, !PT ;  /* 0x0000002f020d7212 */ /* 0x000fce00078ec0ff */
[----:B------:R-:W3:Y:S01]  /*3530*/  POPC R13, R13 ;  /* 0x0000000d000d7309 */ /* 0x000ee20000000000 */
[----:B--2---:R-:W-:-:S13]  /*3540*/  ISETP.NE.AND P0, PT, R4, R31, PT ;  /* 0x0000001f0400720c */ /* 0x004fda0003f05270 */
[----:B01-3--:R-:W-:Y:S05]  /*3550*/  @P0 BRA `(.L_x_40) ;  /* 0x0000000000040947 */ /* 0x00bfea0003800000 */
[----:B------:R0:W1:Y:S02]  /*3560*/  ATOMS.ADD R30, [R26], R13 ;  /* 0x0000000d1a1e738c */ /* 0x0000640000000000 */
.L_x_40:
[----:B------:R-:W-:Y:S05]  /*3570*/  BSYNC.RECONVERGENT B0 ;  /* 0x0000000000007941 */ /* 0x000fea0003800200 */
.L_x_39:
[----:B------:R-:W-:Y:S01]  /*3580*/  R2P PR, R46, 0x7f ;  /* 0x0000007f2e007804 */ /* 0x000fe20000000000 */
[----:B-1----:R1:W2:Y:S01]  /*3590*/  SHFL.IDX PT, R28, R30, R31, 0x1f ;  /* 0x00001f1f1e1c7589 */ /* 0x0022a200000e0000 */
[----:B------:R-:W-:Y:S11]  /*35a0*/  BSSY.RECONVERGENT B0, `(.L_x_41) ;  /* 0x0000020000007945 */ /* 0x000ff60003800200 */
[----:B0-----:R-:W-:-:S02]  /*35b0*/  VOTE.ANY R26, PT, P0 ;  /* 0x00000000001a7806 */ /* 0x001fc400000e0100 */
        /* <DEDUP_REMOVED lines=9> */
[----:B------:R-:W-:Y:S01]  /*3650*/  LOP3.LUT P0, RZ, R46, 0x80, RZ, 0xc0, !PT ;  /* 0x000000802eff7812 */ /* 0x000fe2000780c0ff */
[----:B------:R-:W-:Y:S01]  /*3660*/  IMAD.MOV.U32 R46, RZ, RZ, RZ ;  /* 0x000000ffff2e7224 */ /* 0x000fe200078e00ff */
        /* <DEDUP_REMOVED lines=19> */
.L_x_42:
[----:B------:R-:W-:Y:S05]  /*37a0*/  BSYNC.RECONVERGENT B0 ;  /* 0x0000000000007941 */ /* 0x000fea0003800200 */
.L_x_41:
        /* <DEDUP_REMOVED lines=27> */
[----:B------:R-:W-:-:S04]  /*3960*/  LOP3.LUT R45, R30, R25, RZ, 0xc0, !PT ;  /* 0x000000191e2d7212 */ /* 0x000fc800078ec0ff */
[----:B------:R-:W0:Y:S01]  /*3970*/  FLO.U32 R31, R45 ;  /* 0x0000002d001f7300 */ /* 0x000e2200000e0000 */
[----:B------:R-:W-:-:S07]  /*3980*/  LOP3.LUT R25, R2, R45, RZ, 0xc0, !PT ;  /* 0x0000002d02197212 */ /* 0x000fce00078ec0ff */
[----:B------:R-:W3:Y:S01]  /*3990*/  POPC R25, R25 ;  /* 0x0000001900197309 */ /* 0x000ee20000000000 */
[----:B0-----:R-:W-:-:S13]  /*39a0*/  ISETP.NE.AND P0, PT, R4, R31, PT ;  /* 0x0000001f0400720c */ /* 0x001fda0003f05270 */
[----:B-123--:R-:W-:Y:S05]  /*39b0*/  @P0 BRA `(.L_x_44) ;  /* 0x0000000000080947 */ /* 0x00efea0003800000 */
[----:B------:R-:W2:Y:S04]  /*39c0*/  LDL.LU R47, [R1+0x4] ;  /* 0x00000400012f7983 */ /* 0x000ea80000300800 */
[----:B--2---:R0:W1:Y:S02]  /*39d0*/  ATOMS.ADD R48, [R47], R25 ;  /* 0x000000192f30738c */ /* 0x0040640000000000 */
.L_x_44:
[----:B------:R-:W-:Y:S05]  /*39e0*/  BSYNC.RECONVERGENT B0 ;  /* 0x0000000000007941 */ /* 0x000fea0003800200 */
.L_x_43:
[----:B------:R-:W-:Y:S01]  /*39f0*/  R2P PR, R44, 0x7f ;  /* 0x0000007f2c007804 */ /* 0x000fe20000000000 */
[----:B------:R-:W-:Y:S01]  /*3a00*/  BSSY.RECONVERGENT B0, `(.L_x_45) ;  /* 0x0000022000007945 */ /* 0x000fe20003800200 */
[----:B------:R-:W-:-:S11]  /*3a10*/  IMAD.MOV.U32 R46, RZ, RZ, RZ ;  /* 0x000000ffff2e7224 */ /* 0x000fd600078e00ff */
[----:B------:R-:W-:Y:S02]  /*3a20*/  VOTE.ANY R30, PT, P0 ;  /* 0x00000000001e7806 */ /* 0x000fe400000e0100 */
[----:B------:R-:W-:Y:S02]  /*3a30*/  VOTE.ANY R45, PT, P1 ;  /* 0x00000000002d7806 */ /* 0x000fe400008e0100 */
[----:B------:R-:W-:Y:S02]  /*3a40*/  @!P0 LOP3.LUT R30, RZ, R30, RZ, 0x33, !PT ;  /* 0x0000001eff1e8212 */ /* 0x000fe400078e33ff */
[----:B------:R-:W-:Y:S02]  /*3a50*/  @!P1 LOP3.LUT R45, RZ, R45, RZ, 0x33, !PT ;  /* 0x0000002dff2d9212 */ /* 0x000fe400078e33ff */
[----:B0-----:R-:W-:Y:S02]  /*3a60*/  VOTE.ANY R47, PT, P2 ;  /* 0x00000000002f7806 */ /* 0x001fe400010e0100 */
[----:B------:R-:W-:-:S02]  /*3a70*/  LOP3.LUT R30, R45, R30, RZ, 0xc0, !PT ;  /* 0x0000001e2d1e7212 */ /* 0x000fc400078ec0ff */
[----:B------:R-:W-:Y:S02]  /*3a80*/  @!P2 LOP3.LUT R47, RZ, R47, RZ, 0x33, !PT ;  /* 0x0000002fff2fa212 */ /* 0x000fe400078e33ff */
[----:B------:R-:W-:Y:S02]  /*3a90*/  VOTE.ANY R45, PT, P3 ;  /* 0x00000000002d7806 */ /* 0x000fe400018e0100 */
[----:B------:R-:W-:Y:S02]  /*3aa0*/  LOP3.LUT R30, R47, R30, RZ, 0xc0, !PT ;  /* 0x0000001e2f1e7212 */ /* 0x000fe400078ec0ff */
[----:B------:R-:W-:Y:S02]  /*3ab0*/  @!P3 LOP3.LUT R45, RZ, R45, RZ, 0x33, !PT ;  /* 0x0000002dff2db212 */ /* 0x000fe400078e33ff */
[----:B------:R-:W-:Y:S02]  /*3ac0*/  LOP3.LUT P0, RZ, R44, 0x80, RZ, 0xc0, !PT ;  /* 0x000000802cff7812 */ /* 0x000fe4000780c0ff */
[----:B------:R-:W-:Y:S01]  /*3ad0*/  VOTE.ANY R47, PT, P4 ;  /* 0x00000000002f7806 */ /* 0x000fe200020e0100 */
[----:B-1----:R0:W1:Y:S01]  /*3ae0*/  SHFL.IDX PT, R44, R48, R31, 0x1f ;  /* 0x00001f1f302c7589 */ /* 0x00206200000e0000 */
        /* <DEDUP_REMOVED lines=12> */
[----:B------:R-:W2:Y:S01]  /*3bb0*/  FLO.U32 R45, R47 ;  /* 0x0000002f002d7300 */ /* 0x000ea200000e0000 */
[----:B------:R-:W-:-:S07]  /*3bc0*/  LOP3.LUT R30, R2, R47, RZ, 0xc0, !PT ;  /* 0x0000002f021e7212 */ /* 0x000fce00078ec0ff */
[----:B------:R-:W3:Y:S01]  /*3bd0*/  POPC R30, R30 ;  /* 0x0000001e001e7309 */ /* 0x000ee20000000000 */
[----:B--2---:R-:W-:-:S13]  /*3be0*/  ISETP.NE.AND P0, PT, R4, R45, PT ;  /* 0x0000002d0400720c */ /* 0x004fda0003f05270 */
[----:B01-3--:R-:W-:Y:S05]  /*3bf0*/  @P0 BRA `(.L_x_46) ;  /* 0x0000000000080947 */ /* 0x00bfea0003800000 */
[----:B------:R-:W2:Y:S04]  /*3c00*/  LDL.LU R49, [R1] ;  /* 0x0000000001317983 */ /* 0x000ea80000300800 */
[----:B--2---:R0:W1:Y:S02]  /*3c10*/  ATOMS.ADD R46, [R49], R30 ;  /* 0x0000001e312e738c */ /* 0x0040640000000000 */
.L_x_46:
[----:B------:R-:W-:Y:S05]  /*3c20*/  BSYNC.RECONVERGENT B0 ;  /* 0x0000000000007941 */ /* 0x000fea0003800200 */
.L_x_45:
        /* <DEDUP_REMOVED lines=13> */
[----:B------:R-:W-:Y:S01]  /*3d00*/  VOTE.ANY R50, PT, P4 ;  /* 0x0000000000327806 */ /* 0x000fe200020e0100 */
[----:B-1----:R1:W2:Y:S01]  /*3d10*/  SHFL.IDX PT, R43, R46, R45, 0x1f ;  /* 0x00001f2d2e2b7589 */ /* 0x0022a200000e0000 */
        /* <DEDUP_REMOVED lines=11> */
[----:B0-----:R-:W-:Y:S01]  /*3dd0*/  LOP3.LUT R49, R48, R31, RZ, 0xc0, !PT ;  /* 0x0000001f30317212 */ /* 0x001fe200078ec0ff */
[----:B------:R-:W-:-:S03]  /*3de0*/  IMAD.MOV.U32 R48, RZ, RZ, RZ ;  /* 0x000000ffff307224 */ /* 0x000fc600078e00ff */
[----:B------:R-:W0:Y:S01]  /*3df0*/  FLO.U32 R47, R49 ;  /* 0x00000031002f7300 */ /* 0x000e2200000e0000 */
[----:B------:R-:W-:-:S07]  /*3e00*/  LOP3.LUT R31, R2, R49, RZ, 0xc0, !PT ;  /* 0x00000031021f7212 */ /* 0x000fce00078ec0ff */
[----:B------:R-:W3:Y:S01]  /*3e10*/  POPC R31, R31 ;  /* 0x0000001f001f7309 */ /* 0x000ee20000000000 */
[----:B0-----:R-:W-:-:S13]  /*3e20*/  ISETP.NE.AND P0, PT, R4, R47, PT ;  /* 0x0000002f0400720c */ /* 0x001fda0003f05270 */
[----:B-123--:R-:W-:Y:S05]  /*3e30*/  @P0 BRA `(.L_x_48) ;  /* 0x0000000000040947 */ /* 0x00efea0003800000 */
[----:B------:R0:W1:Y:S02]  /*3e40*/  ATOMS.ADD R48, [R24], R31 ;  /* 0x0000001f1830738c */ /* 0x0000640000000000 */
.L_x_48:
[----:B------:R-:W-:Y:S05]  /*3e50*/  BSYNC.RECONVERGENT B0 ;  /* 0x0000000000007941 */ /* 0x000fea0003800200 */
.L_x_47:
[----:B------:R-:W-:Y:S01]  /*3e60*/  R2P PR, R42, 0x7f ;  /* 0x0000007f2a007804 */ /* 0x000fe20000000000 */
[----:B------:R-:W-:Y:S01]  /*3e70*/  BSSY.RECONVERGENT B0, `(.L_x_49) ;  /* 0x0000021000007945 */ /* 0x000fe20003800200 */
[----:B------:R-:W-:-:S11]  /*3e80*/  IMAD.MOV.U32 R46, RZ, RZ, RZ ;  /* 0x000000ffff2e7224 */ /* 0x000fd600078e00ff */
[----:B0-----:R-:W-:Y:S02]  /*3e90*/  VOTE.ANY R24, PT, P0 ;  /* 0x0000000000187806 */ /* 0x001fe400000e0100 */
        /* <DEDUP_REMOVED lines=29> */
[----:B------:R0:W1:Y:S02]  /*4070*/  ATOMS.ADD R46, [R23], R24 ;  /* 0x00000018172e738c */ /* 0x0000640000000000 */
.L_x_50:
[----:B------:R-:W-:Y:S05]  /*4080*/  BSYNC.RECONVERGENT B0 ;  /* 0x0000000000007941 */ /* 0x000fea0003800200 */
.L_x_49:
[----:B------:R-:W-:Y:S01]  /*4090*/  R2P PR, R41, 0x7f ;  /* 0x0000007f29007804 */ /* 0x000fe20000000000 */
[----:B------:R-:W-:-:S12]  /*40a0*/  BSSY.RECONVERGENT B0, `(.L_x_51) ;  /* 0x0000021000007945 */ /* 0x000fd80003800200 */
        /* <DEDUP_REMOVED lines=23> */
[----:B------:R-:W-:Y:S01]  /*4220*/  LOP3.LUT R49, R48, R23, RZ, 0xc0, !PT ;  /* 0x0000001730317212 */ /* 0x000fe200078ec0ff */
[----:B------:R-:W-:Y:S01]  /*4230*/  IMAD.MOV.U32 R48, RZ, RZ, RZ ;  /* 0x000000ffff307224 */ /* 0x000fe200078e00ff */
[----:B-1----:R0:W1:Y:S02]  /*4240*/  SHFL.IDX PT, R23, R46, R45, 0x1f ;  /* 0x00001f2d2e177589 */ /* 0x00206400000e0000 */
[----:B------:R-:W2:Y:S01]  /*4250*/  FLO.U32 R47, R49 ;  /* 0x00000031002f7300 */ /* 0x000ea200000e0000 */
[----:B------:R-:W-:-:S07]  /*4260*/  LOP3.LUT R41, R2, R49, RZ, 0xc0, !PT ;  /* 0x0000003102297212 */ /* 0x000fce00078ec0ff */
[----:B------:R-:W3:Y:S01]  /*4270*/  POPC R41, R41 ;  /* 0x0000002900297309 */ /* 0x000ee20000000000 */
[----:B--2---:R-:W-:-:S13]  /*4280*/  ISETP.NE.AND P0, PT, R4, R47, PT ;  /* 0x0000002f0400720c */ /* 0x004fda0003f05270 */
[----:B01-3--:R-:W-:Y:S05]  /*4290*/  @P0 BRA `(.L_x_52) ;  /* 0x0000000000040947 */ /* 0x00bfea0003800000 */
[----:B------:R0:W1:Y:S02]  /*42a0*/  ATOMS.ADD R48, [R22], R41 ;  /* 0x000000291630738c */ /* 0x0000640000000000 */
.L_x_52:
[----:B------:R-:W-:Y:S05]  /*42b0*/  BSYNC.RECONVERGENT B0 ;  /* 0x0000000000007941 */ /* 0x000fea0003800200 */
.L_x_51:
        /* <DEDUP_REMOVED lines=34> */
.L_x_54:
[----:B------:R-:W-:Y:S05]  /*44e0*/  BSYNC.RECONVERGENT B0 ;  /* 0x0000000000007941 */ /* 0x000fea0003800200 */
.L_x_53:
        /* <DEDUP_REMOVED lines=34> */
.L_x_56:
[----:B------:R-:W-:Y:S05]  /*4710*/  BSYNC.RECONVERGENT B0 ;  /* 0x0000000000007941 */ /* 0x000fea0003800200 */
.L_x_55:
        /* <DEDUP_REMOVED lines=34> */
.L_x_58:
[----:B------:R-:W-:Y:S05]  /*4940*/  BSYNC.RECONVERGENT B0 ;  /* 0x0000000000007941 */ /* 0x000fea0003800200 */
.L_x_57:
        /* <DEDUP_REMOVED lines=34> */
.L_x_60:
[----:B------:R-:W-:Y:S05]  /*4b70*/  BSYNC.RECONVERGENT B0 ;  /* 0x0000000000007941 */ /* 0x000fea0003800200 */
.L_x_59:
        /* <DEDUP_REMOVED lines=26> */
[----:B------:R-:W-:Y:S02]  /*4d20*/  LOP3.LUT R49, R45, R18, RZ, 0xc0, !PT ;  /* 0x000000122d317212 */ /* 0x000fe400078ec0ff */
[----:B-1----:R0:W1:Y:S02]  /*4d30*/  SHFL.IDX PT, R18, R48, R47, 0x1f ;  /* 0x00001f2f30127589 */ /* 0x00206400000e0000 */
[----:B------:R-:W2:Y:S01]  /*4d40*/  FLO.U32 R45, R49 ;  /* 0x00000031002d7300 */ /* 0x000ea200000e0000 */
[----:B------:R-:W-:-:S07]  /*4d50*/  LOP3.LUT R34, R2, R49, RZ, 0xc0, !PT ;  /* 0x0000003102227212 */ /* 0x000fce00078ec0ff */
[----:B------:R-:W3:Y:S01]  /*4d60*/  POPC R34, R34 ;  /* 0x0000002200227309 */ /* 0x000ee20000000000 */
[----:B--2---:R-:W-:-:S13]  /*4d70*/  ISETP.NE.AND P0, PT, R4, R45, PT ;  /* 0x0000002d0400720c */ /* 0x004fda0003f05270 */
[----:B01-3--:R-:W-:Y:S05]  /*4d80*/  @P0 BRA `(.L_x_62) ;  /* 0x0000000000040947 */ /* 0x00bfea0003800000 */
[----:B------:R0:W1:Y:S02]  /*4d90*/  ATOMS.ADD R46, [R17], R34 ;  /* 0x00000022112e738c */ /* 0x0000640000000000 */
.L_x_62:
[----:B------:R-:W-:Y:S05]  /*4da0*/  BSYNC.RECONVERGENT B0 ;  /* 0x0000000000007941 */ /* 0x000fea0003800200 */
.L_x_61:
        /* <DEDUP_REMOVED lines=28> */
[----:B------:R-:W0:Y:S01]  /*4f70*/  FLO.U32 R33, R47 ;  /* 0x0000002f00217300 */ /* 0x000e2200000e0000 */
[----:B------:R-:W-:-:S07]  /*4f80*/  LOP3.LUT R17, R2, R47, RZ, 0xc0, !PT ;  /* 0x0000002f02117212 */ /* 0x000fce00078ec0ff */
[----:B------:R-:W3:Y:S01]  /*4f90*/  POPC R17, R17 ;  /* 0x0000001100117309 */ /* 0x000ee20000000000 */
[----:B0-----:R-:W-:-:S13]  /*4fa0*/  ISETP.NE.AND P0, PT, R4, R33, PT ;  /* 0x000000210400720c */ /* 0x001fda0003f05270 */
[----:B-123--:R-:W-:Y:S05]  /*4fb0*/  @P0 BRA `(.L_x_64) ;  /* 0x0000000000040947 */ /* 0x00efea0003800000 */
[----:B------:R0:W1:Y:S02]  /*4fc0*/  ATOMS.ADD R48, [R16], R17 ;  /* 0x000000111030738c */ /* 0x0000640000000000 */
.L_x_64:
[----:B------:R-:W-:Y:S05]  /*4fd0*/  BSYNC.RECONVERGENT B0 ;  /* 0x0000000000007941 */ /* 0x000fea0003800200 */
.L_x_63:
[----:B------:R-:W-:Y:S01]  /*4fe0*/  R2P PR, R32, 0x7f ;  /* 0x0000007f20007804 */ /* 0x000fe20000000000 */
[----:B-1----:R1:W2:Y:S01]  /*4ff0*/  SHFL.IDX PT, R48, R48, R33, 0x1f ;  /* 0x00001f2130307589 */ /* 0x0022a200000e0000 */
[----:B------:R-:W-:Y:S01]  /*5000*/  BSSY.RECONVERGENT B0, `(.L_x_65) ;  /* 0x0000021000007945 */ /* 0x000fe20003800200 */
[----:B------:R-:W-:Y:S02]  /*5010*/  IMAD.IADD R8, R5, 0x1, R8 ;  /* 0x0000000105087824 */ /* 0x000fe400078e0208 */
[----:B------:R-:W-:-:S08]  /*5020*/  IMAD.MOV.U32 R5, RZ, RZ, RZ ;  /* 0x000000ffff057224 */ /* 0x000fd000078e00ff */
        /* <DEDUP_REMOVED lines=30> */
.L_x_66:
[----:B------:R-:W-:Y:S05]  /*5210*/  BSYNC.RECONVERGENT B0 ;  /* 0x0000000000007941 */ /* 0x000fea0003800200 */
.L_x_65:
[----:B------:R-:W2:Y:S01]  /*5220*/  LDL.LU R4, [R1+0x8] ;  /* 0x0000080001047983 */ /* 0x000ea20000300800 */
[----:B------:R-:W-:Y:S01]  /*5230*/  IMAD.IADD R6, R6, 0x1, R7 ;  /* 0x0000000106067824 */ /* 0x000fe200078e0207 */
[----:B------:R-:W-:Y:S01]  /*5240*/  BSSY B1, `(.L_x_67) ;  /* 0x000006c000017945 */ /* 0x000fe20003800000 */
[----:B------:R-:W-:Y:S01]  /*5250*/  IMAD.IADD R10, R10, 0x1, R11 ;  /* 0x000000010a0a7824 */ /* 0x000fe200078e020b */
[----:B-1----:R-:W0:Y:S01]  /*5260*/  SHFL.IDX PT, R5, R5, R16, 0x1f ;  /* 0x00001f1005057589 */ /* 0x002e2200000e0000 */
[----:B------:R-:W-:Y:S02]  /*5270*/  IMAD.IADD R14, R9, 0x1, R14 ;  /* 0x00000001090e7824 */ /* 0x000fe400078e020e */
[--C-:B------:R-:W-:Y:S01]  /*5280*/  IMAD R8, R8, 0x4, R73.reuse ;  /* 0x0000000408087824 */ /* 0x100fe200078e0249 */
[----:B------:R-:W-:Y:S01]  /*5290*/  BAR.SYNC.DEFER_BLOCKING 0x0 ;  /* 0x0000000000007b1d */ /* 0x000fe20000010000 */
[----:B------:R-:W-:Y:S02]  /*52a0*/  IMAD.IADD R28, R13, 0x1, R28 ;  /* 0x000000010d1c7824 */ /* 0x000fe400078e021c */
[----:B------:R-:W-:-:S02]  /*52b0*/  IMAD R7, R6, 0x4, R73 ;  /* 0x0000000406077824 */ /* 0x000fc400078e0249 */
[----:B------:R-:W-:Y:S02]  /*52c0*/  IMAD.IADD R26, R26, 0x1, R29 ;  /* 0x000000011a1a7824 */ /* 0x000fe400078e021d */
[--C-:B------:R-:W-:Y:S02]  /*52d0*/  IMAD R10, R10, 0x4, R73.reuse ;  /* 0x000000040a0a7824 */ /* 0x100fe400078e0249 */
[----:B------:R-:W-:Y:S02]  /*52e0*/  IMAD.IADD R44, R25, 0x1, R44 ;  /* 0x00000001192c7824 */ /* 0x000fe400078e022c */
[----:B------:R-:W-:Y:S02]  /*52f0*/  IMAD R9, R14, 0x4, R73 ;  /* 0x000000040e097824 */ /* 0x000fe400078e0249 */
[----:B------:R-:W-:Y:S02]  /*5300*/  IMAD.IADD R42, R31, 0x1, R42 ;  /* 0x000000011f2a7824 */ /* 0x000fe400078e022a */
[----:B------:R-:W-:-:S02]  /*5310*/  IMAD.IADD R24, R24, 0x1, R23 ;  /* 0x0000000118187824 */ /* 0x000fc400078e0217 */
[----:B------:R-:W-:Y:S02]  /*5320*/  IMAD R6, R26, 0x4, R73 ;  /* 0x000000041a067824 */ /* 0x000fe400078e0249 */
[----:B------:R-:W-:Y:S02]  /*5330*/  IMAD.IADD R40, R41, 0x1, R40 ;  /* 0x0000000129287824 */ /* 0x000fe400078e0228 */
[----:B0-----:R-:W-:Y:S02]  /*5340*/  IMAD.IADD R2, R2, 0x1, R5 ;  /* 0x0000000102027824 */ /* 0x001fe400078e0205 */
[--C-:B------:R-:W-:Y:S01]  /*5350*/  IMAD R5, R28, 0x4, R73.reuse ;  /* 0x000000041c057824 */ /* 0x100fe200078e0249 */
[----:B------:R0:W-:Y:S01]  /*5360*/  STS [R8+-0x4], R71 ;  /* 0xfffffc4708007388 */ /* 0x0001e20000000800 */
[----:B------:R-:W-:Y:S02]  /*5370*/  IMAD R11, R44, 0x4, R73 ;  /* 0x000000042c0b7824 */ /* 0x000fe400078e0249 */
[----:B------:R-:W-:Y:S01]  /*5380*/  IMAD.IADD R22, R22, 0x1, R37 ;  /* 0x0000000116167824 */ /* 0x000fe200078e0225 */
[----:B------:R1:W-:Y:S01]  /*5390*/  STS [R7+-0x4], R70 ;  /* 0xfffffc4607007388 */ /* 0x0003e20000000800 */
[----:B------:R-:W-:-:S02]  /*53a0*/  IMAD.IADD R36, R21, 0x1, R36 ;  /* 0x0000000115247824 */ /* 0x000fc400078e0224 */
[----:B------:R-:W-:Y:S01]  /*53b0*/  IMAD.IADD R20, R20, 0x1, R35 ;  /* 0x0000000114147824 */ /* 0x000fe200078e0223 */
[----:B------:R3:W-:Y:S01]  /*53c0*/  STS [R10+-0x4], R69 ;  /* 0xfffffc450a007388 */ /* 0x0007e20000000800 */
[----:B------:R-:W-:Y:S02]  /*53d0*/  IMAD.IADD R18, R19, 0x1, R18 ;  /* 0x0000000113127824 */ /* 0x000fe400078e0212 */
[----:B0-----:R-:W-:Y:S01]  /*53e0*/  IMAD R8, R24, 0x4, R73 ;  /* 0x0000000418087824 */ /* 0x001fe200078e0249 */
[----:B------:R0:W-:Y:S01]  /*53f0*/  STS [R9+-0x4], R68 ;  /* 0xfffffc4409007388 */ /* 0x0001e20000000800 */
[----:B------:R-:W-:Y:S02]  /*5400*/  IMAD.IADD R34, R34, 0x1, R45 ;  /* 0x0000000122227824 */ /* 0x000fe400078e022d */
[----:B-1----:R-:W-:Y:S02]  /*5410*/  IMAD R7, R42, 0x4, R73 ;  /* 0x000000042a077824 */ /* 0x002fe400078e0249 */
[----:B------:R-:W-:-:S02]  /*5420*/  IMAD.IADD R48, R17, 0x1, R48 ;  /* 0x0000000111307824 */ /* 0x000fc400078e0230 */
[--C-:B---3--:R-:W-:Y:S02]  /*5430*/  IMAD R10, R22, 0x4, R73.reuse ;  /* 0x00000004160a7824 */ /* 0x108fe400078e0249 */
[--C-:B------:R-:W-:Y:S02]  /*5440*/  IMAD R13, R36, 0x4, R73.reuse ;  /* 0x00000004240d7824 */ /* 0x100fe400078e0249 */
[--C-:B0-----:R-:W-:Y:S02]  /*5450*/  IMAD R9, R40, 0x4, R73.reuse ;  /* 0x0000000428097824 */ /* 0x101fe400078e0249 */
[----:B------:R-:W-:Y:S01]  /*5460*/  IMAD R2, R2, 0x4, R73 ;  /* 0x0000000402027824 */ /* 0x000fe200078e0249 */
[----:B--2---:R-:W-:Y:S01]  /*5470*/  ISETP.NE.AND P0, PT, R4, RZ, PT ;  /* 0x000000ff0400720c */ /* 0x004fe20003f05270 */
[----:B------:R-:W-:Y:S02]  /*5480*/  IMAD.IADD R4, R12, 0x1, R27 ;  /* 0x000000010c047824 */ /* 0x000fe400078e021b */
[----:B------:R-:W-:-:S02]  /*5490*/  IMAD.IADD R12, R30, 0x1, R43 ;  /* 0x000000011e0c7824 */ /* 0x000fc400078e022b */
[--C-:B------:R-:W-:Y:S02]  /*54a0*/  IMAD R4, R4, 0x4, R73.reuse ;  /* 0x0000000404047824 */ /* 0x100fe400078e0249 */
[----:B------:R-:W-:-:S03]  /*54b0*/  IMAD R12, R12, 0x4, R73 ;  /* 0x000000040c0c7824 */ /* 0x000fc600078e0249 */
[----:B------:R0:W-:Y:S04]  /*54c0*/  STS [R4+-0x4], R67 ;  /* 0xfffffc4304007388 */ /* 0x0001e80000000800 */
[----:B------:R1:W-:Y:S04]  /*54d0*/  STS [R5+-0x4], R66 ;  /* 0xfffffc4205007388 */ /* 0x0003e80000000800 */
[----:B------:R2:W-:Y:S01]  /*54e0*/  STS [R6+-0x4], R65 ;  /* 0xfffffc4106007388 */ /* 0x0005e20000000800 */
[----:B0-----:R-:W-:-:S03]  /*54f0*/  IMAD R4, R20, 0x4, R73 ;  /* 0x0000000414047824 */ /* 0x001fc600078e0249 */
[----:B------:R0:W-:Y:S01]  /*5500*/  STS [R11+-0x4], R64 ;  /* 0xfffffc400b007388 */ /* 0x0001e20000000800 */
[----:B-1----:R-:W-:-:S03]  /*5510*/  IMAD R5, R18, 0x4, R73 ;  /* 0x0000000412057824 */ /* 0x002fc600078e0249 */
[----:B------:R-:W-:Y:S01]  /*5520*/  STS [R12+-0x4], R63 ;  /* 0xfffffc3f0c007388 */ /* 0x000fe20000000800 */
[----:B--2---:R-:W-:-:S03]  /*5530*/  IMAD R6, R34, 0x4, R73 ;  /* 0x0000000422067824 */ /* 0x004fc600078e0249 */
[----:B------:R-:W-:Y:S01]  /*5540*/  STS [R7+-0x4], R62 ;  /* 0xfffffc3e07007388 */ /* 0x000fe20000000800 */
[----:B0-----:R-:W-:-:S03]  /*5550*/  IMAD R11, R48, 0x4, R73 ;  /* 0x00000004300b7824 */ /* 0x001fc600078e0249 */
[----:B------:R-:W-:Y:S04]  /*5560*/  STS [R8+-0x4], R61 ;  /* 0xfffffc3d08007388 */ /* 0x000fe80000000800 */
[----:B------:R-:W-:Y:S04]  /*5570*/  STS [R9+-0x4], R60 ;  /* 0xfffffc3c09007388 */ /* 0x000fe80000000800 */
[----:B------:R-:W-:Y:S04]  /*5580*/  STS [R10+-0x4], R59 ;  /* 0xfffffc3b0a007388 */ /* 0x000fe80000000800 */
[----:B------:R0:W-:Y:S04]  /*5590*/  STS [R13+-0x4], R58 ;  /* 0xfffffc3a0d007388 */ /* 0x0001e80000000800 */
[----:B------:R1:W-:Y:S04]  /*55a0*/  STS [R4+-0x4], R57 ;  /* 0xfffffc3904007388 */ /* 0x0003e80000000800 */
[----:B------:R1:W-:Y:S01]  /*55b0*/  STS [R5+-0x4], R56 ;  /* 0xfffffc3805007388 */ /* 0x0003e20000000800 */
[----:B0-----:R-:W-:-:S03]  /*55c0*/  IMAD R13, R39, 0x8, R73 ;  /* 0x00000008270d7824 */ /* 0x001fc600078e0249 */
[----:B------:R1:W-:Y:S04]  /*55d0*/  STS [R6+-0x4], R55 ;  /* 0xfffffc3706007388 */ /* 0x0003e80000000800 */
[----:B------:R1:W-:Y:S04]  /*55e0*/  STS [R11+-0x4], R54 ;  /* 0xfffffc360b007388 */ /* 0x0003e80000000800 */
[----:B------:R1:W-:Y:S01]  /*55f0*/  STS [R2+-0x4], R53 ;  /* 0xfffffc3502007388 */ /* 0x0003e20000000800 */
[----:B------:R-:W-:Y:S05]  /*5600*/  @P0 BRA `(.L_x_68) ;  /* 0x0000000000bc0947 */ /* 0x000fea0003800000 */
[----:B------:R-:W1:Y:S02]  /*5610*/  LDCU.64 UR8, c[0x0][0x398] ;  /* 0x00007300ff0877ac */ /* 0x000e640008000a00 */
[----:B-1----:R-:W-:-:S04]  /*5620*/  LEA R6, P0, R39, UR8, 0x3 ;  /* 0x0000000827067c11 */ /* 0x002fc8000f8018ff */
[----:B------:R-:W-:-:S05]  /*5630*/  LEA.HI.X R7, R39, UR9, RZ, 0x3, P0 ;  /* 0x0000000927077c11 */ /* 0x000fca00080f1cff */
[----:B------:R-:W2:Y:S01]  /*5640*/  LDG.E.64 R4, desc[UR6][R6.64] ;  /* 0x0000000606047981 */ /* 0x000ea2000c1e1b00 */
[----:B------:R-:W-:Y:S02]  /*5650*/  SHF.R.S32.HI R9, RZ, 0x1f, R3 ;  /* 0x0000001fff097819 */ /* 0x000fe40000011403 */
[----:B--2---:R-:W-:-:S05]  /*5660*/  IADD3 R4, P0, PT, -R3, R4, RZ ;  /* 0x0000000403047210 */ /* 0x004fca0007f1e1ff */
[----:B------:R-:W-:Y:S01]  /*5670*/  IMAD.X R5, R5, 0x1, ~R9, P0 ;  /* 0x0000000105057824 */ /* 0x000fe200000e0e09 */
[----:B------:R-:W-:Y:S01]  /*5680*/  ISETP.GE.AND P0, PT, R72, 0x1, PT ;  /* 0x000000014800780c */ /* 0x000fe20003f06270 */
[----:B------:R-:W-:-:S03]  /*5690*/  IMAD.MOV.U32 R9, RZ, RZ, R52 ;  /* 0x000000ffff097224 */ /* 0x000fc600078e0034 */
[----:B------:R0:W-:Y:S09]  /*56a0*/  STS.64 [R13+0x7200], R4 ;  /* 0x007200040d007388 */ /* 0x0001f20000000a00 */
[----:B------:R-:W-:Y:S05]  /*56b0*/  @!P0 BRA `(.L_x_69) ;  /* 0x00000000006c8947 */ /* 0x000fea0003800000 */
[----:B------:R-:W-:Y:S01]  /*56c0*/  BSSY B0, `(.L_x_70) ;  /* 0x0000019000007945 */ /* 0x000fe20003800000 */
[----:B------:R-:W-:Y:S02]  /*56d0*/  IMAD.MOV.U32 R2, RZ, RZ, -0x1 ;  /* 0xffffffffff027424 */ /* 0x000fe400078e00ff */
[----:B------:R-:W-:Y:S02]  /*56e0*/  IMAD.MOV.U32 R6, RZ, RZ, R72 ;  /* 0x000000ffff067224 */ /* 0x000fe400078e0048 */
[----:B------:R-:W-:-:S07]  /*56f0*/  IMAD.MOV.U32 R9, RZ, RZ, R52 ;  /* 0x000000ffff097224 */ /* 0x000fce00078e0034 */
.L_x_74:
[----:B0-----:R-:W0:Y:S01]  /*5700*/  LDC.64 R4, c[0x0][0x380] ;  /* 0x0000e000ff047b82 */ /* 0x001e220000000a00 */
[----:B------:R-:W-:Y:S01]  /*5710*/  VIADD R11, R6, 0xffffffff ;  /* 0xffffffff060b7836 */ /* 0x000fe20000000000 */
[----:B------:R-:W-:Y:S03]  /*5720*/  BSSY B2, `(.L_x_71) ;  /* 0x0000008000027945 */ /* 0x000fe60003800000 */
[----:B------:R-:W-:-:S04]  /*5730*/  IMAD R7, R11, 0x100, R39 ;  /* 0x000001000b077824 */ /* 0x000fc800078e0227 */
[----:B0-----:R-:W-:-:S07]  /*5740*/  IMAD.WIDE R4, R7, 0x4, R4 ;  /* 0x0000000407047825 */ /* 0x001fce00078e0204 */
.L_x_72:
[----:B------:R-:W-:Y:S05]  /*5750*/  YIELD ;  /* 0x0000000000007946 */ /* 0x000fea0003800000 */
[----:B------:R0:W-:Y:S06]  /*5760*/  MEMBAR.SC.CTA ;  /* 0x0000000000007992 */ /* 0x0001ec0000000000 */
[----:B0-----:R-:W2:Y:S02]  /*5770*/  LDG.E.STRONG.SYS R7, desc[UR6][R4.64] ;  /* 0x0000000604077981 */ /* 0x001ea4000c1f5900 */
[----:B--2---:R-:W-:-:S13]  /*5780*/  ISETP.NE.AND P0, PT, R7, RZ, PT ;  /* 0x000000ff0700720c */ /* 0x004fda0003f05270 */
[----:B------:R-:W-:Y:S05]  /*5790*/  @!P0 BRA `(.L_x_72) ;  /* 0xfffffffc00ec8947 */ /* 0x000fea000383ffff */
[----:B------:R-:W-:Y:S05]  /*57a0*/  BSYNC B2 ;  /* 0x0000000000027941 */ /* 0x000fea0003800000 */
.L_x_71:
[----:B------:R-:W-:Y:S01]  /*57b0*/  BSSY.RECONVERGENT B2, `(.L_x_73) ;  /* 0x0000006000027945 */ /* 0x000fe20003800200 */
[C---:B------:R-:W-:Y:S02]  /*57c0*/  ISETP.GT.AND P0, PT, R7.reuse, -0x1, PT ;  /* 0xffffffff0700780c */ /* 0x040fe40003f04270 */
[----:B------:R-:W-:Y:S01]  /*57d0*/  LOP3.LUT R4, R7, 0x3fffffff, RZ, 0xc0, !PT ;  /* 0x3fffffff07047812 */ /* 0x000fe200078ec0ff */
[----:B------:R-:W-:Y:S05]  /*57e0*/  WARPSYNC.EXCLUSIVE R2 ;  /* 0x0000000002007348 */ /* 0x000fea0003a00000 */
[----:B------:R-:W-:-:S05]  /*57f0*/  IMAD.IADD R9, R4, 0x1, R9 ;  /* 0x0000000104097824 */ /* 0x000fca00078e0209 */
[----:B------:R-:W-:-:S07]  /*5800*/  VOTE.ANY R2, PT, P0 ;  /* 0x0000000000027806 */ /* 0x000fce00000e0100 */
[----:B------:R-:W-:Y:S05]  /*5810*/  BSYNC.RECONVERGENT B2 ;  /* 0x0000000000027941 */ /* 0x000fea0003800200 */
.L_x_73:
[----:B------:R-:W-:Y:S01]  /*5820*/  ISETP.GT.U32.AND P1, PT, R6, 0x1, PT ;  /* 0x000000010600780c */ /* 0x000fe20003f24070 */
[----:B------:R-:W-:-:S12]  /*5830*/  IMAD.MOV.U32 R6, RZ, RZ, R11 ;  /* 0x000000ffff067224 */ /* 0x000fd800078e000b */
[----:B------:R-:W-:Y:S05]  /*5840*/  @P0 BRA P1, `(.L_x_74) ;  /* 0xfffffffc00ac0947 */ /* 0x000fea000083ffff */
[----:B------:R-:W-:Y:S05]  /*5850*/  BSYNC B0 ;  /* 0x0000000000007941 */ /* 0x000fea0003800000 */
.L_x_70:
[----:B------:R1:W2:Y:S02]  /*5860*/  LDS.64 R4, [R13+0x7200] ;  /* 0x007200000d047984 */ /* 0x0002a40000000a00 */
.L_x_69:
        /* <DEDUP_REMOVED lines=9> */
.L_x_68:
[----:B------:R-:W-:Y:S05]  /*5900*/  BSYNC B1 ;  /* 0x0000000000017941 */ /* 0x000fea0003800000 */
.L_x_67:
[----:B0-----:R-:W0:Y:S01]  /*5910*/  LDC.64 R8, c[0x0][0x390] ;  /* 0x0000e400ff087b82 */ /* 0x001e220000000a00 */
[----:B-1----:R-:W-:-:S04]  /*5920*/  IMAD.MOV.U32 R5, RZ, RZ, 0x1c80 ;  /* 0x00001c80ff057424 */ /* 0x002fc800078e00ff */
[----:B------:R-:W-:-:S03]  /*5930*/  IMAD R5, R72, R5, 0x1c80 ;  /* 0x00001c8048057424 */ /* 0x000fc600078e0205 */
[----:B------:R-:W1:Y:S01]  /*5940*/  LDC R6, c[0x0][0x3c0] ;  /* 0x0000f000ff067b82 */ /* 0x000e620000000800 */
[----:B0-----:R-:W-:Y:S02]  /*5950*/  ISETP.EQ.U32.AND P1, PT, R8, RZ, PT ;  /* 0x000000ff0800720c */ /* 0x001fe40003f22070 */
[CC--:B-1----:R-:W-:Y:S02]  /*5960*/  ISETP.GE.AND P0, PT, R5.reuse, R6.reuse, PT ;  /* 0x000000060500720c */ /* 0x0c2fe40003f06270 */
[----:B------:R-:W-:Y:S02]  /*5970*/  ISETP.GT.AND P3, PT, R5, R6, PT ;  /* 0x000000060500720c */ /* 0x000fe40003f64270 */
[----:B------:R-:W-:-:S04]  /*5980*/  ISETP.EQ.OR.EX P0, PT, R9, RZ, !P0, P1 ;  /* 0x000000ff0900720c */ /* 0x000fc80004702710 */
[----:B------:R-:W-:-:S13]  /*5990*/  ISETP.GT.U32.OR P0, PT, R39, 0xff, P0 ;  /* 0x000000ff2700780c */ /* 0x000fda0000704470 */
[----:B------:R-:W-:Y:S05]  /*59a0*/  @P0 BRA `(.L_x_75) ;  /* 0x0000000000200947 */ /* 0x000fea0003800000 */
[----:B------:R-:W0:Y:S01]  /*59b0*/  LDS.64 R4, [R13+0x7200] ;  /* 0x007200000d047984 */ /* 0x000e220000000a00 */
[--C-:B------:R-:W-:Y:S02]  /*59c0*/  SHF.R.S32.HI R7, RZ, 0x1f, R52.reuse ;  /* 0x0000001fff077819 */ /* 0x100fe40000011434 */
[C---:B------:R-:W-:Y:S02]  /*59d0*/  LEA R2, P2, R39.reuse, R8, 0x3 ;  /* 0x0000000827027211 */ /* 0x040fe400078418ff */
[----:B0-----:R-:W-:Y:S02]  /*59e0*/  IADD3 R52, P0, P1, R4, R3, R52 ;  /* 0x0000000304347210 */ /* 0x001fe4000791e034 */
[----:B------:R-:W-:Y:S02]  /*59f0*/  SHF.R.S32.HI R4, RZ, 0x1f, R3 ;  /* 0x0000001fff047819 */ /* 0x000fe40000011403 */
[----:B------:R-:W-:Y:S02]  /*5a00*/  LEA.HI.X R3, R39, R9, RZ, 0x3, P2 ;  /* 0x0000000927037211 */ /* 0x000fe400010f1cff */
[----:B------:R-:W-:-:S05]  /*5a10*/  IADD3.X R53, PT, PT, R5, R4, R7, P0, P1 ;  /* 0x0000000405357210 */ /* 0x000fca00007e2407 */
[----:B------:R0:W-:Y:S02]  /*5a20*/  STG.E.64 desc[UR6][R2.64], R52 ;  /* 0x0000003402007986 */ /* 0x0001e4000c101b06 */
.L_x_75:
[----:B------:R-:W-:Y:S05]  /*5a30*/  WARPSYNC.ALL ;  /* 0x0000000000007948 */ /* 0x000fea0003800000 */
[----:B------:R-:W-:Y:S06]  /*5a40*/  BAR.SYNC.DEFER_BLOCKING 0x0 ;  /* 0x0000000000007b1d */ /* 0x000fec0000010000 */
[----:B------:R-:W-:Y:S05]  /*5a50*/  @P3 BRA `(.L_x_76) ;  /* 0x0000000c00503947 */ /* 0x000fea0003800000 */
[----:B------:R-:W0:Y:S01]  /*5a60*/  LDS R9, [R0] ;  /* 0x0000000000097984 */ /* 0x000e220000000800 */
[----:B------:R-:W0:Y:S01]  /*5a70*/  LDCU UR5, c[0x0][0x3c4] ;  /* 0x00007880ff0577ac */ /* 0x000e220008000800 */
[----:B------:R-:W1:Y:S01]  /*5a80*/  LDCU.64 UR8, c[0x0][0x3a0] ;  /* 0x00007400ff0877ac */ /* 0x000e620008000a00 */
[----:B0-----:R-:W-:-:S04]  /*5a90*/  SHF.R.U32.HI R2, RZ, UR5, R9 ;  /* 0x00000005ff027c19 */ /* 0x001fc80008011609 */
[----:B------:R-:W-:-:S05]  /*5aa0*/  LOP3.LUT R2, R2, UR4, RZ, 0x30, !PT ;  /* 0x0000000402027c12 */ /* 0x000fca000f8e30ff */
[----:B------:R-:W-:-:S06]  /*5ab0*/  IMAD R3, R2, 0x8, R73 ;  /* 0x0000000802037824 */ /* 0x000fcc00078e0249 */
[----:B------:R-:W0:Y:S02]  /*5ac0*/  LDS.64 R2, [R3+0x7200] ;  /* 0x0072000003027984 */ /* 0x000e240000000a00 */
[----:B0-----:R-:W-:-:S05]  /*5ad0*/  IADD3 R2, P0, PT, R2, R39, RZ ;  /* 0x0000002702027210 */ /* 0x001fca0007f1e0ff */
[----:B------:R-:W-:Y:S01]  /*5ae0*/  IMAD.X R5, RZ, RZ, R3, P0 ;  /* 0x000000ffff057224 */ /* 0x000fe200000e0603 */
[----:B-1----:R-:W-:-:S04]  /*5af0*/  LEA R4, P0, R2, UR8, 0x2 ;  /* 0x0000000802047c11 */ /* 0x002fc8000f8010ff */
[----:B------:R-:W-:-:S05]  /*5b00*/  LEA.HI.X R5, R2, UR9, R5, 0x2, P0 ;  /* 0x0000000902057c11 */ /* 0x000fca00080f1405 */
[----:B------:R-:W-:Y:S01]  /*5b10*/  STG.E desc[UR6][R4.64], R9 ;  /* 0x0000000904007986 */ /* 0x000fe2000c101906 */
[----:B------:R-:W-:-:S03]  /*5b20*/  NOP ;  /* 0x0000000000007918 */ /* 0x000fc60000000000 */
[----:B------:R-:W0:Y:S02]  /*5b30*/  LDS R11, [R0+0x600] ;  /* 0x00060000000b7984 */ /* 0x000e240000000800 */
[----:B0-----:R-:W-:-:S04]  /*5b40*/  SHF.R.U32.HI R2, RZ, UR5, R11 ;  /* 0x00000005ff027c19 */ /* 0x001fc8000801160b */
[----:B------:R-:W-:-:S05]  /*5b50*/  LOP3.LUT R2, R2, UR4, RZ, 0x30, !PT ;  /* 0x0000000402027c12 */ /* 0x000fca000f8e30ff */
[----:B------:R-:W-:-:S06]  /*5b60*/  IMAD R3, R2, 0x8, R73 ;  /* 0x0000000802037824 */ /* 0x000fcc00078e0249 */
[----:B------:R-:W0:Y:S02]  /*5b70*/  LDS.64 R2, [R3+0x7200] ;  /* 0x0072000003027984 */ /* 0x000e240000000a00 */
[----:B0-----:R-:W-:-:S05]  /*5b80*/  IADD3 R2, P0, PT, R2, R39, RZ ;  /* 0x0000002702027210 */ /* 0x001fca0007f1e0ff */
[----:B------:R-:W-:Y:S01]  /*5b90*/  IMAD.X R7, RZ, RZ, R3, P0 ;  /* 0x000000ffff077224 */ /* 0x000fe200000e0603 */
[----:B------:R-:W-:-:S04]  /*5ba0*/  LEA R6, P0, R2, UR8, 0x2 ;  /* 0x0000000802067c11 */ /* 0x000fc8000f8010ff */
[----:B------:R-:W-:-:S05]  /*5bb0*/  LEA.HI.X R7, R2, UR9, R7, 0x2, P0 ;  /* 0x0000000902077c11 */ /* 0x000fca00080f1407 */
[----:B------:R-:W-:Y:S01]  /*5bc0*/  STG.E desc[UR6][R6.64+0x600], R11 ;  /* 0x0006000b06007986 */ /* 0x000fe2000c101906 */
[----:B------:R-:W-:-:S03]  /*5bd0*/  NOP ;  /* 0x0000000000007918 */ /* 0x000fc60000000000 */
[----:B------:R-:W0:Y:S02]  /*5be0*/  LDS R9, [R0+0xc00] ;  /* 0x000c000000097984 */ /* 0x000e240000000800 */
[----:B0-----:R-:W-:-:S04]  /*5bf0*/  SHF.R.U32.HI R2, RZ, UR5, R9 ;  /* 0x00000005ff027c19 */ /* 0x001fc80008011609 */
[----:B------:R-:W-:-:S05]  /*5c00*/  LOP3.LUT R2, R2, UR4, RZ, 0x30, !PT ;  /* 0x0000000402027c12 */ /* 0x000fca000f8e30ff */
[----:B------:R-:W-:-:S05]  /*5c10*/  IMAD R8, R2, 0x8, R73 ;  /* 0x0000000802087824 */ /* 0x000fca00078e0249 */
        /* <DEDUP_REMOVED lines=182> */
[----:B------:R-:W-:Y:S01]  /*6780*/  NOP ;  /* 0x0000000000007918 */ /* 0x000fe20000000000 */
[----:B------:R-:W-:Y:S05]  /*6790*/  EXIT ;  /* 0x000000000000794d */ /* 0x000fea0003800000 */
.L_x_76:
[----:B0-----:R-:W-:Y:S01]  /*67a0*/  IMAD R3, R72, -0x1c80, R6 ;  /* 0xffffe38048037824 */ /* 0x001fe200078e0206 */
[----:B------:R-:W-:Y:S01]  /*67b0*/  BSSY.RECONVERGENT B0, `(.L_x_77) ;  /* 0x000001c000007945 */ /* 0x000fe20003800200 */
[C---:B------:R-:W-:Y:S02]  /*67c0*/  VIADD R6, R39.reuse, 0x480 ;  /* 0x0000048027067836 */ /* 0x040fe40000000000 */
[C---:B------:R-:W-:Y:S01]  /*67d0*/  VIADD R2, R39.reuse, 0x180 ;  /* 0x0000018027027836 */ /* 0x040fe20000000000 */
[CC--:B------:R-:W-:Y:S01]  /*67e0*/  ISETP.GE.AND P1, PT, R39.reuse, R3.reuse, PT ;  /* 0x000000032700720c */ /* 0x0c0fe20003f26270 */
[C---:B------:R-:W-:Y:S01]  /*67f0*/  VIADD R4, R39.reuse, 0x300 ;  /* 0x0000030027047836 */ /* 0x040fe20000000000 */
[-C--:B------:R-:W-:Y:S01]  /*6800*/  ISETP.GE.AND P4, PT, R6, R3.reuse, PT ;  /* 0x000000030600720c */ /* 0x080fe20003f86270 */
[C---:B------:R-:W-:Y:S01]  /*6810*/  VIADD R6, R39.reuse, 0x900 ;  /* 0x0000090027067836 */ /* 0x040fe20000000000 */
[-C--:B------:R-:W-:Y:S01]  /*6820*/  ISETP.GE.AND P2, PT, R2, R3.reuse, PT ;  /* 0x000000030200720c */ /* 0x080fe20003f46270 */
[C---:B------:R-:W-:Y:S01]  /*6830*/  VIADD R2, R39.reuse, 0x600 ;  /* 0x0000060027027836 */ /* 0x040fe20000000000 */
[-C--:B------:R-:W-:Y:S01]  /*6840*/  ISETP.GE.AND P3, PT, R4, R3.reuse, PT ;  /* 0x000000030400720c */ /* 0x080fe20003f66270 */
[C---:B------:R-:W-:Y:S01]  /*6850*/  VIADD R4, R39.reuse, 0x780 ;  /* 0x0000078027047836 */ /* 0x040fe20000000000 */
[-C--:B------:R-:W-:Y:S01]  /*6860*/  ISETP.GE.AND P0, PT, R6, R3.reuse, PT ;  /* 0x000000030600720c */ /* 0x080fe20003f06270 */
[----:B------:R-:W-:Y:S01]  /*6870*/  VIADD R6, R39, 0xa80 ;  /* 0x00000a8027067836 */ /* 0x000fe20000000000 */
[----:B------:R-:W-:-:S02]  /*6880*/  ISETP.GE.AND P5, PT, R2, R3, PT ;  /* 0x000000030200720c */ /* 0x000fc40003fa6270 */
[----:B------:R-:W-:Y:S01]  /*6890*/  ISETP.GE.AND P6, PT, R4, R3, PT ;  /* 0x000000030400720c */ /* 0x000fe20003fc6270 */
[----:B------:R-:W-:-:S12]  /*68a0*/  @P1 BRA `(.L_x_78) ;  /* 0x0000000000301947 */ /* 0x000fd80003800000 */
[----:B------:R-:W0:Y:S01]  /*68b0*/  LDS R7, [R0] ;  /* 0x0000000000077984 */ /* 0x000e220000000800 */
[----:B------:R-:W0:Y:S01]  /*68c0*/  LDCU UR5, c[0x0][0x3c4] ;  /* 0x00007880ff0577ac */ /* 0x000e220008000800 */
[----:B------:R-:W1:Y:S01]  /*68d0*/  LDCU.64 UR8, c[0x0][0x3a0] ;  /* 0x00007400ff0877ac */ /* 0x000e620008000a00 */
[----:B0-----:R-:W-:-:S04]  /*68e0*/  SHF.R.U32.HI R2, RZ, UR5, R7 ;  /* 0x00000005ff027c19 */ /* 0x001fc80008011607 */
[----:B------:R-:W-:-:S05]  /*68f0*/  LOP3.LUT R2, R2, UR4, RZ, 0x30, !PT ;  /* 0x0000000402027c12 */ /* 0x000fca000f8e30ff */
[----:B------:R-:W-:-:S05]  /*6900*/  IMAD R2, R2, 0x8, R73 ;  /* 0x0000000802027824 */ /* 0x000fca00078e0249 */
[----:B------:R-:W0:Y:S02]  /*6910*/  LDS.64 R4, [R2+0x7200] ;  /* 0x0072000002047984 */ /* 0x000e240000000a00 */
[----:B0-----:R-:W-:-:S05]  /*6920*/  IADD3 R8, P1, PT, R4, R39, RZ ;  /* 0x0000002704087210 */ /* 0x001fca0007f3e0ff */
[----:B------:R-:W-:Y:S01]  /*6930*/  IMAD.X R5, RZ, RZ, R5, P1 ;  /* 0x000000ffff057224 */ /* 0x000fe200008e0605 */
[----:B-1----:R-:W-:-:S04]  /*6940*/  LEA R4, P1, R8, UR8, 0x2 ;  /* 0x0000000808047c11 */ /* 0x002fc8000f8210ff */
[----:B------:R-:W-:-:S05]  /*6950*/  LEA.HI.X R5, R8, UR9, R5, 0x2, P1 ;  /* 0x0000000908057c11 */ /* 0x000fca00088f1405 */
[----:B------:R0:W-:Y:S04]  /*6960*/  STG.E desc[UR6][R4.64], R7 ;  /* 0x0000000704007986 */ /* 0x0001e8000c101906 */
.L_x_78:
[----:B------:R-:W-:Y:S05]  /*6970*/  BSYNC.RECONVERGENT B0 ;  /* 0x0000000000007941 */ /* 0x000fea0003800200 */
.L_x_77:
[----:B------:R-:W-:Y:S01]  /*6980*/  NOP ;  /* 0x0000000000007918 */ /* 0x000fe20000000000 */
[----:B------:R-:W-:Y:S01]  /*6990*/  BSSY.RECONVERGENT B0, `(.L_x_79) ;  /* 0x0000010000007945 */ /* 0x000fe20003800200 */
[----:B------:R-:W-:Y:S02]  /*69a0*/  ISETP.GE.AND P1, PT, R6, R3, PT ;  /* 0x000000030600720c */ /* 0x000fe40003f26270 */
[----:B------:R-:W-:Y:S01]  /*69b0*/  LOP3.LUT R6, R39, 0xc00, RZ, 0xfc, !PT ;  /* 0x00000c0027067812 */ /* 0x000fe200078efcff */
[----:B------:R-:W-:Y:S10]  /*69c0*/  @P2 BRA `(.L_x_80) ;  /* 0x0000000000302947 */ /* 0x000ff40003800000 */
[----:B0-----:R-:W0:Y:S01]  /*69d0*/  LDS R7, [R0+0x600] ;  /* 0x0006000000077984 */ /* 0x001e220000000800 */
        /* <DEDUP_REMOVED lines=11> */
.L_x_80:
[----:B------:R-:W-:Y:S05]  /*6a90*/  BSYNC.RECONVERGENT B0 ;  /* 0x0000000000007941 */ /* 0x000fea0003800200 */
.L_x_79:
[----:B------:R-:W-:Y:S01]  /*6aa0*/  NOP ;  /* 0x0000000000007918 */ /* 0x000fe20000000000 */
[----:B------:R-:W-:Y:S01]  /*6ab0*/  BSSY.RECONVERGENT B0, `(.L_x_81) ;  /* 0x0000010000007945 */ /* 0x000fe20003800200 */
[----:B------:R-:W-:Y:S01]  /*6ac0*/  ISETP.GE.AND P2, PT, R6, R3, PT ;  /* 0x000000030600720c */ /* 0x000fe20003f46270 */
[----:B------:R-:W-:Y:S02]  /*6ad0*/  VIADD R6, R39, 0xd80 ;  /* 0x00000d8027067836 */ /* 0x000fe40000000000 */
[----:B------:R-:W-:Y:S10]  /*6ae0*/  @P3 BRA `(.L_x_82) ;  /* 0x0000000000303947 */ /* 0x000ff40003800000 */
[----:B01----:R-:W0:Y:S01]  /*6af0*/  LDS R7, [R0+0xc00] ;  /* 0x000c000000077984 */ /* 0x003e220000000800 */
        /* <DEDUP_REMOVED lines=11> */
.L_x_82:
[----:B------:R-:W-:Y:S05]  /*6bb0*/  BSYNC.RECONVERGENT B0 ;  /* 0x0000000000007941 */ /* 0x000fea0003800200 */
.L_x_81:
[----:B------:R-:W-:Y:S01]  /*6bc0*/  NOP ;  /* 0x0000000000007918 */ /* 0x000fe20000000000 */
[----:B------:R-:W-:Y:S01]  /*6bd0*/  BSSY.RECONVERGENT B0, `(.L_x_83) ;  /* 0x0000010000007945 */ /* 0x000fe20003800200 */
[----:B------:R-:W-:Y:S01]  /*6be0*/  ISETP.GE.AND P3, PT, R6, R3, PT ;  /* 0x000000030600720c */ /* 0x000fe20003f66270 */
[----:B------:R-:W-:Y:S02]  /*6bf0*/  VIADD R6, R39, 0xf00 ;  /* 0x00000f0027067836 */ /* 0x000fe40000000000 */
[----:B------:R-:W-:Y:S10]  /*6c00*/  @P4 BRA `(.L_x_84) ;  /* 0x0000000000304947 */ /* 0x000ff40003800000 */
[----:B012---:R-:W0:Y:S01]  /*6c10*/  LDS R7, [R0+0x1200] ;  /* 0x0012000000077984 */ /* 0x007e220000000800 */
        /* <DEDUP_REMOVED lines=11> */
.L_x_84:
[----:B------:R-:W-:Y:S05]  /*6cd0*/  BSYNC.RECONVERGENT B0 ;  /* 0x0000000000007941 */ /* 0x000fea0003800200 */
.L_x_83:
[----:B------:R-:W-:Y:S01]  /*6ce0*/  NOP ;  /* 0x0000000000007918 */ /* 0x000fe20000000000 */
[----:B------:R-:W-:Y:S01]  /*6cf0*/  BSSY.RECONVERGENT B0, `(.L_x_85) ;  /* 0x0000010000007945 */ /* 0x000fe20003800200 */
[----:B------:R-:W-:Y:S01]  /*6d00*/  ISETP.GE.AND P4, PT, R6, R3, PT ;  /* 0x000000030600720c */ /* 0x000fe20003f86270 */
[----:B------:R-:W-:Y:S02]  /*6d10*/  VIADD R6, R39, 0x1080 ;  /* 0x0000108027067836 */ /* 0x000fe40000000000 */
[----:B------:R-:W-:Y:S10]  /*6d20*/  @P5 BRA `(.L_x_86) ;  /* 0x0000000000305947 */ /* 0x000ff40003800000 */
[----:B0123--:R-:W0:Y:S01]  /*6d30*/  LDS R7, [R0+0x1800] ;  /* 0x0018000000077984 */ /* 0x00fe220000000800 */
        /* <DEDUP_REMOVED lines=11> */
.L_x_86:
[----:B------:R-:W-:Y:S05]  /*6df0*/  BSYNC.RECONVERGENT B0 ;  /* 0x0000000000007941 */ /* 0x000fea0003800200 */
.L_x_85:
[----:B------:R-:W-:Y:S01]  /*6e00*/  NOP ;  /* 0x0000000000007918 */ /* 0x000fe20000000000 */
[----:B------:R-:W-:Y:S01]  /*6e10*/  BSSY.RECONVERGENT B0, `(.L_x_87) ;  /* 0x0000010000007945 */ /* 0x000fe20003800200 */
[----:B------:R-:W-:Y:S01]  /*6e20*/  ISETP.GE.AND P5, PT, R6, R3, PT ;  /* 0x000000030600720c */ /* 0x000fe20003fa6270 */
[----:B------:R-:W-:Y:S02]  /*6e30*/  VIADD R6, R39, 0x1200 ;  /* 0x0000120027067836 */ /* 0x000fe40000000000 */
[----:B------:R-:W-:Y:S10]  /*6e40*/  @P6 BRA `(.L_x_88) ;  /* 0x0000000000306947 */ /* 0x000ff40003800000 */
[----:B01234-:R-:W0:Y:S01]  /*6e50*/  LDS R7, [R0+0x1e00] ;  /* 0x001e000000077984 */ /* 0x01fe220000000800 */
        /* <DEDUP_REMOVED lines=11> */
.L_x_88:
[----:B------:R-:W-:Y:S05]  /*6f10*/  BSYNC.RECONVERGENT B0 ;  /* 0x0000000000007941 */ /* 0x000fea0003800200 */
.L_x_87:
        /* <DEDUP_REMOVED lines=17> */
.L_x_90:
[----:B------:R-:W-:Y:S05]  /*7030*/  BSYNC.RECONVERGENT B0 ;  /* 0x0000000000007941 */ /* 0x000fea0003800200 */
.L_x_89:
        /* <DEDUP_REMOVED lines=17> */
.L_x_92:
[----:B------:R-:W-:Y:S05]  /*7150*/  BSYNC.RECONVERGENT B0 ;  /* 0x0000000000007941 */ /* 0x000fea0003800200 */
.L_x_91:
        /* <DEDUP_REMOVED lines=17> */
.L_x_94:
[----:B------:R-:W-:Y:S05]  /*7270*/  BSYNC.RECONVERGENT B0 ;  /* 0x0000000000007941 */ /* 0x000fea0003800200 */
.L_x_93:
[----:B------:R-:W-:Y:S01]  /*7280*/  NOP ;  /* 0x0000000000007918 */ /* 0x000fe20000000000 */
[----:B------:R-:W-:Y:S01]  /*7290*/  BSSY.RECONVERGENT B0, `(.L_x_95) ;  /* 0x0000010000007945 */ /* 0x000fe20003800200 */
[----:B------:R-:W-:Y:S02]  /*72a0*/  ISETP.GE.AND P2, PT, R6, R3, PT ;  /* 0x000000030600720c */ /* 0x000fe40003f46270 */
[----:B------:R-:W-:Y:S01]  /*72b0*/  LOP3.LUT R6, R39, 0x1800, RZ, 0xfc, !PT ;  /* 0x0000180027067812 */ /* 0x000fe200078efcff */
        /* <DEDUP_REMOVED lines=13> */
.L_x_96:
[----:B------:R-:W-:Y:S05]  /*7390*/  BSYNC.RECONVERGENT B0 ;  /* 0x0000000000007941 */ /* 0x000fea0003800200 */
.L_x_95:
        /* <DEDUP_REMOVED lines=17> */
.L_x_98:
[----:B------:R-:W-:Y:S05]  /*74b0*/  BSYNC.RECONVERGENT B0 ;  /* 0x0000000000007941 */ /* 0x000fea0003800200 */
.L_x_97:
[----:B------:R-:W-:Y:S01]  /*74c0*/  NOP ;  /* 0x0000000000007918 */ /* 0x000fe20000000000 */
[----:B------:R-:W-:Y:S01]  /*74d0*/  BSSY.RECONVERGENT B0, `(.L_x_99) ;  /* 0x000000f000007945 */ /* 0x000fe20003800200 */
[----:B------:R-:W-:-:S03]  /*74e0*/  ISETP.GE.AND P4, PT, R6, R3, PT ;  /* 0x000000030600720c */ /* 0x000fc60003f86270 */
        /* <DEDUP_REMOVED lines=13> */
.L_x_100:
[----:B------:R-:W-:Y:S05]  /*75c0*/  BSYNC.RECONVERGENT B0 ;  /* 0x0000000000007941 */ /* 0x000fea0003800200 */
.L_x_99:
[----:B------:R-:W-:Y:S01]  /*75d0*/  NOP ;  /* 0x0000000000007918 */ /* 0x000fe20000000000 */
[----:B------:R-:W-:Y:S04]  /*75e0*/  BSSY.RECONVERGENT B0, `(.L_x_101) ;  /* 0x000000e000007945 */ /* 0x000fe80003800200 */
[----:B------:R-:W-:Y:S05]  /*75f0*/  @P6 BRA `(.L_x_102) ;  /* 0x0000000000306947 */ /* 0x000fea0003800000 */
        /* <DEDUP_REMOVED lines=12> */
.L_x_102:
[----:B------:R-:W-:Y:S05]  /*76c0*/  BSYNC.RECONVERGENT B0 ;  /* 0x0000000000007941 */ /* 0x000fea0003800200 */
.L_x_101:
        /* <DEDUP_REMOVED lines=15> */
.L_x_104:
[----:B------:R-:W-:Y:S05]  /*77c0*/  BSYNC.RECONVERGENT B0 ;  /* 0x0000000000007941 */ /* 0x000fea0003800200 */
.L_x_103:
        /* <DEDUP_REMOVED lines=15> */
.L_x_106:
[----:B------:R-:W-:Y:S05]  /*78c0*/  BSYNC.RECONVERGENT B0 ;  /* 0x0000000000007941 */ /* 0x000fea0003800200 */
.L_x_105:
        /* <DEDUP_REMOVED lines=15> */
.L_x_108:
[----:B------:R-:W-:Y:S05]  /*79c0*/  BSYNC.RECONVERGENT B0 ;  /* 0x0000000000007941 */ /* 0x000fea0003800200 */
.L_x_107:
        /* <DEDUP_REMOVED lines=15> */
.L_x_110:
[----:B------:R-:W-:Y:S05]  /*7ac0*/  BSYNC.RECONVERGENT B0 ;  /* 0x0000000000007941 */ /* 0x000fea0003800200 */
.L_x_109:
        /* <DEDUP_REMOVED lines=15> */
.L_x_112:
[----:B------:R-:W-:Y:S05]  /*7bc0*/  BSYNC.RECONVERGENT B0 ;  /* 0x0000000000007941 */ /* 0x000fea0003800200 */
.L_x_111:
[----:B------:R-:W-:Y:S01]  /*7bd0*/  NOP ;  /* 0x0000000000007918 */ /* 0x000fe20000000000 */
[----:B01234-:R-:W0:Y:S01]  /*7be0*/  LDS R7, [R0+0x6c00] ;  /* 0x006c000000077984 */ /* 0x01fe220000000800 */
[----:B------:R-:W0:Y:S02]  /*7bf0*/  LDCU UR5, c[0x0][0x3c4] ;  /* 0x00007880ff0577ac */ /* 0x000e240008000800 */
[----:B0-----:R-:W-:-:S04]  /*7c00*/  SHF.R.U32.HI R2, RZ, UR5, R7 ;  /* 0x00000005ff027c19 */ /* 0x001fc80008011607 */
[----:B------:R-:W-:-:S05]  /*7c10*/  LOP3.LUT R2, R2, UR4, RZ, 0x30, !PT ;  /* 0x0000000402027c12 */ /* 0x000fca000f8e30ff */
[----:B------:R-:W-:Y:S02]  /*7c20*/  IMAD R4, R2, 0x8, R73 ;  /* 0x0000000802047824 */ /* 0x000fe400078e0249 */
[----:B------:R-:W-:-:S04]  /*7c30*/  VIADD R2, R39, 0x1b00 ;  /* 0x00001b0027027836 */ /* 0x000fc80000000000 */
[----:B------:R-:W0:Y:S01]  /*7c40*/  LDS.64 R4, [R4+0x7200] ;  /* 0x0072000004047984 */ /* 0x000e220000000a00 */
[----:B------:R-:W-:-:S13]  /*7c50*/  ISETP.GE.AND P0, PT, R2, R3, PT ;  /* 0x000000030200720c */ /* 0x000fda0003f06270 */
[----:B------:R-:W1:Y:S01]  /*7c60*/  @!P0 LDC.64 R2, c[0x0][0x3a0] ;  /* 0x0000e800ff028b82 */ /* 0x000e620000000a00 */
[----:B0-----:R-:W-:-:S05]  /*7c70*/  IADD3 R38, P1, PT, R4, R39, RZ ;  /* 0x0000002704267210 */ /* 0x001fca0007f3e0ff */
[----:B------:R-:W-:Y:S01]  /*7c80*/  IMAD.X R5, RZ, RZ, R5, P1 ;  /* 0x000000ffff057224 */ /* 0x000fe200008e0605 */
[----:B-1----:R-:W-:-:S04]  /*7c90*/  @!P0 LEA R2, P1, R38, R2, 0x2 ;  /* 0x0000000226028211 */ /* 0x002fc800078210ff */
[----:B------:R-:W-:-:S05]  /*7ca0*/  @!P0 LEA.HI.X R3, R38, R3, R5, 0x2, P1 ;  /* 0x0000000326038211 */ /* 0x000fca00008f1405 */
[----:B------:R-:W-:Y:S01]  /*7cb0*/  @!P0 STG.E desc[UR6][R2.64+0x6c00], R7 ;  /* 0x006c000702008986 */ /* 0x000fe2000c101906 */
[----:B------:R-:W-:Y:S01]  /*7cc0*/  NOP ;  /* 0x0000000000007918 */ /* 0x000fe20000000000 */
[----:B------:R-:W-:Y:S05]  /*7cd0*/  EXIT ;  /* 0x000000000000794d */ /* 0x000fea0003800000 */
.L_x_26:
[----:B------:R-:W-:Y:S02]  /*7ce0*/  IMAD.MOV.U32 R0, RZ, RZ, 0x1 ;  /* 0x00000001ff007424 */ /* 0x000fe400078e00ff */
[----:B------:R-:W-:Y:S02]  /*7cf0*/  IMAD.MOV.U32 R77, RZ, RZ, R2 ;  /* 0x000000ffff4d7224 */ /* 0x000fe400078e0002 */
[----:B------:R-:W-:Y:S02]  /*7d00*/  IMAD.MOV.U32 R75, RZ, RZ, RZ ;  /* 0x000000ffff4b7224 */ /* 0x000fe400078e00ff */
[----:B------:R-:W-:-:S07]  /*7d10*/  IMAD.MOV.U32 R76, RZ, RZ, -0x1 ;  /* 0xffffffffff4c7424 */ /* 0x000fce00078e00ff */
[----:B------:R-:W-:Y:S05]  /*7d20*/  WARPSYNC.COLLECTIVE R76, `(.L_x_113) ;  /* 0x000000004c087348 */ /* 0x000fea0003c00000 */
[----:B------:R0:W1:Y:S02]  /*7d30*/  SHFL.UP P0, R0, R77, R0, R75 ;  /* 0x040000004d007389 */ /* 0x000064000000004b */
[----:B01----:R-:W-:Y:S05]  /*7d40*/  ENDCOLLECTIVE ;  /* 0x000000000000791b */ /* 0x003fea0003800000 */
.L_x_113:
[----:B------:R-:W-:Y:S02]  /*7d50*/  IMAD.MOV.U32 R77, RZ, RZ, R0 ;  /* 0x000000ffff4d7224 */ /* 0x000fe400078e0000 */
[----:B------:R-:W-:Y:S02]  /*7d60*/  IMAD.MOV.U32 R0, RZ, RZ, 0x2 ;  /* 0x00000002ff007424 */ /* 0x000fe400078e00ff */
[----:B------:R-:W-:-:S07]  /*7d70*/  @P0 IMAD.IADD R77, R2, 0x1, R77 ;  /* 0x00000001024d0824 */ /* 0x000fce00078e024d */
[----:B------:R-:W-:Y:S05]  /*7d80*/  WARPSYNC.COLLECTIVE R76, `(.L_x_114) ;  /* 0x000000004c087348 */ /* 0x000fea0003c00000 */
[----:B------:R0:W1:Y:S02]  /*7d90*/  SHFL.UP P0, R0, R77, R0, R75 ;  /* 0x040000004d007389 */ /* 0x000064000000004b */
[----:B01----:R-:W-:Y:S05]  /*7da0*/  ENDCOLLECTIVE ;  /* 0x000000000000791b */ /* 0x003fea0003800000 */
.L_x_114:
[----:B------:R-:W-:Y:S02]  /*7db0*/  IMAD.MOV.U32 R74, RZ, RZ, R0 ;  /* 0x000000ffff4a7224 */ /* 0x000fe400078e0000 */
[----:B------:R-:W-:Y:S02]  /*7dc0*/  IMAD.MOV.U32 R0, RZ, RZ, 0x4 ;  /* 0x00000004ff007424 */ /* 0x000fe400078e00ff */
[----:B------:R-:W-:-:S04]  /*7dd0*/  @P0 IMAD.IADD R74, R77, 0x1, R74 ;  /* 0x000000014d4a0824 */ /* 0x000fc800078e024a */
[----:B------:R-:W-:-:S07]  /*7de0*/  IMAD.MOV.U32 R77, RZ, RZ, R74 ;  /* 0x000000ffff4d7224 */ /* 0x000fce00078e004a */
[----:B------:R-:W-:Y:S05]  /*7df0*/  WARPSYNC.COLLECTIVE R76, `(.L_x_115) ;  /* 0x000000004c087348 */ /* 0x000fea0003c00000 */
[----:B------:R0:W1:Y:S02]  /*7e00*/  SHFL.UP P0, R0, R77, R0, R75 ;  /* 0x040000004d007389 */ /* 0x000064000000004b */
[----:B01----:R-:W-:Y:S05]  /*7e10*/  ENDCOLLECTIVE ;  /* 0x000000000000791b */ /* 0x003fea0003800000 */
.L_x_115:
[----:B------:R-:W-:Y:S02]  /*7e20*/  IMAD.MOV.U32 R77, RZ, RZ, R0 ;  /* 0x000000ffff4d7224 */ /* 0x000fe400078e0000 */
[----:B------:R-:W-:Y:S02]  /*7e30*/  IMAD.MOV.U32 R0, RZ, RZ, 0x8 ;  /* 0x00000008ff007424 */ /* 0x000fe400078e00ff */
[----:B------:R-:W-:-:S07]  /*7e40*/  @P0 IMAD.IADD R77, R74, 0x1, R77 ;  /* 0x000000014a4d0824 */ /* 0x000fce00078e024d */
[----:B------:R-:W-:Y:S05]  /*7e50*/  WARPSYNC.COLLECTIVE R76, `(.L_x_116) ;  /* 0x000000004c087348 */ /* 0x000fea0003c00000 */
[----:B------:R0:W1:Y:S02]  /*7e60*/  SHFL.UP P0, R0, R77, R0, R75 ;  /* 0x040000004d007389 */ /* 0x000064000000004b */
[----:B01----:R-:W-:Y:S05]  /*7e70*/  ENDCOLLECTIVE ;  /* 0x000000000000791b */ /* 0x003fea0003800000 */
.L_x_116:
[----:B------:R-:W-:Y:S02]  /*7e80*/  IMAD.MOV.U32 R74, RZ, RZ, R0 ;  /* 0x000000ffff4a7224 */ /* 0x000fe400078e0000 */
[----:B------:R-:W-:Y:S02]  /*7e90*/  IMAD.MOV.U32 R0, RZ, RZ, 0x10 ;  /* 0x00000010ff007424 */ /* 0x000fe400078e00ff */
[----:B------:R-:W-:-:S04]  /*7ea0*/  @P0 IMAD.IADD R74, R77, 0x1, R74 ;  /* 0x000000014d4a0824 */ /* 0x000fc800078e024a */
[----:B------:R-:W-:-:S07]  /*7eb0*/  IMAD.MOV.U32 R77, RZ, RZ, R74 ;  /* 0x000000ffff4d7224 */ /* 0x000fce00078e004a */
[----:B------:R-:W-:Y:S05]  /*7ec0*/  WARPSYNC.COLLECTIVE R76, `(.L_x_117) ;  /* 0x000000004c087348 */ /* 0x000fea0003c00000 */
[----:B------:R0:W1:Y:S02]  /*7ed0*/  SHFL.UP P0, R0, R77, R0, R75 ;  /* 0x040000004d007389 */ /* 0x000064000000004b */
[----:B01----:R-:W-:Y:S05]  /*7ee0*/  ENDCOLLECTIVE ;  /* 0x000000000000791b */ /* 0x003fea0003800000 */
.L_x_117:
[----:B------:R-:W-:Y:S05]  /*7ef0*/  BRA `(.L_x_118) ;  /* 0xffffffa4001c7947 */ /* 0x000fea000383ffff */
.L_x_119:
[----:B------:R-:W-:-:S00]  /*7f00*/  BRA `(.L_x_119) ;  /* 0xfffffffc00fc7947 */ /* 0x000fc0000383ffff */
[----:B------:R-:W-:-:S00]  /*7f10*/  NOP ;  /* 0x0000000000007918 */ /* 0x000fc00000000000 */
        /* <DEDUP_REMOVED lines=14> */
.L_x_245:


//--------------------- .text._ZN3cub18CUB_300001_SM_10006detail10radix_sort33DeviceRadixSortExclusiveSumKernelINS1_5radix10policy_hubIjNS0_8NullTypeEyE10Policy1000EyEEvPT0_ --------------------------
	.section	.text._ZN3cub18CUB_300001_SM_10006detail10radix_sort33DeviceRadixSortExclusiveSumKernelINS1_5radix10policy_hubIjNS0_8NullTypeEyE10Policy1000EyEEvPT0_,"ax",@progbits
	.align	128
        .global         _ZN3cub18CUB_300001_SM_10006detail10radix_sort33DeviceRadixSortExclusiveSumKernelINS1_5radix10policy_hubIjNS0_8NullTypeEyE10Policy1000EyEEvPT0_
        .type           _ZN3cub18CUB_300001_SM_10006detail10radix_sort33DeviceRadixSortExclusiveSumKernelINS1_5radix10policy_hubIjNS0_8NullTypeEyE10Policy1000EyEEvPT0_,@function
        .size           _ZN3cub18CUB_300001_SM_10006detail10radix_sort33DeviceRadixSortExclusiveSumKernelINS1_5radix10policy_hubIjNS0_8NullTypeEyE10Policy1000EyEEvPT0_,(.L_x_246 - _ZN3cub18CUB_300001_SM_10006detail10radix_sort33DeviceRadixSortExclusiveSumKernelINS1_5radix10policy_hubIjNS0_8NullTypeEyE10Policy1000EyEEvPT0_)
        .other          _ZN3cub18CUB_300001_SM_10006detail10radix_sort33DeviceRadixSortExclusiveSumKernelINS1_5radix10policy_hubIjNS0_8NullTypeEyE10Policy1000EyEEvPT0_,@"STO_CUDA_ENTRY STV_DEFAULT"
_ZN3cub18CUB_300001_SM_10006detail10radix_sort33DeviceRadixSortExclusiveSumKernelINS1_5radix10policy_hubIjNS0_8NullTypeEyE10Policy1000EyEEvPT0_:
.text._ZN3cub18CUB_300001_SM_10006detail10radix_sort33DeviceRadixSortExclusiveSumKernelINS1_5radix10policy_hubIjNS0_8NullTypeEyE10Policy1000EyEEvPT0_:
[----:B------:R-:W-:Y:S01]  /*0000*/  LDC R1, c[0x0][0x37c] ;  /* 0x0000df00ff017b82 */ /* 0x000fe20000000800 */
[----:B------:R-:W0:Y:S07]  /*0010*/  S2R R18, SR_TID.X ;  /* 0x0000000000127919 */ /* 0x000e2e0000002100 */
[----:B------:R-:W1:Y:S01]  /*0020*/  LDC.64 R16, c[0x0][0x380] ;  /* 0x0000e000ff107b82 */ /* 0x000e620000000a00 */
[----:B------:R-:W2:Y:S01]  /*0030*/  LDCU.64 UR4, c[0x0][0x358] ;  /* 0x00006b00ff0477ac */ /* 0x000ea20008000a00 */
[----:B------:R-:W3:Y:S01]  /*0040*/  S2R R5, SR_CTAID.X ;  /* 0x0000000000057919 */ /* 0x000ee20000002500 */
[----:B0-----:R-:W-:Y:S01]  /*0050*/  ISETP.GT.U32.AND P1, PT, R18, 0xff, PT ;  /* 0x000000ff1200780c */ /* 0x001fe20003f24070 */
[----:B---3--:R-:W-:-:S04]  /*0060*/  IMAD R5, R5, 0x100, R18 ;  /* 0x0000010005057824 */ /* 0x008fc800078e0212 */
[----:B-1----:R-:W-:-:S08]  /*0070*/  IMAD.WIDE R16, R5, 0x8, R16 ;  /* 0x0000000805107825 */ /* 0x002fd000078e0210 */
[----:B--2---:R-:W2:Y:S01]  /*0080*/  @!P1 LDG.E.64 R2, desc[UR4][R16.64] ;  /* 0x0000000410029981 */ /* 0x004ea2000c1e1b00 */
[----:B------:R-:W-:Y:S02]  /*0090*/  MOV R0, 0x400 ;  /* 0x0000040000007802 */ /* 0x000fe40000000f00 */
[C---:B------:R-:W-:Y:S01]  /*00a0*/  ISETP.GT.U32.AND P0, PT, R18.reuse, 0x1f, PT ;  /* 0x0000001f1200780c */ /* 0x040fe20003f04070 */
[----:B------:R-:W0:Y:S02]  /*00b0*/  S2R R5, SR_CgaCtaId ;  /* 0x0000000000057919 */ /* 0x000e240000008800 */
[----:B0-----:R-:W-:Y:S02]  /*00c0*/  LEA R5, R5, R0, 0x18 ;  /* 0x0000000005057211 */ /* 0x001fe400078ec0ff */
[----:B------:R-:W-:-:S05]  /*00d0*/  LEA.HI R0, R18, R18, RZ, 0x1d ;  /* 0x0000001212007211 */ /* 0x000fca00078fe8ff */
[----:B------:R-:W-:-:S05]  /*00e0*/  IMAD R0, R0, 0x8, R5 ;  /* 0x0000000800007824 */ /* 0x000fca00078e0205 */
[----:B--2---:R0:W-:Y:S01]  /*00f0*/  STS.64 [R0+0x10], R2 ;  /* 0x0000100200007388 */ /* 0x0041e20000000a00 */
[----:B------:R-:W-:Y:S06]  /*0100*/  BAR.SYNC.DEFER_BLOCKING 0x0 ;  /* 0x0000000000007b1d */ /* 0x000fec0000010000 */
[----:B------:R-:W-:Y:S05]  /*0110*/  @P0 BRA `(.L_x_120) ;  /* 0x0000000400240947 */ /* 0x000fea0003800000 */
[----:B------:R-:W-:Y:S01]  /*0120*/  IMAD R18, R18, 0x48, R5 ;  /* 0x0000004812127824 */ /* 0x000fe200078e0205 */
[----:B------:R-:W-:-:S04]  /*0130*/  UMOV UR6, 0xffffffff ;  /* 0xffffffff00067882 */ /* 0x000fc80000000000 */
[----:B------:R-:W-:Y:S04]  /*0140*/  LDS.64 R14, [R18+0x10] ;  /* 0x00001000120e7984 */ /* 0x000fe80000000a00 */
[----:B------:R-:W-:Y:S04]  /*0150*/  LDS.64 R12, [R18+0x18] ;  /* 0x00001800120c7984 */ /* 0x000fe80000000a00 */
[----:B------:R-:W1:Y:S04]  /*0160*/  LDS.64 R10, [R18+0x20] ;  /* 0x00002000120a7984 */ /* 0x000e680000000a00 */
[----:B------:R-:W-:Y:S04]  /*0170*/  LDS.64 R8, [R18+0x28] ;  /* 0x0000280012087984 */ /* 0x000fe80000000a00 */
[----:B------:R-:W2:Y:S04]  /*0180*/  LDS.64 R6, [R18+0x30] ;  /* 0x0000300012067984 */ /* 0x000ea80000000a00 */
[----:B------:R-:W-:Y:S04]  /*0190*/  LDS.64 R4, [R18+0x38] ;  /* 0x0000380012047984 */ /* 0x000fe80000000a00 */
[----:B0-----:R-:W0:Y:S04]  /*01a0*/  LDS.64 R2, [R18+0x40] ;  /* 0x0000400012027984 */ /* 0x001e280000000a00 */
[----:B------:R-:W3:Y:S01]  /*01b0*/  LDS.64 R20, [R18+0x48] ;  /* 0x0000480012147984 */ /* 0x000ee20000000a00 */
[----:B-1----:R-:W-:-:S04]  /*01c0*/  IADD3 R19, P3, P4, R10, R12, R14 ;  /* 0x0000000c0a137210 */ /* 0x002fc80007c7e00e */
[----:B------:R-:W-:Y:S02]  /*01d0*/  IADD3.X R23, PT, PT, R11, R13, R15, P3, P4 ;  /* 0x0000000d0b177210 */ /* 0x000fe40001fe840f */
[----:B--2---:R-:W-:-:S04]  /*01e0*/  IADD3 R19, P0, P2, R6, R19, R8 ;  /* 0x0000001306137210 */ /* 0x004fc80007a1e008 */
[----:B------:R-:W-:Y:S02]  /*01f0*/  IADD3.X R23, PT, PT, R7, R23, R9, P0, P2 ;  /* 0x0000001707177210 */ /* 0x000fe400007e4409 */
[----:B0-----:R-:W-:-:S04]  /*0200*/  IADD3 R19, P3, P4, R2, R19, R4 ;  /* 0x0000001302137210 */ /* 0x001fc80007c7e004 */
[----:B---3--:R-:W-:Y:S02]  /*0210*/  IADD3 R20, P0, PT, R20, R19, RZ ;  /* 0x0000001314147210 */ /* 0x008fe40007f1e0ff */
[----:B------:R-:W-:-:S05]  /*0220*/  IADD3.X R19, PT, PT, R3, R23, R5, P3, P4 ;  /* 0x0000001703137210 */ /* 0x000fca0001fe8405 */
[----:B------:R-:W-:Y:S01]  /*0230*/  IMAD.X R19, R21, 0x1, R19, P0 ;  /* 0x0000000115137824 */ /* 0x000fe200000e0613 */
[----:B------:R-:W-:Y:S06]  /*0240*/  BRA.DIV UR6, `(.L_x_121) ;  /* 0x0000000206f07947 */ /* 0x000fec000b800000 */
[----:B------:R-:W0:Y:S04]  /*0250*/  SHFL.UP PT, R27, R20, 0x1, RZ ;  /* 0x04200000141b7989 */ /* 0x000e2800000e00ff */
[----:B------:R-:W1:Y:S01]  /*0260*/  SHFL.UP P0, R25, R19, 0x1, RZ ;  /* 0x0420000013197989 */ /* 0x000e6200000000ff */
[----:B0-----:R-:W-:-:S04]  /*0270*/  IADD3 R22, P2, PT, R27, R20, RZ ;  /* 0x000000141b167210 */ /* 0x001fc80007f5e0ff */
[----:B-1----:R-:W-:Y:S01]  /*0280*/  SEL R27, R22, R27, P0 ;  /* 0x0000001b161b7207 */ /* 0x002fe20000000000 */
[----:B------:R-:W-:-:S04]  /*0290*/  IMAD.X R26, R25, 0x1, R19, P2 ;  /* 0x00000001191a7824 */ /* 0x000fc800010e0613 */
[----:B------:R-:W0:Y:S01]  /*02a0*/  SHFL.UP PT, R28, R27, 0x2, RZ ;  /* 0x044000001b1c7989 */ /* 0x000e2200000e00ff */
[----:B------:R-:W-:-:S05]  /*02b0*/  SEL R26, R26, R25, P0 ;  /* 0x000000191a1a7207 */ /* 0x000fca0000000000 */
[----:B------:R-:W1:Y:S01]  /*02c0*/  SHFL.UP P0, R25, R26, 0x2, RZ ;  /* 0x044000001a197989 */ /* 0x000e6200000000ff */
[----:B0-----:R-:W-:-:S05]  /*02d0*/  IADD3 R21, P2, PT, R28, R27, RZ ;  /* 0x0000001b1c157210 */ /* 0x001fca0007f5e0ff */
[----:B-1----:R-:W-:Y:S01]  /*02e0*/  IMAD.X R22, R25, 0x1, R26, P2 ;  /* 0x0000000119167824 */ /* 0x002fe200010e061a */
[----:B------:R-:W-:-:S04]  /*02f0*/  SEL R28, R21, R28, P0 ;  /* 0x0000001c151c7207 */ /* 0x000fc80000000000 */
[----:B------:R-:W-:Y:S01]  /*0300*/  SEL R29, R22, R25, P0 ;  /* 0x00000019161d7207 */ /* 0x000fe20000000000 */
        /* <DEDUP_REMOVED lines=12> */
[----:B------:R0:W1:Y:S04]  /*03d0*/  SHFL.UP PT, R28, R27, 0x10, RZ ;  /* 0x060000001b1c7989 */ /* 0x00006800000e00ff */
[----:B------:R0:W2:Y:S02]  /*03e0*/  SHFL.UP P0, R25, R26, 0x10, RZ ;  /* 0x060000001a197989 */ /* 0x0000a400000000ff */
.L_x_132:
[----:B-1----:R-:W-:-:S04]  /*03f0*/  IADD3 R21, P2, PT, R28, R27, RZ ;  /* 0x0000001b1c157210 */ /* 0x002fc80007f5e0ff */
[----:B--2---:R-:W-:Y:S01]  /*0400*/  SEL R21, R21, R28, P0 ;  /* 0x0000001c15157207 */ /* 0x004fe20000000000 */
[----:B------:R-:W-:-:S05]  /*0410*/  IMAD.X R22, R25, 0x1, R26, P2 ;  /* 0x0000000119167824 */ /* 0x000fca00010e061a */
[----:B------:R-:W-:Y:S02]  /*0420*/  SEL R22, R22, R25, P0 ;  /* 0x0000001916167207 */ /* 0x000fe40000000000 */
[----:B------:R-:W-:-:S05]  /*0430*/  IADD3 R20, P0, PT, R21, -R20, RZ ;  /* 0x8000001415147210 */ /* 0x000fca0007f1e0ff */
[----:B------:R-:W-:Y:S01]  /*0440*/  IMAD.X R21, R22, 0x1, ~R19, P0 ;  /* 0x0000000116157824 */ /* 0x000fe200000e0e13 */
[----:B------:R-:W-:-:S04]  /*0450*/  IADD3 R14, P0, PT, R14, R20, RZ ;  /* 0x000000140e0e7210 */ /* 0x000fc80007f1e0ff */
[----:B------:R1:W-:Y:S01]  /*0460*/  STS.64 [R18+0x10], R20 ;  /* 0x0000101412007388 */ /* 0x0003e20000000a00 */
[----:B------:R-:W-:Y:S01]  /*0470*/  IMAD.X R15, R15, 0x1, R21, P0 ;  /* 0x000000010f0f7824 */ /* 0x000fe200000e0615 */
        /* <DEDUP_REMOVED lines=17> */
[----:B------:R-:W-:-:S05]  /*0590*/  IMAD.X R3, R3, 0x1, R5, P0 ;  /* 0x0000000103037824 */ /* 0x000fca00000e0605 */
[----:B------:R1:W-:Y:S03]  /*05a0*/  STS.64 [R18+0x48], R2 ;  /* 0x0000480212007388 */ /* 0x0003e60000000a00 */
.L_x_120:
[----:B------:R-:W-:Y:S05]  /*05b0*/  WARPSYNC.ALL ;  /* 0x0000000000007948 */ /* 0x000fea0003800000 */
[----:B------:R-:W-:Y:S06]  /*05c0*/  BAR.SYNC.DEFER_BLOCKING 0x0 ;  /* 0x0000000000007b1d */ /* 0x000fec0000010000 */
[----:B------:R-:W-:Y:S05]  /*05d0*/  @P1 EXIT ;  /* 0x000000000000194d */ /* 0x000fea0003800000 */
[----:B01----:R-:W0:Y:S04]  /*05e0*/  LDS.64 R2, [R0+0x10] ;  /* 0x0000100000027984 */ /* 0x003e280000000a00 */
[----:B0-----:R-:W-:Y:S01]  /*05f0*/  STG.E.64 desc[UR4][R16.64], R2 ;  /* 0x0000000210007986 */ /* 0x001fe2000c101b04 */
[----:B------:R-:W-:Y:S05]  /*0600*/  EXIT ;  /* 0x000000000000794d */ /* 0x000fea0003800000 */
.L_x_121:
[----:B------:R-:W-:Y:S02]  /*0610*/  IMAD.MOV.U32 R24, RZ, RZ, R20 ;  /* 0x000000ffff187224 */ /* 0x000fe400078e0014 */
[----:B------:R-:W-:Y:S02]  /*0620*/  IMAD.MOV.U32 R23, RZ, RZ, 0x1 ;  /* 0x00000001ff177424 */ /* 0x000fe400078e00ff */
[----:B------:R-:W-:Y:S02]  /*0630*/  IMAD.MOV.U32 R22, RZ, RZ, RZ ;  /* 0x000000ffff167224 */ /* 0x000fe400078e00ff */
[----:B------:R-:W-:-:S07]  /*0640*/  IMAD.MOV.U32 R21, RZ, RZ, -0x1 ;  /* 0xffffffffff157424 */ /* 0x000fce00078e00ff */
[----:B------:R-:W-:Y:S05]  /*0650*/  WARPSYNC.COLLECTIVE R21, `(.L_x_122) ;  /* 0x0000000015087348 */ /* 0x000fea0003c00000 */
[----:B------:R0:W1:Y:S02]  /*0660*/  SHFL.UP P0, R25, R24, R23, R22 ;  /* 0x0400001718197389 */ /* 0x0000640000000016 */
[----:B01----:R-:W-:Y:S05]  /*0670*/  ENDCOLLECTIVE ;  /* 0x000000000000791b */ /* 0x003fea0003800000 */
.L_x_122:
[----:B------:R-:W-:Y:S02]  /*0680*/  IMAD.MOV.U32 R24, RZ, RZ, R19 ;  /* 0x000000ffff187224 */ /* 0x000fe400078e0013 */
[----:B------:R-:W-:-:S07]  /*0690*/  IMAD.MOV.U32 R27, RZ, RZ, R25 ;  /* 0x000000ffff1b7224 */ /* 0x000fce00078e0019 */
[----:B------:R-:W-:Y:S05]  /*06a0*/  WARPSYNC.COLLECTIVE R21, `(.L_x_123) ;  /* 0x0000000015087348 */ /* 0x000fea0003c00000 */
[----:B------:R0:W1:Y:S02]  /*06b0*/  SHFL.UP P0, R25, R24, R23, R22 ;  /* 0x0400001718197389 */ /* 0x0000640000000016 */
[----:B01----:R-:W-:Y:S05]  /*06c0*/  ENDCOLLECTIVE ;  /* 0x000000000000791b */ /* 0x003fea0003800000 */
.L_x_123:
[----:B------:R-:W-:Y:S01]  /*06d0*/  IADD3 R26, P2, PT, R27, R20, RZ ;  /* 0x000000141b1a7210 */ /* 0x000fe20007f5e0ff */
[----:B------:R-:W-:-:S03]  /*06e0*/  IMAD.MOV.U32 R23, RZ, RZ, 0x2 ;  /* 0x00000002ff177424 */ /* 0x000fc600078e00ff */
[----:B------:R-:W-:Y:S01]  /*06f0*/  SEL R27, R26, R27, P0 ;  /* 0x0000001b1a1b7207 */ /* 0x000fe20000000000 */
[----:B------:R-:W-:-:S04]  /*0700*/  IMAD.X R26, R25, 0x1, R19, P2 ;  /* 0x00000001191a7824 */ /* 0x000fc800010e0613 */
[----:B------:R-:W-:Y:S01]  /*0710*/  IMAD.MOV.U32 R24, RZ, RZ, R27 ;  /* 0x000000ffff187224 */ /* 0x000fe200078e001b */
[----:B------:R-:W-:-:S07]  /*0720*/  SEL R26, R26, R25, P0 ;  /* 0x000000191a1a7207 */ /* 0x000fce0000000000 */
[----:B------:R-:W-:Y:S05]  /*0730*/  WARPSYNC.COLLECTIVE R21, `(.L_x_124) ;  /* 0x0000000015087348 */ /* 0x000fea0003c00000 */
[----:B------:R0:W1:Y:S02]  /*0740*/  SHFL.UP P0, R25, R24, R23, R22 ;  /* 0x0400001718197389 */ /* 0x0000640000000016 */
[----:B01----:R-:W-:Y:S05]  /*0750*/  ENDCOLLECTIVE ;  /* 0x000000000000791b */ /* 0x003fea0003800000 */
.L_x_124:
[----:B------:R-:W-:Y:S02]  /*0760*/  IMAD.MOV.U32 R24, RZ, RZ, R26 ;  /* 0x000000ffff187224 */ /* 0x000fe400078e001a */
[----:B------:R-:W-:-:S07]  /*0770*/  IMAD.MOV.U32 R28, RZ, RZ, R25 ;  /* 0x000000ffff1c7224 */ /* 0x000fce00078e0019 */
[----:B------:R-:W-:Y:S05]  /*0780*/  WARPSYNC.COLLECTIVE R21, `(.L_x_125) ;  /* 0x0000000015087348 */ /* 0x000fea0003c00000 */
[----:B------:R0:W1:Y:S02]  /*0790*/  SHFL.UP P0, R25, R24, R23, R22 ;  /* 0x0400001718197389 */ /* 0x0000640000000016 */
[----:B01----:R-:W-:Y:S05]  /*07a0*/  ENDCOLLECTIVE ;  /* 0x000000000000791b */ /* 0x003fea0003800000 */
.L_x_125:
        /* <DEDUP_REMOVED lines=9> */
.L_x_126:
[----:B------:R-:W-:Y:S02]  /*0840*/  IMAD.MOV.U32 R24, RZ, RZ, R29 ;  /* 0x000000ffff187224 */ /* 0x000fe400078e001d */
[----:B------:R-:W-:-:S07]  /*0850*/  IMAD.MOV.U32 R27, RZ, RZ, R25 ;  /* 0x000000ffff1b7224 */ /* 0x000fce00078e0019 */
[----:B------:R-:W-:Y:S05]  /*0860*/  WARPSYNC.COLLECTIVE R21, `(.L_x_127) ;  /* 0x0000000015087348 */ /* 0x000fea0003c00000 */
[----:B------:R0:W1:Y:S02]  /*0870*/  SHFL.UP P0, R25, R24, R23, R22 ;  /* 0x0400001718197389 */ /* 0x0000640000000016 */
[----:B01----:R-:W-:Y:S05]  /*0880*/  ENDCOLLECTIVE ;  /* 0x000000000000791b */ /* 0x003fea0003800000 */
.L_x_127:
        /* <DEDUP_REMOVED lines=9> */
.L_x_128:
[----:B------:R-:W-:Y:S02]  /*0920*/  IMAD.MOV.U32 R24, RZ, RZ, R29 ;  /* 0x000000ffff187224 */ /* 0x000fe400078e001d */
[----:B------:R-:W-:-:S07]  /*0930*/  IMAD.MOV.U32 R27, RZ, RZ, R25 ;  /* 0x000000ffff1b7224 */ /* 0x000fce00078e0019 */
[----:B------:R-:W-:Y:S05]  /*0940*/  WARPSYNC.COLLECTIVE R21, `(.L_x_129) ;  /* 0x0000000015087348 */ /* 0x000fea0003c00000 */
[----:B------:R0:W1:Y:S02]  /*0950*/  SHFL.UP P0, R25, R24, R23, R22 ;  /* 0x0400001718197389 */ /* 0x0000640000000016 */
[----:B01----:R-:W-:Y:S05]  /*0960*/  ENDCOLLECTIVE ;  /* 0x000000000000791b */ /* 0x003fea0003800000 */
.L_x_129:
        /* <DEDUP_REMOVED lines=9> */
.L_x_130:
[----:B------:R-:W-:Y:S02]  /*0a00*/  IMAD.MOV.U32 R24, RZ, RZ, R26 ;  /* 0x000000ffff187224 */ /* 0x000fe400078e001a */
[----:B------:R-:W-:-:S07]  /*0a10*/  IMAD.MOV.U32 R28, RZ, RZ, R25 ;  /* 0x000000ffff1c7224 */ /* 0x000fce00078e0019 */
[----:B------:R-:W-:Y:S05]  /*0a20*/  WARPSYNC.COLLECTIVE R21, `(.L_x_131) ;  /* 0x0000000015087348 */ /* 0x000fea0003c00000 */
[----:B------:R0:W1:Y:S02]  /*0a30*/  SHFL.UP P0, R25, R24, R23, R22 ;  /* 0x0400001718197389 */ /* 0x0000640000000016 */
[----:B01----:R-:W-:Y:S05]  /*0a40*/  ENDCOLLECTIVE ;  /* 0x000000000000791b */ /* 0x003fea0003800000 */
.L_x_131:
[----:B------:R-:W-:Y:S05]  /*0a50*/  BRA `(.L_x_132) ;  /* 0xfffffff800647947 */ /* 0x000fea000383ffff */
.L_x_133:
        /* <DEDUP_REMOVED lines=10> */
.L_x_246:


//--------------------- .text._ZN3cub18CUB_300001_SM_10006detail10radix_sort30DeviceRadixSortHistogramKernelINS1_5radix10policy_hubIjNS0_8NullTypeEyE10Policy1000ELNS0_9SortOrderE0EjyNS1_21identity_decomposer_tEEEvPT2_PKT1_SB_iiT3_ --------------------------
	.section	.text._ZN3cub18CUB_300001_SM_10006detail10radix_sort30DeviceRadixSortHistogramKernelINS1_5radix10policy_hubIjNS0_8NullTypeEyE10Policy1000ELNS0_9SortOrderE0EjyNS1_21identity_decomposer_tEEEvPT2_PKT1_SB_iiT3_,"ax",@progbits
	.align	128
        .global         _ZN3cub18CUB_300001_SM_10006detail10radix_sort30DeviceRadixSortHistogramKernelINS1_5radix10policy_hubIjNS0_8NullTypeEyE10Policy1000ELNS0_9SortOrderE0EjyNS1_21identity_decomposer_tEEEvPT2_PKT1_SB_iiT3_
        .type           _ZN3cub18CUB_300001_SM_10006detail10radix_sort30DeviceRadixSortHistogramKernelINS1_5radix10policy_hubIjNS0_8NullTypeEyE10Policy1000ELNS0_9SortOrderE0EjyNS1_21identity_decomposer_tEEEvPT2_PKT1_SB_iiT3_,@function
        .size           _ZN3cub18CUB_300001_SM_10006detail10radix_sort30DeviceRadixSortHistogramKernelINS1_5radix10policy_hubIjNS0_8NullTypeEyE10Policy1000ELNS0_9SortOrderE0EjyNS1_21identity_decomposer_tEEEvPT2_PKT1_SB_iiT3_,(.L_x_247 - _ZN3cub18CUB_300001_SM_10006detail10radix_sort30DeviceRadixSortHistogramKernelINS1_5radix10policy_hubIjNS0_8NullTypeEyE10Policy1000ELNS0_9SortOrderE0EjyNS1_21identity_decomposer_tEEEvPT2_PKT1_SB_iiT3_)
        .other          _ZN3cub18CUB_300001_SM_10006detail10radix_sort30DeviceRadixSortHistogramKernelINS1_5radix10policy_hubIjNS0_8NullTypeEyE10Policy1000ELNS0_9SortOrderE0EjyNS1_21identity_decomposer_tEEEvPT2_PKT1_SB_iiT3_,@"STO_CUDA_ENTRY STV_DEFAULT"
_ZN3cub18CUB_300001_SM_10006detail10radix_sort30DeviceRadixSortHistogramKernelINS1_5radix10policy_hubIjNS0_8NullTypeEyE10Policy1000ELNS0_9SortOrderE0EjyNS1_21identity_decomposer_tEEEvPT2_PKT1_SB_iiT3_:
.text._ZN3cub18CUB_300001_SM_10006detail10radix_sort30DeviceRadixSortHistogramKernelINS1_5radix10policy_hubIjNS0_8NullTypeEyE10Policy1000ELNS0_9SortOrderE0EjyNS1_21identity_decomposer_tEEEvPT2_PKT1_SB_iiT3_:
[----:B------:R-:W-:Y:S01]  /*0000*/  LDC R1, c[0x0][0x37c] ;  /* 0x0000df00ff017b82 */ /* 0x000fe20000000800 */
[----:B------:R-:W0:Y:S02]  /*0010*/  LDCU.64 UR4, c[0x0][0x390] ;  /* 0x00007200ff0477ac */ /* 0x000e240008000a00 */
[----:B0-----:R-:W-:-:S04]  /*0020*/  ISETP.NE.U32.AND P0, PT, RZ, UR4, PT ;  /* 0x00000004ff007c0c */ /* 0x001fc8000bf05070 */
[----:B------:R-:W-:-:S13]  /*0030*/  ISETP.NE.AND.EX P0, PT, RZ, UR5, PT, P0 ;  /* 0x00000005ff007c0c */ /* 0x000fda000bf05300 */
[----:B------:R-:W-:Y:S05]  /*0040*/  @!P0 EXIT ;  /* 0x000000000000894d */ /* 0x000fea0003800000 */
[----:B------:R-:W0:Y:S01]  /*0050*/  S2R R18, SR_TID.X ;  /* 0x0000000000127919 */ /* 0x000e220000002100 */
[----:B------:R-:W1:Y:S01]  /*0060*/  LDCU.64 UR4, c[0x0][0x398] ;  /* 0x00007300ff0477ac */ /* 0x000e620008000a00 */
[----:B------:R-:W2:Y:S01]  /*0070*/  S2UR UR7, SR_CgaCtaId ;  /* 0x00000000000779c3 */ /* 0x000ea20000008800 */
[----:B------:R-:W-:Y:S01]  /*0080*/  UMOV UR6, 0x400 ;  /* 0x0000040000067882 */ /* 0x000fe20000000000 */
[----:B------:R-:W3:Y:S06]  /*0090*/  LDCU.64 UR18, c[0x0][0x358] ;  /* 0x00006b00ff1277ac */ /* 0x000eec0008000a00 */
[----:B------:R-:W4:Y:S01]  /*00a0*/  S2UR UR8, SR_CTAID.X ;  /* 0x00000000000879c3 */ /* 0x000f220000002500 */
[----:B------:R-:W0:Y:S01]  /*00b0*/  LDCU UR21, c[0x0][0x370] ;  /* 0x00006e00ff1577ac */ /* 0x000e220008000800 */
[----:B-1----:R-:W-:-:S04]  /*00c0*/  UIADD3 UR4, UPT, UPT, UR5, 0x7, -UR4 ;  /* 0x0000000705047890 */ /* 0x002fc8000fffe804 */
[----:B------:R-:W-:Y:S02]  /*00d0*/  UISETP.GE.AND UP0, UPT, UR4, 0x8, UPT ;  /* 0x000000080400788c */ /* 0x000fe4000bf06270 */
[----:B------:R-:W-:Y:S02]  /*00e0*/  USHF.R.S32.HI UR5, URZ, 0x1f, UR4 ;  /* 0x0000001fff057899 */ /* 0x000fe40008011404 */
[----:B--2---:R-:W-:Y:S02]  /*00f0*/  ULEA UR6, UR7, UR6, 0x18 ;  /* 0x0000000607067291 */ /* 0x004fe4000f8ec0ff */
[----:B------:R-:W-:Y:S01]  /*0100*/  PLOP3.LUT P0, PT, PT, PT, UP0, 0x80, 0x8 ;  /* 0x000000000008781c */ /* 0x000fe20003f0f008 */
[----:B------:R-:W-:Y:S01]  /*0110*/  ULEA.HI UR5, UR5, UR4, URZ, 0x3 ;  /* 0x0000000405057291 */ /* 0x000fe2000f8f18ff */
[C---:B0-----:R-:W-:Y:S02]  /*0120*/  VIADD R19, R18.reuse, 0x80 ;  /* 0x0000008012137836 */ /* 0x041fe40000000000 */
[C---:B------:R-:W-:Y:S01]  /*0130*/  ISETP.GT.U32.OR P0, PT, R18.reuse, 0xff, !P0 ;  /* 0x000000ff1200780c */ /* 0x040fe20004704470 */
[----:B------:R-:W-:Y:S01]  /*0140*/  USHF.R.S32.HI UR5, URZ, 0x3, UR5 ;  /* 0x00000003ff057899 */ /* 0x000fe20008011405 */
[C---:B------:R-:W-:Y:S01]  /*0150*/  VIADD R20, R18.reuse, 0x100 ;  /* 0x0000010012147836 */ /* 0x040fe20000000000 */
[C---:B------:R-:W-:Y:S01]  /*0160*/  IADD3 R25, PT, PT, R18.reuse, 0x500, RZ ;  /* 0x0000050012197810 */ /* 0x040fe20007ffe0ff */
[C---:B------:R-:W-:Y:S01]  /*0170*/  VIADD R21, R18.reuse, 0x180 ;  /* 0x0000018012157836 */ /* 0x040fe20000000000 */
[----:B------:R-:W-:Y:S01]  /*0180*/  P2R R28, PR, RZ, 0x1 ;  /* 0x00000001ff1c7803 */ /* 0x000fe20000000000 */
[C---:B------:R-:W-:Y:S01]  /*0190*/  VIADD R22, R18.reuse, 0x200 ;  /* 0x0000020012167836 */ /* 0x040fe20000000000 */
[C---:B------:R-:W-:Y:S01]  /*01a0*/  LEA R27, R18.reuse, UR6, 0x2 ;  /* 0x00000006121b7c11 */ /* 0x040fe2000f8e10ff */
[C---:B------:R-:W-:Y:S01]  /*01b0*/  VIADD R23, R18.reuse, 0x280 ;  /* 0x0000028012177836 */ /* 0x040fe20000000000 */
[----:B----4-:R-:W-:Y:S01]  /*01c0*/  USHF.L.U32 UR8, UR8, 0xb, URZ ;  /* 0x0000000b08087899 */ /* 0x010fe200080006ff */
[C---:B------:R-:W-:Y:S01]  /*01d0*/  VIADD R24, R18.reuse, 0x300 ;  /* 0x0000030012187836 */ /* 0x040fe20000000000 */
[----:B------:R-:W-:Y:S01]  /*01e0*/  ULOP3.LUT UR20, UR5, 0x7, URZ, 0xc0, !UPT ;  /* 0x0000000705147892 */ /* 0x000fe2000f8ec0ff */
[----:B------:R-:W-:Y:S01]  /*01f0*/  VIADD R26, R18, 0x780 ;  /* 0x00000780121a7836 */ /* 0x000fe20000000000 */
[----:B------:R-:W-:Y:S01]  /*0200*/  ULOP3.LUT UR9, UR5, 0x3, URZ, 0xc0, !UPT ;  /* 0x0000000305097892 */ /* 0x000fe2000f8ec0ff */
[----:B------:R-:W-:Y:S01]  /*0210*/  UMOV UR6, URZ ;  /* 0x000000ff00067c82 */ /* 0x000fe20008000000 */
[----:B---3--:R-:W-:-:S10]  /*0220*/  UMOV UR7, URZ ;  /* 0x000000ff00077c82 */ /* 0x008fd40008000000 */
.L_x_217:
[----:B------:R-:W-:Y:S01]  /*0230*/  ISETP.NE.AND P0, PT, R28, RZ, PT ;  /* 0x000000ff1c00720c */ /* 0x000fe20003f05270 */
[----:B------:R-:W-:-:S12]  /*0240*/  BSSY.RECONVERGENT B0, `(.L_x_134) ;  /* 0x0000082000007945 */ /* 0x000fd80003800200 */
[----:B0-2345:R-:W-:Y:S05]  /*0250*/  @P0 BRA `(.L_x_135) ;  /* 0x0000000800000947 */ /* 0x03dfea0003800000 */
[----:B------:R-:W0:Y:S02]  /*0260*/  LDC.64 R2, c[0x0][0x398] ;  /* 0x0000e600ff027b82 */ /* 0x000e240000000a00 */
[----:B0-----:R-:W-:-:S04]  /*0270*/  IADD3 R2, PT, PT, R3, 0x7, -R2 ;  /* 0x0000000703027810 */ /* 0x001fc80007ffe802 */
[----:B------:R-:W-:-:S04]  /*0280*/  SHF.R.S32.HI R3, RZ, 0x1f, R2 ;  /* 0x0000001fff037819 */ /* 0x000fc80000011402 */
[----:B------:R-:W-:-:S04]  /*0290*/  LEA.HI R3, R3, R2, RZ, 0x3 ;  /* 0x0000000203037211 */ /* 0x000fc800078f18ff */
[----:B------:R-:W-:-:S04]  /*02a0*/  SHF.R.S32.HI R3, RZ, 0x3, R3 ;  /* 0x00000003ff037819 */ /* 0x000fc80000011403 */
[C---:B------:R-:W-:Y:S01]  /*02b0*/  LOP3.LUT R5, R3.reuse, 0xffffff0, RZ, 0xc0, !PT ;  /* 0x0ffffff003057812 */ /* 0x040fe200078ec0ff */
[----:B------:R-:W-:-:S05]  /*02c0*/  VIADD R0, R3, 0xffffffff ;  /* 0xffffffff03007836 */ /* 0x000fca0000000000 */
[----:B------:R-:W-:Y:S01]  /*02d0*/  ISETP.GE.U32.AND P0, PT, R0, 0xf, PT ;  /* 0x0000000f0000780c */ /* 0x000fe20003f06070 */
[----:B------:R-:W-:-:S12]  /*02e0*/  IMAD.MOV.U32 R0, RZ, RZ, RZ ;  /* 0x000000ffff007224 */ /* 0x000fd800078e00ff */
[----:B------:R-:W-:Y:S05]  /*02f0*/  @!P0 BRA `(.L_x_136) ;  /* 0x00000000005c8947 */ /* 0x000fea0003800000 */
[----:B------:R-:W-:Y:S02]  /*0300*/  IMAD.MOV R2, RZ, RZ, -R5 ;  /* 0x000000ffff027224 */ /* 0x000fe400078e0a05 */
[----:B------:R-:W-:-:S07]  /*0310*/  VIADD R0, R27, 0x2000 ;  /* 0x000020001b007836 */ /* 0x000fce0000000000 */
.L_x_137:
[----:B------:R-:W-:Y:S01]  /*0320*/  VIADD R2, R2, 0x10 ;  /* 0x0000001002027836 */ /* 0x000fe20000000000 */
[----:B------:R-:W-:Y:S04]  /*0330*/  STS [R0+-0x2000], RZ ;  /* 0xffe000ff00007388 */ /* 0x000fe80000000800 */
        /* <DEDUP_REMOVED lines=16> */
[----:B0-----:R-:W-:Y:S01]  /*0440*/  IADD3 R0, PT, PT, R0, 0x4000, RZ ;  /* 0x0000400000007810 */ /* 0x001fe20007ffe0ff */
[----:B------:R-:W-:Y:S06]  /*0450*/  @P1 BRA `(.L_x_137) ;  /* 0xfffffffc00b01947 */ /* 0x000fec000383ffff */
[----:B------:R-:W-:-:S07]  /*0460*/  IMAD.MOV.U32 R0, RZ, RZ, R5 ;  /* 0x000000ffff007224 */ /* 0x000fce00078e0005 */
.L_x_136:
[----:B------:R-:W-:Y:S01]  /*0470*/  LOP3.LUT R2, R3, 0xf, RZ, 0xc0, !PT ;  /* 0x0000000f03027812 */ /* 0x000fe200078ec0ff */
[----:B------:R-:W-:-:S03]  /*0480*/  IMAD.U32 R4, RZ, RZ, UR20 ;  /* 0x00000014ff047e24 */ /* 0x000fc6000f8e00ff */
[C---:B------:R-:W-:Y:S01]  /*0490*/  ISETP.NE.AND P1, PT, R2.reuse, RZ, PT ;  /* 0x000000ff0200720c */ /* 0x040fe20003f25270 */
[----:B------:R-:W-:Y:S02]  /*04a0*/  VIADD R2, R2, 0xffffffff ;  /* 0xffffffff02027836 */ /* 0x000fe40000000000 */
[----:B------:R-:W-:-:S10]  /*04b0*/  VIADD R4, R4, 0xffffffff ;  /* 0xffffffff04047836 */ /* 0x000fd40000000000 */
[----:B------:R-:W-:Y:S05]  /*04c0*/  @!P1 BRA `(.L_x_138) ;  /* 0x00000000007c9947 */ /* 0x000fea0003800000 */
[----:B------:R-:W-:Y:S01]  /*04d0*/  ISETP.GE.U32.AND P2, PT, R2, 0x7, PT ;  /* 0x000000070200780c */ /* 0x000fe20003f46070 */
[----:B------:R-:W-:-:S12]  /*04e0*/  UISETP.NE.AND UP0, UPT, UR20, URZ, UPT ;  /* 0x000000ff1400728c */ /* 0x000fd8000bf05270 */
[----:B------:R-:W-:Y:S05]  /*04f0*/  @!P2 BRA `(.L_x_139) ;  /* 0x000000000028a947 */ /* 0x000fea0003800000 */
        /* <DEDUP_REMOVED lines=10> */
.L_x_139:
[----:B------:R-:W-:Y:S05]  /*05a0*/  BRA.U !UP0, `(.L_x_138) ;  /* 0x0000000108447547 */ /* 0x000fea000b800000 */
[----:B------:R-:W-:Y:S01]  /*05b0*/  ISETP.GE.U32.AND P2, PT, R4, 0x3, PT ;  /* 0x000000030400780c */ /* 0x000fe20003f46070 */
[----:B------:R-:W-:-:S12]  /*05c0*/  UISETP.NE.AND UP0, UPT, UR9, URZ, UPT ;  /* 0x000000ff0900728c */ /* 0x000fd8000bf05270 */
[C---:B0-----:R-:W-:Y:S01]  /*05d0*/  @P2 LEA R3, R0.reuse, R27, 0xa ;  /* 0x0000001b00032211 */ /* 0x041fe200078e50ff */
[----:B------:R-:W-:-:S04]  /*05e0*/  @P2 VIADD R0, R0, 0x4 ;  /* 0x0000000400002836 */ /* 0x000fc80000000000 */
[----:B------:R1:W-:Y:S04]  /*05f0*/  @P2 STS [R3], RZ ;  /* 0x000000ff03002388 */ /* 0x0003e80000000800 */
[----:B------:R1:W-:Y:S04]  /*0600*/  @P2 STS [R3+0x400], RZ ;  /* 0x000400ff03002388 */ /* 0x0003e80000000800 */
[----:B------:R1:W-:Y:S04]  /*0610*/  @P2 STS [R3+0x800], RZ ;  /* 0x000800ff03002388 */ /* 0x0003e80000000800 */
[----:B------:R1:W-:Y:S01]  /*0620*/  @P2 STS [R3+0xc00], RZ ;  /* 0x000c00ff03002388 */ /* 0x0003e20000000800 */
[----:B------:R-:W-:Y:S05]  /*0630*/  BRA.U !UP0, `(.L_x_138) ;  /* 0x0000000108207547 */ /* 0x000fea000b800000 */
[----:B------:R-:W-:Y:S01]  /*0640*/  IMAD R0, R0, 0x400, R27 ;  /* 0x0000040000007824 */ /* 0x000fe200078e021b */
[----:B------:R-:W-:-:S04]  /*0650*/  UISETP.NE.AND UP0, UPT, UR9, 0x1, UPT ;  /* 0x000000010900788c */ /* 0x000fc8000bf05270 */
[----:B------:R2:W-:Y:S05]  /*0660*/  STS [R0], RZ ;  /* 0x000000ff00007388 */ /* 0x0005ea0000000800 */
[----:B------:R-:W-:Y:S05]  /*0670*/  BRA.U !UP0, `(.L_x_138) ;  /* 0x0000000108107547 */ /* 0x000fea000b800000 */
[----:B------:R-:W-:Y:S01]  /*0680*/  UISETP.NE.AND UP0, UPT, UR9, 0x2, UPT ;  /* 0x000000020900788c */ /* 0x000fe2000bf05270 */
[----:B------:R3:W-:Y:S05]  /*0690*/  STS [R0+0x400], RZ ;  /* 0x000400ff00007388 */ /* 0x0007ea0000000800 */
[----:B------:R-:W-:-:S13]  /*06a0*/  PLOP3.LUT P2, PT, PT, PT, UP0, 0x80, 0x8 ;  /* 0x000000000008781c */ /* 0x000fda0003f4f008 */
[----:B------:R3:W-:Y:S02]  /*06b0*/  @P2 STS [R0+0x800], RZ ;  /* 0x000800ff00002388 */ /* 0x0007e40000000800 */
.L_x_138:
[----:B------:R-:W-:-:S13]  /*06c0*/  ISETP.GT.U32.AND P2, PT, R18, 0x7f, PT ;  /* 0x0000007f1200780c */ /* 0x000fda0003f44070 */
[----:B------:R-:W-:Y:S05]  /*06d0*/  @P2 BRA `(.L_x_135) ;  /* 0x0000000000e02947 */ /* 0x000fea0003800000 */
[----:B--23--:R-:W-:Y:S01]  /*06e0*/  IMAD.MOV.U32 R0, RZ, RZ, RZ ;  /* 0x000000ffff007224 */ /* 0x00cfe200078e00ff */
[----:B------:R-:W-:Y:S06]  /*06f0*/  @!P0 BRA `(.L_x_140) ;  /* 0x0000000000588947 */ /* 0x000fec0003800000 */
[----:B------:R-:W-:-:S07]  /*0700*/  IMAD.MOV.U32 R0, RZ, RZ, RZ ;  /* 0x000000ffff007224 */ /* 0x000fce00078e00ff */
.L_x_141:
[C---:B012---:R-:W-:Y:S02]  /*0710*/  IMAD R3, R0.reuse, 0x400, R27 ;  /* 0x0000040000037824 */ /* 0x047fe400078e021b */
[----:B------:R-:W-:-:S03]  /*0720*/  VIADD R0, R0, 0x10 ;  /* 0x0000001000007836 */ /* 0x000fc60000000000 */
[----:B------:R2:W-:Y:S02]  /*0730*/  STS [R3+0x200], RZ ;  /* 0x000200ff03007388 */ /* 0x0005e40000000800 */
[----:B------:R-:W-:Y:S02]  /*0740*/  ISETP.NE.AND P0, PT, R0, R5, PT ;  /* 0x000000050000720c */ /* 0x000fe40003f05270 */
[----:B------:R2:W-:Y:S04]  /*0750*/  STS [R3+0x600], RZ ;  /* 0x000600ff03007388 */ /* 0x0005e80000000800 */
        /* <DEDUP_REMOVED lines=13> */
[----:B------:R2:W-:Y:S01]  /*0830*/  STS [R3+0x3e00], RZ ;  /* 0x003e00ff03007388 */ /* 0x0005e20000000800 */
[----:B------:R-:W-:Y:S05]  /*0840*/  @P0 BRA `(.L_x_141) ;  /* 0xfffffffc00b00947 */ /* 0x000fea000383ffff */
[----:B------:R-:W-:-:S07]  /*0850*/  MOV R0, R5 ;  /* 0x0000000500007202 */ /* 0x000fce0000000f00 */
.L_x_140:
[----:B------:R-:W-:Y:S05]  /*0860*/  @!P1 BRA `(.L_x_135) ;  /* 0x00000000007c9947 */ /* 0x000fea0003800000 */
[----:B------:R-:W-:Y:S01]  /*0870*/  ISETP.GE.U32.AND P0, PT, R2, 0x7, PT ;  /* 0x000000070200780c */ /* 0x000fe20003f06070 */
[----:B------:R-:W-:-:S12]  /*0880*/  UISETP.NE.AND UP0, UPT, UR20, URZ, UPT ;  /* 0x000000ff1400728c */ /* 0x000fd8000bf05270 */
[----:B------:R-:W-:Y:S05]  /*0890*/  @!P0 BRA `(.L_x_142) ;  /* 0x0000000000288947 */ /* 0x000fea0003800000 */
[C---:B------:R-:W-:Y:S02]  /*08a0*/  IMAD R2, R0.reuse, 0x400, R27 ;  /* 0x0000040000027824 */ /* 0x040fe400078e021b */
[----:B------:R-:W-:-:S03]  /*08b0*/  VIADD R0, R0, 0x8 ;  /* 0x0000000800007836 */ /* 0x000fc60000000000 */
[----:B------:R3:W-:Y:S04]  /*08c0*/  STS [R2+0x200], RZ ;  /* 0x000200ff02007388 */ /* 0x0007e80000000800 */
[----:B------:R3:W-:Y:S04]  /*08d0*/  STS [R2+0x600], RZ ;  /* 0x000600ff02007388 */ /* 0x0007e80000000800 */
[----:B------:R3:W-:Y:S04]  /*08e0*/  STS [R2+0xa00], RZ ;  /* 0x000a00ff02007388 */ /* 0x0007e80000000800 */
[----:B------:R3:W-:Y:S04]  /*08f0*/  STS [R2+0xe00], RZ ;  /* 0x000e00ff02007388 */ /* 0x0007e80000000800 */
[----:B------:R3:W-:Y:S04]  /*0900*/  STS [R2+0x1200], RZ ;  /* 0x001200ff02007388 */ /* 0x0007e80000000800 */
[----:B------:R3:W-:Y:S04]  /*0910*/  STS [R2+0x1600], RZ ;  /* 0x001600ff02007388 */ /* 0x0007e80000000800 */
[----:B------:R3:W-:Y:S04]  /*0920*/  STS [R2+0x1a00], RZ ;  /* 0x001a00ff02007388 */ /* 0x0007e80000000800 */
[----:B------:R3:W-:Y:S02]  /*0930*/  STS [R2+0x1e00], RZ ;  /* 0x001e00ff02007388 */ /* 0x0007e40000000800 */
.L_x_142:
[----:B------:R-:W-:Y:S05]  /*0940*/  BRA.U !UP0, `(.L_x_135) ;  /* 0x0000000108447547 */ /* 0x000fea000b800000 */
[----:B------:R-:W-:Y:S01]  /*0950*/  ISETP.GE.U32.AND P0, PT, R4, 0x3, PT ;  /* 0x000000030400780c */ /* 0x000fe20003f06070 */
[----:B------:R-:W-:-:S12]  /*0960*/  UISETP.NE.AND UP0, UPT, UR9, URZ, UPT ;  /* 0x000000ff0900728c */ /* 0x000fd8000bf05270 */
[C---:B---3--:R-:W-:Y:S02]  /*0970*/  @P0 IMAD R2, R0.reuse, 0x400, R27 ;  /* 0x0000040000020824 */ /* 0x048fe400078e021b */
[----:B------:R-:W-:-:S03]  /*0980*/  @P0 VIADD R0, R0, 0x4 ;  /* 0x0000000400000836 */ /* 0x000fc60000000000 */
[----:B------:R4:W-:Y:S04]  /*0990*/  @P0 STS [R2+0x200], RZ ;  /* 0x000200ff02000388 */ /* 0x0009e80000000800 */
[----:B------:R4:W-:Y:S04]  /*09a0*/  @P0 STS [R2+0x600], RZ ;  /* 0x000600ff02000388 */ /* 0x0009e80000000800 */
[----:B------:R4:W-:Y:S04]  /*09b0*/  @P0 STS [R2+0xa00], RZ ;  /* 0x000a00ff02000388 */ /* 0x0009e80000000800 */
[----:B------:R4:W-:Y:S01]  /*09c0*/  @P0 STS [R2+0xe00], RZ ;  /* 0x000e00ff02000388 */ /* 0x0009e20000000800 */
[----:B------:R-:W-:Y:S05]  /*09d0*/  BRA.U !UP0, `(.L_x_135) ;  /* 0x0000000108207547 */ /* 0x000fea000b800000 */
[----:B------:R-:W-:Y:S01]  /*09e0*/  IMAD R0, R0, 0x400, R27 ;  /* 0x0000040000007824 */ /* 0x000fe200078e021b */
[----:B------:R-:W-:-:S04]  /*09f0*/  UISETP.NE.AND UP0, UPT, UR9, 0x1, UPT ;  /* 0x000000010900788c */ /* 0x000fc8000bf05270 */
[----:B------:R3:W-:Y:S05]  /*0a00*/  STS [R0+0x200], RZ ;  /* 0x000200ff00007388 */ /* 0x0007ea0000000800 */
[----:B------:R-:W-:Y:S05]  /*0a10*/  BRA.U !UP0, `(.L_x_135) ;  /* 0x0000000108107547 */ /* 0x000fea000b800000 */
[----:B------:R-:W-:Y:S01]  /*0a20*/  UISETP.NE.AND UP0, UPT, UR9, 0x2, UPT ;  /* 0x000000020900788c */ /* 0x000fe2000bf05270 */
[----:B------:R0:W-:Y:S05]  /*0a30*/  STS [R0+0x600], RZ ;  /* 0x000600ff00007388 */ /* 0x0001ea0000000800 */
[----:B------:R-:W-:-:S13]  /*0a40*/  PLOP3.LUT P0, PT, PT, PT, UP0, 0x80, 0x8 ;  /* 0x000000000008781c */ /* 0x000fda0003f0f008 */
[----:B------:R0:W-:Y:S02]  /*0a50*/  @P0 STS [R0+0xa00], RZ ;  /* 0x000a00ff00000388 */ /* 0x0001e40000000800 */
.L_x_135:
[----:B------:R-:W-:Y:S05]  /*0a60*/  BSYNC.RECONVERGENT B0 ;  /* 0x0000000000007941 */ /* 0x000fea0003800200 */
.L_x_134:
[----:B------:R-:W5:Y:S01]  /*0a70*/  LDCU.64 UR10, c[0x0][0x390] ;  /* 0x00007200ff0a77ac */ /* 0x000f620008000a00 */
[----:B------:R-:W-:Y:S02]  /*0a80*/  USHF.L.U32 UR4, UR6, 0x1e, URZ ;  /* 0x0000001e06047899 */ /* 0x000fe400080006ff */
[----:B------:R-:W-:Y:S02]  /*0a90*/  USHF.L.U64.HI UR5, UR6, 0x1e, UR7 ;  /* 0x0000001e06057899 */ /* 0x000fe40008010207 */
[----:B-----5:R-:W-:-:S04]  /*0aa0*/  UIADD3 UR4, UP0, UPT, -UR4, UR10, URZ ;  /* 0x0000000a04047290 */ /* 0x020fc8000ff1e1ff */
[----:B------:R-:W-:Y:S02]  /*0ab0*/  UIADD3.X UR5, UPT, UPT, ~UR5, UR11, URZ, UP0, !UPT ;  /* 0x0000000b05057290 */ /* 0x000fe400087fe5ff */
[----:B------:R-:W-:-:S04]  /*0ac0*/  UISETP.LT.U32.AND UP0, UPT, UR4, 0x40000000, UPT ;  /* 0x400000000400788c */ /* 0x000fc8000bf01070 */
[----:B------:R-:W-:-:S04]  /*0ad0*/  UISETP.LT.U32.AND.EX UP0, UPT, UR5, URZ, UPT, UP0 ;  /* 0x000000ff0500728c */ /* 0x000fc8000bf01100 */
[----:B------:R-:W-:Y:S02]  /*0ae0*/  USEL UR11, UR4, 0x40000000, UP0 ;  /* 0x40000000040b7887 */ /* 0x000fe40008000000 */
[----:B------:R-:W-:Y:S02]  /*0af0*/  USEL UR12, UR5, URZ, UP0 ;  /* 0x000000ff050c7287 */ /* 0x000fe40008000000 */
[----:B------:R-:W-:-:S04]  /*0b00*/  UISETP.GT.U32.AND UP0, UPT, UR11, UR8, UPT ;  /* 0x000000080b00728c */ /* 0x000fc8000bf04070 */
[----:B------:R-:W-:Y:S01]  /*0b10*/  UISETP.GT.U32.AND.EX UP0, UPT, UR12, URZ, UPT, UP0 ;  /* 0x000000ff0c00728c */ /* 0x000fe2000bf04100 */
[----:B------:R-:W-:Y:S08]  /*0b20*/  BAR.SYNC.DEFER_BLOCKING 0x0 ;  /* 0x0000000000007b1d */ /* 0x000ff00000010000 */
[----:B------:R-:W-:Y:S06]  /*0b30*/  BAR.SYNC.DEFER_BLOCKING 0x0 ;  /* 0x0000000000007b1d */ /* 0x000fec0000010000 */
[----:B------:R-:W-:Y:S05]  /*0b40*/  BRA.U !UP0, `(.L_x_143) ;  /* 0x0000000908d87547 */ /* 0x000fea000b800000 */
[----:B------:R-:W-:Y:S01]  /*0b50*/  UMOV UR10, UR8 ;  /* 0x00000008000a7c82 */ /* 0x000fe20008000000 */
[----:B------:R-:W-:-:S05]  /*0b60*/  UMOV UR5, URZ ;  /* 0x000000ff00057c82 */ /* 0x000fca0008000000 */
.L_x_148:
[----:B-----5:R-:W5:Y:S01]  /*0b70*/  LDCU.64 UR16, c[0x0][0x390] ;  /* 0x00007200ff1077ac */ /* 0x020f620008000a00 */
[----:B------:R-:W-:Y:S02]  /*0b80*/  USHF.L.U32 UR13, UR6, 0x1e, URZ ;  /* 0x0000001e060d7899 */ /* 0x000fe400080006ff */
[----:B------:R-:W-:Y:S02]  /*0b90*/  USHF.L.U64.HI UR14, UR6, 0x1e, UR7 ;  /* 0x0000001e060e7899 */ /* 0x000fe40008010207 */
[----:B------:R-:W-:-:S04]  /*0ba0*/  UIADD3 UR13, UP0, UPT, UR10, UR13, URZ ;  /* 0x0000000d0a0d7290 */ /* 0x000fc8000ff1e0ff */
[----:B------:R-:W-:Y:S02]  /*0bb0*/  UIADD3.X UR14, UPT, UPT, UR5, UR14, URZ, UP0, !UPT ;  /* 0x0000000e050e7290 */ /* 0x000fe400087fe4ff */
[----:B------:R-:W-:Y:S02]  /*0bc0*/  ULEA UR10, UP0, UR21, UR10, 0xb ;  /* 0x0000000a150a7291 */ /* 0x000fe4000f8058ff */
[----:B-----5:R-:W-:Y:S02]  /*0bd0*/  UIADD3 UR15, UP1, UPT, -UR13, UR16, URZ ;  /* 0x000000100d0f7290 */ /* 0x020fe4000ff3e1ff */
[----:B------:R-:W-:Y:S02]  /*0be0*/  UIADD3.X UR5, UPT, UPT, URZ, UR5, URZ, UP0, !UPT ;  /* 0x00000005ff057290 */ /* 0x000fe400087fe4ff */
[----:B------:R-:W-:Y:S02]  /*0bf0*/  UIADD3.X UR4, UPT, UPT, ~UR14, UR17, URZ, UP1, !UPT ;  /* 0x000000110e047290 */ /* 0x000fe40008ffe5ff */
[----:B------:R-:W-:-:S02]  /*0c00*/  UISETP.GE.U32.AND UP1, UPT, UR15, 0x800, UPT ;  /* 0x000008000f00788c */ /* 0x000fc4000bf26070 */
[----:B------:R-:W-:Y:S02]  /*0c10*/  UISETP.GE.U32.AND UP0, UPT, UR10, UR11, UPT ;  /* 0x0000000b0a00728c */ /* 0x000fe4000bf06070 */
[----:B------:R-:W-:Y:S02]  /*0c20*/  UISETP.GE.U32.AND.EX UP1, UPT, UR4, URZ, UPT, UP1 ;  /* 0x000000ff0400728c */ /* 0x000fe4000bf26110 */
[----:B------:R-:W-:-:S07]  /*0c30*/  UISETP.GE.U32.AND.EX UP0, UPT, UR5, UR12, UPT, UP0 ;  /* 0x0000000c0500728c */ /* 0x000fce000bf06100 */
[----:B012---:R-:W-:Y:S05]  /*0c40*/  BRA.U !UP1, `(.L_x_144) ;  /* 0x0000000109587547 */ /* 0x007fea000b800000 */
[----:B------:R-:W4:Y:S01]  /*0c50*/  LDCU.64 UR16, c[0x0][0x388] ;  /* 0x00007100ff1077ac */ /* 0x000f220008000a00 */
[----:B0-23--:R-:W-:-:S05]  /*0c60*/  IADD3 R0, P0, PT, R18, UR13, RZ ;  /* 0x0000000d12007c10 */ /* 0x00dfca000ff1e0ff */
[----:B-1----:R-:W-:Y:S01]  /*0c70*/  IMAD.X R3, RZ, RZ, UR14, P0 ;  /* 0x0000000eff037e24 */ /* 0x002fe200080e06ff */
[----:B----4-:R-:W-:-:S04]  /*0c80*/  LEA R14, P0, R0, UR16, 0x2 ;  /* 0x00000010000e7c11 */ /* 0x010fc8000f8010ff */
        /* <DEDUP_REMOVED lines=18> */
.L_x_144:
[C---:B------:R-:W-:Y:S01]  /*0db0*/  ISETP.GE.AND P5, PT, R18.reuse, UR15, PT ;  /* 0x0000000f12007c0c */ /* 0x040fe2000bfa6270 */
[----:B------:R-:W4:Y:S01]  /*0dc0*/  LDCU.64 UR16, c[0x0][0x388] ;  /* 0x00007100ff1077ac */ /* 0x000f220008000a00 */
[----:B0-23--:R-:W-:Y:S01]  /*0dd0*/  IADD3 R0, P0, PT, R18, UR13, RZ ;  /* 0x0000000d12007c10 */ /* 0x00dfe2000ff1e0ff */
[----:B------:R-:W-:Y:S01]  /*0de0*/  IMAD.MOV.U32 R17, RZ, RZ, -0x1 ;  /* 0xffffffffff117424 */ /* 0x000fe200078e00ff */
[----:B------:R-:W0:Y:S01]  /*0df0*/  S2R R18, SR_TID.X ;  /* 0x0000000000127919 */ /* 0x000e220000002100 */
[----:B------:R-:W-:Y:S01]  /*0e00*/  ISETP.GE.AND P2, PT, R19, UR15, PT ;  /* 0x0000000f13007c0c */ /* 0x000fe2000bf46270 */
[----:B------:R-:W-:Y:S01]  /*0e10*/  IMAD.MOV.U32 R16, RZ, RZ, -0x1 ;  /* 0xffffffffff107424 */ /* 0x000fe200078e00ff */
[----:B-1----:R-:W-:Y:S02]  /*0e20*/  IADD3.X R3, PT, PT, RZ, UR14, RZ, P0, !PT ;  /* 0x0000000eff037c10 */ /* 0x002fe400087fe4ff */
[----:B------:R-:W-:Y:S02]  /*0e30*/  ISETP.GE.AND P3, PT, R20, UR15, PT ;  /* 0x0000000f14007c0c */ /* 0x000fe4000bf66270 */
[----:B------:R-:W-:-:S02]  /*0e40*/  ISETP.GE.AND P4, PT, R21, UR15, PT ;  /* 0x0000000f15007c0c */ /* 0x000fc4000bf86270 */
[----:B----4-:R-:W-:-:S04]  /*0e50*/  LEA R14, P0, R0, UR16, 0x2 ;  /* 0x00000010000e7c11 */ /* 0x010fc8000f8010ff */
[----:B------:R-:W-:Y:S01]  /*0e60*/  LEA.HI.X R15, R0, UR17, R3, 0x2, P0 ;  /* 0x00000011000f7c11 */ /* 0x000fe200080f1403 */
[----:B------:R-:W-:Y:S02]  /*0e70*/  IMAD.MOV.U32 R13, RZ, RZ, -0x1 ;  /* 0xffffffffff0d7424 */ /* 0x000fe400078e00ff */
[----:B------:R-:W-:Y:S02]  /*0e80*/  IMAD.MOV.U32 R12, RZ, RZ, -0x1 ;  /* 0xffffffffff0c7424 */ /* 0x000fe400078e00ff */
[----:B------:R1:W5:Y:S01]  /*0e90*/  @!P5 LDG.E R17, desc[UR18][R14.64] ;  /* 0x000000120e11d981 */ /* 0x000362000c1e1900 */
[----:B------:R-:W-:-:S03]  /*0ea0*/  ISETP.GE.AND P5, PT, R22, UR15, PT ;  /* 0x0000000f16007c0c */ /* 0x000fc6000bfa6270 */
[----:B------:R1:W5:Y:S01]  /*0eb0*/  @!P2 LDG.E R16, desc[UR18][R14.64+0x200] ;  /* 0x000200120e10a981 */ /* 0x000362000c1e1900 */
[C---:B0-----:R-:W-:Y:S01]  /*0ec0*/  LOP3.LUT R0, R18.reuse, 0x400, RZ, 0xfc, !PT ;  /* 0x0000040012007812 */ /* 0x041fe200078efcff */
[----:B------:R-:W-:Y:S01]  /*0ed0*/  VIADD R2, R18, 0x380 ;  /* 0x0000038012027836 */ /* 0x000fe20000000000 */
[----:B------:R-:W-:Y:S01]  /*0ee0*/  ISETP.GE.AND P2, PT, R23, UR15, PT ;  /* 0x0000000f17007c0c */ /* 0x000fe2000bf46270 */
[----:B------:R1:W5:Y:S01]  /*0ef0*/  @!P3 LDG.E R13, desc[UR18][R14.64+0x400] ;  /* 0x000400120e0db981 */ /* 0x000362000c1e1900 */
[----:B------:R-:W-:Y:S01]  /*0f00*/  ISETP.GE.AND P1, PT, R0, UR15, PT ;  /* 0x0000000f00007c0c */ /* 0x000fe2000bf26270 */
[----:B------:R-:W-:Y:S01]  /*0f10*/  VIADD R0, R18, 0x480 ;  /* 0x0000048012007836 */ /* 0x000fe20000000000 */
[----:B------:R-:W-:Y:S01]  /*0f20*/  ISETP.GE.AND P0, PT, R2, UR15, PT ;  /* 0x0000000f02007c0c */ /* 0x000fe2000bf06270 */
[----:B------:R1:W5:Y:S01]  /*0f30*/  @!P4 LDG.E R12, desc[UR18][R14.64+0x600] ;  /* 0x000600120e0cc981 */ /* 0x000362000c1e1900 */
[----:B------:R-:W-:Y:S01]  /*0f40*/  ISETP.GE.AND P3, PT, R24, UR15, PT ;  /* 0x0000000f18007c0c */ /* 0x000fe2000bf66270 */
[----:B------:R-:W-:Y:S01]  /*0f50*/  IMAD.MOV.U32 R10, RZ, RZ, -0x1 ;  /* 0xffffffffff0a7424 */ /* 0x000fe200078e00ff */
[----:B------:R-:W-:-:S02]  /*0f60*/  ISETP.GE.AND P4, PT, R0, UR15, PT ;  /* 0x0000000f00007c0c */ /* 0x000fc4000bf86270 */
[----:B------:R-:W-:Y:S01]  /*0f70*/  MOV R11, 0xffffffff ;  /* 0xffffffff000b7802 */ /* 0x000fe20000000f00 */
[C---:B------:R-:W-:Y:S02]  /*0f80*/  VIADD R0, R18.reuse, 0x580 ;  /* 0x0000058012007836 */ /* 0x040fe40000000000 */
[----:B------:R-:W-:Y:S01]  /*0f90*/  VIADD R2, R18, 0x600 ;  /* 0x0000060012027836 */ /* 0x000fe20000000000 */
[----:B------:R1:W5:Y:S01]  /*0fa0*/  @!P2 LDG.E R10, desc[UR18][R14.64+0xa00] ;  /* 0x000a00120e0aa981 */ /* 0x000362000c1e1900 */
[----:B------:R-:W-:Y:S01]  /*0fb0*/  IMAD.MOV.U32 R9, RZ, RZ, -0x1 ;  /* 0xffffffffff097424 */ /* 0x000fe200078e00ff */
[----:B------:R-:W-:Y:S01]  /*0fc0*/  MOV R7, 0xffffffff ;  /* 0xffffffff00077802 */ /* 0x000fe20000000f00 */
[----:B------:R-:W-:Y:S01]  /*0fd0*/  IMAD.MOV.U32 R8, RZ, RZ, -0x1 ;  /* 0xffffffffff087424 */ /* 0x000fe200078e00ff */
[----:B------:R1:W5:Y:S01]  /*0fe0*/  @!P5 LDG.E R11, desc[UR18][R14.64+0x800] ;  /* 0x000800120e0bd981 */ /* 0x000362000c1e1900 */
[----:B------:R-:W-:Y:S01]  /*0ff0*/  IMAD.MOV.U32 R6, RZ, RZ, -0x1 ;  /* 0xffffffffff067424 */ /* 0x000fe200078e00ff */
[----:B------:R-:W-:Y:S01]  /*1000*/  ISETP.GE.AND P5, PT, R0, UR15, PT ;  /* 0x0000000f00007c0c */ /* 0x000fe2000bfa6270 */
[----:B------:R-:W-:Y:S01]  /*1010*/  VIADD R0, R18, 0x680 ;  /* 0x0000068012007836 */ /* 0x000fe20000000000 */
[----:B------:R-:W-:Y:S01]  /*1020*/  ISETP.GE.AND P2, PT, R2, UR15, PT ;  /* 0x0000000f02007c0c */ /* 0x000fe2000bf46270 */
[----:B------:R-:W-:Y:S01]  /*1030*/  VIADD R2, R18, 0x700 ;  /* 0x0000070012027836 */ /* 0x000fe20000000000 */
[----:B------:R1:W5:Y:S01]  /*1040*/  @!P3 LDG.E R9, desc[UR18][R14.64+0xc00] ;  /* 0x000c00120e09b981 */ /* 0x000362000c1e1900 */
[----:B------:R-:W-:-:S03]  /*1050*/  ISETP.GE.AND P3, PT, R25, UR15, PT ;  /* 0x0000000f19007c0c */ /* 0x000fc6000bf66270 */
[----:B------:R1:W5:Y:S01]  /*1060*/  @!P0 LDG.E R8, desc[UR18][R14.64+0xe00] ;  /* 0x000e00120e088981 */ /* 0x000362000c1e1900 */
[----:B------:R-:W-:-:S03]  /*1070*/  ISETP.GE.AND P0, PT, R0, UR15, PT ;  /* 0x0000000f00007c0c */ /* 0x000fc6000bf06270 */
[----:B------:R1:W5:Y:S01]  /*1080*/  @!P1 LDG.E R7, desc[UR18][R14.64+0x1000] ;  /* 0x001000120e079981 */ /* 0x000362000c1e1900 */
[----:B------:R-:W-:-:S03]  /*1090*/  ISETP.GE.AND P1, PT, R2, UR15, PT ;  /* 0x0000000f02007c0c */ /* 0x000fc6000bf26270 */
[----:B------:R1:W5:Y:S01]  /*10a0*/  @!P4 LDG.E R6, desc[UR18][R14.64+0x1200] ;  /* 0x001200120e06c981 */ /* 0x000362000c1e1900 */
[----:B------:R-:W-:Y:S01]  /*10b0*/  ISETP.GE.AND P4, PT, R26, UR15, PT ;  /* 0x0000000f1a007c0c */ /* 0x000fe2000bf86270 */
[----:B------:R-:W-:Y:S01]  /*10c0*/  IMAD.MOV.U32 R5, RZ, RZ, -0x1 ;  /* 0xffffffffff057424 */ /* 0x000fe200078e00ff */
[----:B------:R-:W-:Y:S01]  /*10d0*/  MOV R0, 0xffffffff ;  /* 0xffffffff00007802 */ /* 0x000fe20000000f00 */
[----:B------:R-:W-:Y:S02]  /*10e0*/  IMAD.MOV.U32 R4, RZ, RZ, -0x1 ;  /* 0xffffffffff047424 */ /* 0x000fe400078e00ff */
        /* <DEDUP_REMOVED lines=9> */
.L_x_145:
[----:B------:R-:W2:Y:S02]  /*1180*/  LDCU.64 UR16, c[0x0][0x398] ;  /* 0x00007300ff1077ac */ /* 0x000ea40008000a00 */
[----:B--2---:R-:W-:-:S09]  /*1190*/  UISETP.GT.AND UP1, UPT, UR17, UR16, UPT ;  /* 0x000000101100728c */ /* 0x004fd2000bf24270 */
[----:B------:R-:W-:Y:S05]  /*11a0*/  BRA.U !UP1, `(.L_x_146) ;  /* 0x00000005093c7547 */ /* 0x000fea000b800000 */
[----:B------:R-:W2:Y:S01]  /*11b0*/  S2UR UR13, SR_CgaCtaId ;  /* 0x00000000000d79c3 */ /* 0x000ea20000008800 */
[----:B------:R-:W-:Y:S01]  /*11c0*/  UMOV UR4, 0x400 ;  /* 0x0000040000047882 */ /* 0x000fe20000000000 */
[----:B------:R-:W3:Y:S01]  /*11d0*/  LDCU UR14, c[0x0][0x398] ;  /* 0x00007300ff0e77ac */ /* 0x000ee20008000800 */
[----:B--2---:R-:W-:-:S03]  /*11e0*/  ULEA UR13, UR13, UR4, 0x18 ;  /* 0x000000040d0d7291 */ /* 0x004fc6000f8ec0ff */
[----:B---3--:R-:W-:-:S09]  /*11f0*/  UMOV UR4, URZ ;  /* 0x000000ff00047c82 */ /* 0x008fd20008000000 */
.L_x_147:
[----:B012---:R-:W-:Y:S01]  /*1200*/  IMAD R14, RZ, RZ, -UR14 ;  /* 0x8000000eff0e7e24 */ /* 0x007fe2000f8e02ff */
[----:B------:R-:W-:Y:S01]  /*1210*/  ULEA UR15, UR4, UR13, 0xa ;  /* 0x0000000d040f7291 */ /* 0x000fe2000f8e50ff */
[----:B------:R-:W-:Y:S01]  /*1220*/  IMAD.U32 R15, RZ, RZ, UR17 ;  /* 0x00000011ff0f7e24 */ /* 0x000fe2000f8e00ff */
[----:B------:R-:W-:-:S04]  /*1230*/  UIADD3 UR4, UPT, UPT, UR4, 0x1, URZ ;  /* 0x0000000104047890 */ /* 0x000fc8000fffe0ff */
[----:B------:R-:W-:Y:S01]  /*1240*/  VIADDMNMX R14, R14, R15, 0x8, PT ;  /* 0x000000080e0e7446 */ /* 0x000fe2000380010f */
[----:B------:R-:W-:-:S05]  /*1250*/  IMAD.MOV.U32 R15, RZ, RZ, -0x1 ;  /* 0xffffffffff0f7424 */ /* 0x000fca00078e00ff */
[----:B------:R-:W-:Y:S02]  /*1260*/  SHF.L.U32 R14, R15, R14, RZ ;  /* 0x0000000e0f0e7219 */ /* 0x000fe400000006ff */
[----:B-----5:R-:W-:-:S04]  /*1270*/  SHF.R.U32.HI R15, RZ, UR14, R17 ;  /* 0x0000000eff0f7c19 */ /* 0x020fc80008011611 */
[----:B------:R-:W-:-:S04]  /*1280*/  LOP3.LUT R15, R15, R14, RZ, 0x30, !PT ;  /* 0x0000000e0f0f7212 */ /* 0x000fc800078e30ff */
[----:B------:R-:W-:-:S05]  /*1290*/  LEA R15, R15, UR15, 0x2 ;  /* 0x0000000f0f0f7c11 */ /* 0x000fca000f8e10ff */
[----:B------:R0:W-:Y:S02]  /*12a0*/  ATOMS.POPC.INC.32 RZ, [R15+URZ] ;  /* 0x000000000fff7f8c */ /* 0x0001e4000d8000ff */
[----:B0-----:R-:W-:-:S04]  /*12b0*/  SHF.R.U32.HI R15, RZ, UR14, R16 ;  /* 0x0000000eff0f7c19 */ /* 0x001fc80008011610 */
        /* <DEDUP_REMOVED lines=55> */
[----:B0-----:R-:W-:Y:S01]  /*1630*/  SHF.R.U32.HI R15, RZ, UR14, R29 ;  /* 0x0000000eff0f7c19 */ /* 0x001fe2000801161d */
[----:B------:R-:W-:-:S03]  /*1640*/  UIADD3 UR14, UPT, UPT, UR14, 0x8, URZ ;  /* 0x000000080e0e7890 */ /* 0x000fc6000fffe0ff */
[----:B------:R-:W-:Y:S01]  /*1650*/  LOP3.LUT R14, R15, R14, RZ, 0x30, !PT ;  /* 0x0000000e0f0e7212 */ /* 0x000fe200078e30ff */
[----:B------:R-:W-:-:S03]  /*1660*/  UISETP.GE.AND UP1, UPT, UR14, UR17, UPT ;  /* 0x000000110e00728c */ /* 0x000fc6000bf26270 */
[----:B------:R-:W-:-:S05]  /*1670*/  LEA R14, R14, UR15, 0x2 ;  /* 0x0000000f0e0e7c11 */ /* 0x000fca000f8e10ff */
[----:B------:R2:W-:Y:S01]  /*1680*/  ATOMS.POPC.INC.32 RZ, [R14+URZ] ;  /* 0x000000000eff7f8c */ /* 0x0005e2000d8000ff */
[----:B------:R-:W-:Y:S05]  /*1690*/  BRA.U !UP1, `(.L_x_147) ;  /* 0xfffffff909d87547 */ /* 0x000fea000b83ffff */
.L_x_146:
[----:B------:R-:W-:Y:S05]  /*16a0*/  BRA.U !UP0, `(.L_x_148) ;  /* 0xfffffff508307547 */ /* 0x000fea000b83ffff */
.L_x_143:
[----:B------:R-:W-:Y:S01]  /*16b0*/  BAR.SYNC.DEFER_BLOCKING 0x0 ;  /* 0x0000000000007b1d */ /* 0x000fe20000010000 */
[----:B------:R-:W-:-:S05]  /*16c0*/  ISETP.NE.AND P0, PT, R28, RZ, PT ;  /* 0x000000ff1c00720c */ /* 0x000fca0003f05270 */
[----:B------:R-:W-:Y:S08]  /*16d0*/  BSSY.RECONVERGENT B0, `(.L_x_149) ;  /* 0x000016e000007945 */ /* 0x000ff00003800200 */
[----:B------:R-:W-:Y:S05]  /*16e0*/  @P0 BRA `(.L_x_150) ;  /* 0x0000001400b00947 */ /* 0x000fea0003800000 */
[----:B012345:R-:W0:Y:S01]  /*16f0*/  LDC.64 R2, c[0x0][0x398] ;  /* 0x0000e600ff027b82 */ /* 0x03fe220000000a00 */
[----:B------:R-:W-:Y:S01]  /*1700*/  IMAD.MOV.U32 R7, RZ, RZ, RZ ;  /* 0x000000ffff077224 */ /* 0x000fe200078e00ff */
[----:B0-----:R-:W-:-:S04]  /*1710*/  IADD3 R2, PT, PT, R3, 0x7, -R2 ;  /* 0x0000000703027810 */ /* 0x001fc80007ffe802 */
[----:B------:R-:W-:-:S04]  /*1720*/  SHF.R.S32.HI R3, RZ, 0x1f, R2 ;  /* 0x0000001fff037819 */ /* 0x000fc80000011402 */
[----:B------:R-:W-:-:S04]  /*1730*/  LEA.HI R0, R3, R2, RZ, 0x3 ;  /* 0x0000000203007211 */ /* 0x000fc800078f18ff */
[----:B------:R-:W-:-:S04]  /*1740*/  SHF.R.S32.HI R0, RZ, 0x3, R0 ;  /* 0x00000003ff007819 */ /* 0x000fc80000011400 */
[C---:B------:R-:W-:Y:S01]  /*1750*/  LOP3.LUT R9, R0.reuse, 0xffffff8, RZ, 0xc0, !PT ;  /* 0x0ffffff800097812 */ /* 0x040fe200078ec0ff */
[----:B------:R-:W-:-:S05]  /*1760*/  VIADD R8, R0, 0xffffffff ;  /* 0xffffffff00087836 */ /* 0x000fca0000000000 */
[----:B------:R-:W-:-:S13]  /*1770*/  ISETP.GE.U32.AND P0, PT, R8, 0x7, PT ;  /* 0x000000070800780c */ /* 0x000fda0003f06070 */
[----:B------:R-:W-:Y:S05]  /*1780*/  @!P0 BRA `(.L_x_151) ;  /* 0x00000004006c8947 */ /* 0x000fea0003800000 */
[----:B------:R-:W0:Y:S01]  /*1790*/  LDC.64 R2, c[0x0][0x380] ;  /* 0x0000e000ff027b82 */ /* 0x000e220000000a00 */
[----:B------:R-:W-:-:S07]  /*17a0*/  HFMA2 R11, -RZ, RZ, 0, 0 ;  /* 0x00000000ff0b7431 */ /* 0x000fce00000001ff */
.L_x_168:
[----:B------:R-:W-:Y:S01]  /*17b0*/  IMAD R29, R11, 0x400, R27 ;  /* 0x000004000b1d7824 */ /* 0x000fe200078e021b */
[----:B------:R-:W-:Y:S04]  /*17c0*/  BSSY.RECONVERGENT B1, `(.L_x_152) ;  /* 0x000000a000017945 */ /* 0x000fe80003800200 */
[----:B01234-:R-:W1:Y:S04]  /*17d0*/  LDS R4, [R29] ;  /* 0x000000001d047984 */ /* 0x01fe680000000800 */
[----:B------:R2:W3:Y:S04]  /*17e0*/  LDS R17, [R29+0x400] ;  /* 0x000400001d117984 */ /* 0x0004e80000000800 */
[----:B------:R2:W4:Y:S01]  /*17f0*/  LDS R15, [R29+0x800] ;  /* 0x000800001d0f7984 */ /* 0x0005220000000800 */
[----:B-1----:R-:W-:-:S13]  /*1800*/  ISETP.NE.AND P0, PT, R4, RZ, PT ;  /* 0x000000ff0400720c */ /* 0x002fda0003f05270 */
[----:B--234-:R-:W-:Y:S05]  /*1810*/  @!P0 BRA `(.L_x_153) ;  /* 0x0000000000108947 */ /* 0x01cfea0003800000 */
[----:B------:R-:W-:Y:S02]  /*1820*/  IMAD R7, R11, 0x100, R18 ;  /* 0x000001000b077824 */ /* 0x000fe400078e0212 */
[----:B------:R-:W-:Y:S02]  /*1830*/  IMAD.MOV.U32 R5, RZ, RZ, RZ ;  /* 0x000000ffff057224 */ /* 0x000fe400078e00ff */
[----:B0-----:R-:W-:-:S05]  /*1840*/  IMAD.WIDE.U32 R6, R7, 0x8, R2 ;  /* 0x0000000807067825 */ /* 0x001fca00078e0002 */
[----:B------:R1:W-:Y:S02]  /*1850*/  REDG.E.ADD.64.STRONG.GPU desc[UR18][R6.64], R4 ;  /* 0x000000040600798e */ /* 0x0003e4000c12e512 */
.L_x_153:
[----:B------:R-:W-:Y:S05]  /*1860*/  BSYNC.RECONVERGENT B1 ;  /* 0x0000000000017941 */ /* 0x000fea0003800200 */
.L_x_152:
[----:B------:R-:W2:Y:S01]  /*1870*/  LDS R10, [R29+0xc00] ;  /* 0x000c00001d0a7984 */ /* 0x000ea20000000800 */
[----:B------:R-:W-:Y:S01]  /*1880*/  ISETP.NE.AND P6, PT, R17, RZ, PT ;  /* 0x000000ff1100720c */ /* 0x000fe20003fc5270 */
[----:B------:R-:W-:Y:S01]  /*1890*/  BSSY.RECONVERGENT B1, `(.L_x_154) ;  /* 0x0000012000017945 */ /* 0x000fe20003800200 */
[----:B------:R-:W-:Y:S01]  /*18a0*/  ISETP.NE.AND P0, PT, R15, RZ, PT ;  /* 0x000000ff0f00720c */ /* 0x000fe20003f05270 */
[----:B------:R-:W3:Y:S04]  /*18b0*/  LDS R12, [R29+0x1000] ;  /* 0x001000001d0c7984 */ /* 0x000ee80000000800 */
[----:B------:R-:W4:Y:S04]  /*18c0*/  LDS R14, [R29+0x1400] ;  /* 0x001400001d0e7984 */ /* 0x000f280000000800 */
[----:B------:R-:W5:Y:S04]  /*18d0*/  LDS R16, [R29+0x1800] ;  /* 0x001800001d107984 */ /* 0x000f680000000800 */
[----:B------:R-:W0:Y:S01]  /*18e0*/  LDS R13, [R29+0x1c00] ;  /* 0x001c00001d0d7984 */ /* 0x000e220000000800 */
[----:B--2---:R-:W-:-:S02]  /*18f0*/  ISETP.NE.AND P1, PT, R10, RZ, PT ;  /* 0x000000ff0a00720c */ /* 0x004fc40003f25270 */
[----:B---3--:R-:W-:Y:S02]  /*1900*/  ISETP.NE.AND P2, PT, R12, RZ, PT ;  /* 0x000000ff0c00720c */ /* 0x008fe40003f45270 */
[----:B----4-:R-:W-:Y:S02]  /*1910*/  ISETP.NE.AND P3, PT, R14, RZ, PT ;  /* 0x000000ff0e00720c */ /* 0x010fe40003f65270 */
[----:B-----5:R-:W-:Y:S02]  /*1920*/  ISETP.NE.AND P4, PT, R16, RZ, PT ;  /* 0x000000ff1000720c */ /* 0x020fe40003f85270 */
[----:B0-----:R-:W-:Y:S01]  /*1930*/  ISETP.NE.AND P5, PT, R13, RZ, PT ;  /* 0x000000ff0d00720c */ /* 0x001fe20003fa5270 */
[----:B------:R-:W-:-:S12]  /*1940*/  @!P6 BRA `(.L_x_155) ;  /* 0x000000000018e947 */ /* 0x000fd80003800000 */
[----:B-1----:R-:W-:Y:S01]  /*1950*/  IMAD R7, R11, 0x100, R18 ;  /* 0x000001000b077824 */ /* 0x002fe200078e0212 */
[----:B------:R-:W-:Y:S01]  /*1960*/  MOV R5, RZ ;  /* 0x000000ff00057202 */ /* 0x000fe20000000f00 */
[----:B------:R-:W-:Y:S02]  /*1970*/  IMAD.MOV.U32 R4, RZ, RZ, R17 ;  /* 0x000000ffff047224 */ /* 0x000fe400078e0011 */
[----:B------:R-:W-:-:S04]  /*1980*/  VIADD R7, R7, 0x100 ;  /* 0x0000010007077836 */ /* 0x000fc80000000000 */
[----:B------:R-:W-:-:S05]  /*1990*/  IMAD.WIDE.U32 R6, R7, 0x8, R2 ;  /* 0x0000000807067825 */ /* 0x000fca00078e0002 */
[----:B------:R0:W-:Y:S02]  /*19a0*/  REDG.E.ADD.64.STRONG.GPU desc[UR18][R6.64], R4 ;  /* 0x000000040600798e */ /* 0x0001e4000c12e512 */
.L_x_155:
[----:B------:R-:W-:Y:S05]  /*19b0*/  BSYNC.RECONVERGENT B1 ;  /* 0x0000000000017941 */ /* 0x000fea0003800200 */
.L_x_154:
[----:B------:R-:W-:Y:S04]  /*19c0*/  BSSY.RECONVERGENT B1, `(.L_x_156) ;  /* 0x0000008000017945 */ /* 0x000fe80003800200 */
[----:B------:R-:W-:Y:S05]  /*19d0*/  @!P0 BRA `(.L_x_157) ;  /* 0x0000000000188947 */ /* 0x000fea0003800000 */
[----:B01----:R-:W-:Y:S02]  /*19e0*/  IMAD R5, R11, 0x100, R18 ;  /* 0x000001000b057824 */ /* 0x003fe400078e0212 */
[----:B------:R-:W-:Y:S02]  /*19f0*/  IMAD.MOV.U32 R6, RZ, RZ, R15 ;  /* 0x000000ffff067224 */ /* 0x000fe400078e000f */
[----:B------:R-:W-:Y:S02]  /*1a00*/  VIADD R5, R5, 0x200 ;  /* 0x0000020005057836 */ /* 0x000fe40000000000 */
[----:B------:R-:W-:Y:S02]  /*1a10*/  IMAD.MOV.U32 R7, RZ, RZ, RZ ;  /* 0x000000ffff077224 */ /* 0x000fe400078e00ff */
[----:B------:R-:W-:-:S05]  /*1a20*/  IMAD.WIDE.U32 R4, R5, 0x8, R2 ;  /* 0x0000000805047825 */ /* 0x000fca00078e0002 */
[----:B------:R2:W-:Y:S02]  /*1a30*/  REDG.E.ADD.64.STRONG.GPU desc[UR18][R4.64], R6 ;  /* 0x000000060400798e */ /* 0x0005e4000c12e512 */
.L_x_157:
[----:B------:R-:W-:Y:S05]  /*1a40*/  BSYNC.RECONVERGENT B1 ;  /* 0x0000000000017941 */ /* 0x000fea0003800200 */
.L_x_156:
[----:B------:R-:W-:Y:S04]  /*1a50*/  BSSY.RECONVERGENT B1, `(.L_x_158) ;  /* 0x0000008000017945 */ /* 0x000fe80003800200 */
[----:B------:R-:W-:Y:S05]  /*1a60*/  @!P1 BRA `(.L_x_159) ;  /* 0x0000000000189947 */ /* 0x000fea0003800000 */
[----:B012---:R-:W-:Y:S01]  /*1a70*/  IMAD R5, R11, 0x100, R18 ;  /* 0x000001000b057824 */ /* 0x007fe200078e0212 */
[----:B------:R-:W-:Y:S01]  /*1a80*/  MOV R6, R10 ;  /* 0x0000000a00067202 */ /* 0x000fe20000000f00 */
[----:B------:R-:W-:Y:S02]  /*1a90*/  IMAD.MOV.U32 R7, RZ, RZ, RZ ;  /* 0x000000ffff077224 */ /* 0x000fe400078e00ff */
[----:B------:R-:W-:-:S04]  /*1aa0*/  VIADD R5, R5, 0x300 ;  /* 0x0000030005057836 */ /* 0x000fc80000000000 */
[----:B------:R-:W-:-:S05]  /*1ab0*/  IMAD.WIDE.U32 R4, R5, 0x8, R2 ;  /* 0x0000000805047825 */ /* 0x000fca00078e0002 */
[----:B------:R3:W-:Y:S02]  /*1ac0*/  REDG.E.ADD.64.STRONG.GPU desc[UR18][R4.64], R6 ;  /* 0x000000060400798e */ /* 0x0007e4000c12e512 */
.L_x_159:
[----:B------:R-:W-:Y:S05]  /*1ad0*/  BSYNC.RECONVERGENT B1 ;  /* 0x0000000000017941 */ /* 0x000fea0003800200 */
.L_x_158:
[----:B------:R-:W-:Y:S04]  /*1ae0*/  BSSY.RECONVERGENT B1, `(.L_x_160) ;  /* 0x0000008000017945 */ /* 0x000fe80003800200 */
[----:B------:R-:W-:Y:S05]  /*1af0*/  @!P2 BRA `(.L_x_161) ;  /* 0x000000000018a947 */ /* 0x000fea0003800000 */
[----:B0123--:R-:W-:Y:S02]  /*1b00*/  IMAD R5, R11, 0x100, R18 ;  /* 0x000001000b057824 */ /* 0x00ffe400078e0212 */
[----:B------:R-:W-:Y:S02]  /*1b10*/  IMAD.MOV.U32 R6, RZ, RZ, R12 ;  /* 0x000000ffff067224 */ /* 0x000fe400078e000c */
[----:B------:R-:W-:Y:S02]  /*1b20*/  VIADD R5, R5, 0x400 ;  /* 0x0000040005057836 */ /* 0x000fe40000000000 */
[----:B------:R-:W-:Y:S02]  /*1b30*/  IMAD.MOV.U32 R7, RZ, RZ, RZ ;  /* 0x000000ffff077224 */ /* 0x000fe400078e00ff */
[----:B------:R-:W-:-:S05]  /*1b40*/  IMAD.WIDE.U32 R4, R5, 0x8, R2 ;  /* 0x0000000805047825 */ /* 0x000fca00078e0002 */
[----:B------:R4:W-:Y:S02]  /*1b50*/  REDG.E.ADD.64.STRONG.GPU desc[UR18][R4.64], R6 ;  /* 0x000000060400798e */ /* 0x0009e4000c12e512 */
.L_x_161:
[----:B------:R-:W-:Y:S05]  /*1b60*/  BSYNC.RECONVERGENT B1 ;  /* 0x0000000000017941 */ /* 0x000fea0003800200 */
.L_x_160:
[----:B------:R-:W-:Y:S04]  /*1b70*/  BSSY.RECONVERGENT B1, `(.L_x_162) ;  /* 0x0000007000017945 */ /* 0x000fe80003800200 */
[----:B------:R-:W-:Y:S05]  /*1b80*/  @!P3 BRA `(.L_x_163) ;  /* 0x000000000014b947 */ /* 0x000fea0003800000 */
[----:B01234-:R-:W-:Y:S02]  /*1b90*/  IMAD R5, R11, 0x100, R18 ;  /* 0x000001000b057824 */ /* 0x01ffe400078e0212 */
[----:B------:R-:W-:-:S03]  /*1ba0*/  IMAD.MOV.U32 R15, RZ, RZ, RZ ;  /* 0x000000ffff0f7224 */ /* 0x000fc600078e00ff */
[----:B------:R-:W-:-:S05]  /*1bb0*/  IADD3 R5, PT, PT, R5, 0x500, RZ ;  /* 0x0000050005057810 */ /* 0x000fca0007ffe0ff */
[----:B------:R-:W-:-:S05]  /*1bc0*/  IMAD.WIDE.U32 R4, R5, 0x8, R2 ;  /* 0x0000000805047825 */ /* 0x000fca00078e0002 */
[----:B------:R0:W-:Y:S02]  /*1bd0*/  REDG.E.ADD.64.STRONG.GPU desc[UR18][R4.64], R14 ;  /* 0x0000000e0400798e */ /* 0x0001e4000c12e512 */
.L_x_163:
[----:B------:R-:W-:Y:S05]  /*1be0*/  BSYNC.RECONVERGENT B1 ;  /* 0x0000000000017941 */ /* 0x000fea0003800200 */
.L_x_162:
[----:B------:R-:W-:Y:S04]  /*1bf0*/  BSSY.RECONVERGENT B1, `(.L_x_164) ;  /* 0x0000007000017945 */ /* 0x000fe80003800200 */
[----:B------:R-:W-:Y:S05]  /*1c00*/  @!P4 BRA `(.L_x_165) ;  /* 0x000000000014c947 */ /* 0x000fea0003800000 */
[----:B01234-:R-:W-:Y:S02]  /*1c10*/  IMAD R5, R11, 0x100, R18 ;  /* 0x000001000b057824 */ /* 0x01ffe400078e0212 */
[----:B------:R-:W-:Y:S02]  /*1c20*/  IMAD.MOV.U32 R17, RZ, RZ, RZ ;  /* 0x000000ffff117224 */ /* 0x000fe400078e00ff */
[----:B------:R-:W-:-:S04]  /*1c30*/  VIADD R5, R5, 0x600 ;  /* 0x0000060005057836 */ /* 0x000fc80000000000 */
[----:B------:R-:W-:-:S05]  /*1c40*/  IMAD.WIDE.U32 R4, R5, 0x8, R2 ;  /* 0x0000000805047825 */ /* 0x000fca00078e0002 */
[----:B------:R0:W-:Y:S02]  /*1c50*/  REDG.E.ADD.64.STRONG.GPU desc[UR18][R4.64], R16 ;  /* 0x000000100400798e */ /* 0x0001e4000c12e512 */
.L_x_165:
[----:B------:R-:W-:Y:S05]  /*1c60*/  BSYNC.RECONVERGENT B1 ;  /* 0x0000000000017941 */ /* 0x000fea0003800200 */
.L_x_164:
[----:B------:R-:W-:Y:S04]  /*1c70*/  BSSY.RECONVERGENT B1, `(.L_x_166) ;  /* 0x0000008000017945 */ /* 0x000fe80003800200 */
[----:B------:R-:W-:Y:S05]  /*1c80*/  @!P5 BRA `(.L_x_167) ;  /* 0x000000000018d947 */ /* 0x000fea0003800000 */
[----:B01234-:R-:W-:Y:S01]  /*1c90*/  IMAD R5, R11, 0x100, R18 ;  /* 0x000001000b057824 */ /* 0x01ffe200078e0212 */
[----:B------:R-:W-:Y:S01]  /*1ca0*/  MOV R6, R13 ;  /* 0x0000000d00067202 */ /* 0x000fe20000000f00 */
[----:B------:R-:W-:Y:S02]  /*1cb0*/  IMAD.MOV.U32 R7, RZ, RZ, RZ ;  /* 0x000000ffff077224 */ /* 0x000fe400078e00ff */
[----:B------:R-:W-:-:S04]  /*1cc0*/  VIADD R5, R5, 0x700 ;  /* 0x0000070005057836 */ /* 0x000fc80000000000 */
[----:B------:R-:W-:-:S05]  /*1cd0*/  IMAD.WIDE.U32 R4, R5, 0x8, R2 ;  /* 0x0000000805047825 */ /* 0x000fca00078e0002 */
[----:B------:R0:W-:Y:S02]  /*1ce0*/  REDG.E.ADD.64.STRONG.GPU desc[UR18][R4.64], R6 ;  /* 0x000000060400798e */ /* 0x0001e4000c12e512 */
.L_x_167:
[----:B------:R-:W-:Y:S05]  /*1cf0*/  BSYNC.RECONVERGENT B1 ;  /* 0x0000000000017941 */ /* 0x000fea0003800200 */
.L_x_166:
[----:B------:R-:W-:-:S05]  /*1d00*/  VIADD R11, R11, 0x8 ;  /* 0x000000080b0b7836 */ /* 0x000fca0000000000 */
[----:B------:R-:W-:-:S13]  /*1d10*/  ISETP.NE.AND P0, PT, R11, R9, PT ;  /* 0x000000090b00720c */ /* 0x000fda0003f05270 */
[----:B------:R-:W-:Y:S05]  /*1d20*/  @P0 BRA `(.L_x_168) ;  /* 0xfffffff800a00947 */ /* 0x000fea000383ffff */
[----:B01234-:R-:W-:-:S07]  /*1d30*/  IMAD.MOV.U32 R7, RZ, RZ, R9 ;  /* 0x000000ffff077224 */ /* 0x01ffce00078e0009 */
.L_x_151:
[----:B------:R-:W-:Y:S01]  /*1d40*/  UISETP.NE.AND UP0, UPT, UR20, URZ, UPT ;  /* 0x000000ff1400728c */ /* 0x000fe2000bf05270 */
[----:B------:R-:W-:Y:S01]  /*1d50*/  IMAD.U32 R2, RZ, RZ, UR9 ;  /* 0x00000009ff027e24 */ /* 0x000fe2000f8e00ff */
[----:B------:R-:W-:Y:S01]  /*1d60*/  LOP3.LUT R11, R0, 0x1, RZ, 0xc0, !PT ;  /* 0x00000001000b7812 */ /* 0x000fe200078ec0ff */
[----:B------:R-:W-:-:S03]  /*1d70*/  IMAD.U32 R10, RZ, RZ, UR20 ;  /* 0x00000014ff0a7e24 */ /* 0x000fc6000f8e00ff */
[----:B------:R-:W-:Y:S01]  /*1d80*/  IADD3 R0, PT, PT, R2, -0x1, RZ ;  /* 0xffffffff02007810 */ /* 0x000fe20007ffe0ff */
[----:B------:R-:W-:Y:S02]  /*1d90*/  VIADD R10, R10, 0xffffffff ;  /* 0xffffffff0a0a7836 */ /* 0x000fe40000000000 */
[----:B------:R-:W-:Y:S05]  /*1da0*/  BRA.U !UP0, `(.L_x_169) ;  /* 0x00000005086c7547 */ /* 0x000fea000b800000 */
[----:B------:R-:W-:-:S13]  /*1db0*/  ISETP.GE.U32.AND P0, PT, R10, 0x3, PT ;  /* 0x000000030a00780c */ /* 0x000fda0003f06070 */
[----:B------:R-:W-:Y:S05]  /*1dc0*/  @!P0 BRA `(.L_x_170) ;  /* 0x0000000000bc8947 */ /* 0x000fea0003800000 */
[----:B------:R-:W-:Y:S01]  /*1dd0*/  IMAD R2, R7, 0x400, R27 ;  /* 0x0000040007027824 */ /* 0x000fe200078e021b */
[----:B------:R-:W-:Y:S04]  /*1de0*/  BSSY.RECONVERGENT B1, `(.L_x_171) ;  /* 0x0000010000017945 */ /* 0x000fe80003800200 */
[----:B------:R-:W0:Y:S04]  /*1df0*/  LDS R13, [R2] ;  /* 0x00000000020d7984 */ /* 0x000e280000000800 */
[----:B------:R-:W1:Y:S04]  /*1e00*/  LDS R14, [R2+0x400] ;  /* 0x00040000020e7984 */ /* 0x000e680000000800 */
[----:B------:R-:W2:Y:S04]  /*1e10*/  LDS R6, [R2+0x800] ;  /* 0x0008000002067984 */ /* 0x000ea80000000800 */
[----:B------:R-:W3:Y:S01]  /*1e20*/  LDS R12, [R2+0xc00] ;  /* 0x000c0000020c7984 */ /* 0x000ee20000000800 */
[----:B0-----:R-:W-:-:S02]  /*1e30*/  ISETP.NE.AND P0, PT, R13, RZ, PT ;  /* 0x000000ff0d00720c */ /* 0x001fc40003f05270 */
[----:B-1----:R-:W-:Y:S02]  /*1e40*/  ISETP.NE.AND P1, PT, R14, RZ, PT ;  /* 0x000000ff0e00720c */ /* 0x002fe40003f25270 */
[----:B--2---:R-:W-:Y:S02]  /*1e50*/  ISETP.NE.AND P2, PT, R6, RZ, PT ;  /* 0x000000ff0600720c */ /* 0x004fe40003f45270 */
[----:B---3--:R-:W-:-:S07]  /*1e60*/  ISETP.NE.AND P3, PT, R12, RZ, PT ;  /* 0x000000ff0c00720c */ /* 0x008fce0003f65270 */
[----:B------:R-:W-:Y:S06]  /*1e70*/  @!P0 BRA `(.L_x_172) ;  /* 0x0000000000188947 */ /* 0x000fec0003800000 */
[----:B------:R-:W0:Y:S01]  /*1e80*/  LDC.64 R4, c[0x0][0x380] ;  /* 0x0000e000ff047b82 */ /* 0x000e220000000a00 */
[----:B------:R-:W-:Y:S02]  /*1e90*/  IMAD R3, R7, 0x100, R18 ;  /* 0x0000010007037824 */ /* 0x000fe400078e0212 */
[----:B------:R-:W-:Y:S02]  /*1ea0*/  IMAD.MOV.U32 R2, RZ, RZ, R13 ;  /* 0x000000ffff027224 */ /* 0x000fe400078e000d */
[----:B0-----:R-:W-:-:S04]  /*1eb0*/  IMAD.WIDE.U32 R4, R3, 0x8, R4 ;  /* 0x0000000803047825 */ /* 0x001fc800078e0004 */
[----:B------:R-:W-:-:S05]  /*1ec0*/  IMAD.MOV.U32 R3, RZ, RZ, RZ ;  /* 0x000000ffff037224 */ /* 0x000fca00078e00ff */
[----:B------:R0:W-:Y:S02]  /*1ed0*/  REDG.E.ADD.64.STRONG.GPU desc[UR18][R4.64], R2 ;  /* 0x000000020400798e */ /* 0x0001e4000c12e512 */
.L_x_172:
[----:B------:R-:W-:Y:S05]  /*1ee0*/  BSYNC.RECONVERGENT B1 ;  /* 0x0000000000017941 */ /* 0x000fea0003800200 */
.L_x_171:
[----:B------:R-:W-:Y:S04]  /*1ef0*/  BSSY.RECONVERGENT B1, `(.L_x_173) ;  /* 0x0000008000017945 */ /* 0x000fe80003800200 */
[----:B------:R-:W-:Y:S05]  /*1f00*/  @!P1 BRA `(.L_x_174) ;  /* 0x0000000000189947 */ /* 0x000fea0003800000 */
[----:B0-----:R-:W0:Y:S01]  /*1f10*/  LDC.64 R2, c[0x0][0x380] ;  /* 0x0000e000ff027b82 */ /* 0x001e220000000a00 */
[----:B------:R-:W-:Y:S02]  /*1f20*/  IMAD R5, R7, 0x100, R18 ;  /* 0x0000010007057824 */ /* 0x000fe400078e0212 */
[----:B------:R-:W-:Y:S02]  /*1f30*/  HFMA2 R15, -RZ, RZ, 0, 0 ;  /* 0x00000000ff0f7431 */ /* 0x000fe400000001ff */
[----:B------:R-:W-:-:S04]  /*1f40*/  VIADD R5, R5, 0x100 ;  /* 0x0000010005057836 */ /* 0x000fc80000000000 */
[----:B0-----:R-:W-:-:S05]  /*1f50*/  IMAD.WIDE.U32 R2, R5, 0x8, R2 ;  /* 0x0000000805027825 */ /* 0x001fca00078e0002 */
[----:B------:R1:W-:Y:S02]  /*1f60*/  REDG.E.ADD.64.STRONG.GPU desc[UR18][R2.64], R14 ;  /* 0x0000000e0200798e */ /* 0x0003e4000c12e512 */
.L_x_174:
[----:B------:R-:W-:Y:S05]  /*1f70*/  BSYNC.RECONVERGENT B1 ;  /* 0x0000000000017941 */ /* 0x000fea0003800200 */
.L_x_173:
[----:B------:R-:W-:Y:S04]  /*1f80*/  BSSY.RECONVERGENT B1, `(.L_x_175) ;  /* 0x0000009000017945 */ /* 0x000fe80003800200 */
[----:B------:R-:W-:Y:S05]  /*1f90*/  @!P2 BRA `(.L_x_176) ;  /* 0x00000000001ca947 */ /* 0x000fea0003800000 */
[----:B01----:R-:W0:Y:S01]  /*1fa0*/  LDC.64 R2, c[0x0][0x380] ;  /* 0x0000e000ff027b82 */ /* 0x003e220000000a00 */
[----:B------:R-:W-:Y:S02]  /*1fb0*/  IMAD R5, R7, 0x100, R18 ;  /* 0x0000010007057824 */ /* 0x000fe400078e0212 */
[----:B------:R-:W-:Y:S02]  /*1fc0*/  IMAD.MOV.U32 R4, RZ, RZ, R6 ;  /* 0x000000ffff047224 */ /* 0x000fe400078e0006 */
[----:B------:R-:W-:-:S04]  /*1fd0*/  VIADD R5, R5, 0x200 ;  /* 0x0000020005057836 */ /* 0x000fc80000000000 */
[----:B0-----:R-:W-:-:S04]  /*1fe0*/  IMAD.WIDE.U32 R2, R5, 0x8, R2 ;  /* 0x0000000805027825 */ /* 0x001fc800078e0002 */
[----:B------:R-:W-:-:S05]  /*1ff0*/  IMAD.MOV.U32 R5, RZ, RZ, RZ ;  /* 0x000000ffff057224 */ /* 0x000fca00078e00ff */
[----:B------:R2:W-:Y:S02]  /*2000*/  REDG.E.ADD.64.STRONG.GPU desc[UR18][R2.64], R4 ;  /* 0x000000040200798e */ /* 0x0005e4000c12e512 */
.L_x_176:
[----:B------:R-:W-:Y:S05]  /*2010*/  BSYNC.RECONVERGENT B1 ;  /* 0x0000000000017941 */ /* 0x000fea0003800200 */
.L_x_175:
[----:B------:R-:W-:Y:S04]  /*2020*/  BSSY.RECONVERGENT B1, `(.L_x_177) ;  /* 0x0000008000017945 */ /* 0x000fe80003800200 */
[----:B------:R-:W-:Y:S05]  /*2030*/  @!P3 BRA `(.L_x_178) ;  /* 0x000000000018b947 */ /* 0x000fea0003800000 */
[----:B012---:R-:W0:Y:S01]  /*2040*/  LDC.64 R2, c[0x0][0x380] ;  /* 0x0000e000ff027b82 */ /* 0x007e220000000a00 */
[----:B------:R-:W-:Y:S01]  /*2050*/  IMAD R5, R7, 0x100, R18 ;  /* 0x0000010007057824 */ /* 0x000fe200078e0212 */
[----:B------:R-:W-:-:S03]  /*2060*/  MOV R13, RZ ;  /* 0x000000ff000d7202 */ /* 0x000fc60000000f00 */
[----:B------:R-:W-:-:S04]  /*2070*/  VIADD R5, R5, 0x300 ;  /* 0x0000030005057836 */ /* 0x000fc80000000000 */
[----:B0-----:R-:W-:-:S05]  /*2080*/  IMAD.WIDE.U32 R2, R5, 0x8, R2 ;  /* 0x0000000805027825 */ /* 0x001fca00078e0002 */
[----:B------:R3:W-:Y:S02]  /*2090*/  REDG.E.ADD.64.STRONG.GPU desc[UR18][R2.64], R12 ;  /* 0x0000000c0200798e */ /* 0x0007e4000c12e512 */
.L_x_178:
[----:B------:R-:W-:Y:S05]  /*20a0*/  BSYNC.RECONVERGENT B1 ;  /* 0x0000000000017941 */ /* 0x000fea0003800200 */
.L_x_177:
[----:B------:R-:W-:-:S07]  /*20b0*/  VIADD R7, R7, 0x4 ;  /* 0x0000000407077836 */ /* 0x000fce0000000000 */
.L_x_170:
[----:B------:R-:W-:Y:S01]  /*20c0*/  UISETP.NE.AND UP0, UPT, UR9, URZ, UPT ;  /* 0x000000ff0900728c */ /* 0x000fe2000bf05270 */
[----:B------:R-:W-:Y:S08]  /*20d0*/  BSSY.RECONVERGENT B1, `(.L_x_169) ;  /* 0x0000028000017945 */ /* 0x000ff00003800200 */
[----:B------:R-:W-:Y:S05]  /*20e0*/  BRA.U !UP0, `(.L_x_179) ;  /* 0x0000000108987547 */ /* 0x000fea000b800000 */
[----:B------:R-:W-:-:S13]  /*20f0*/  ISETP.NE.AND P0, PT, R0, RZ, PT ;  /* 0x000000ff0000720c */ /* 0x000fda0003f05270 */
[----:B------:R-:W-:Y:S05]  /*2100*/  @!P0 BRA `(.L_x_180) ;  /* 0x0000000000608947 */ /* 0x000fea0003800000 */
[----:B0123--:R-:W-:Y:S01]  /*2110*/  IMAD R2, R7, 0x400, R27 ;  /* 0x0000040007027824 */ /* 0x00ffe200078e021b */
[----:B------:R-:W-:Y:S04]  /*2120*/  BSSY.RECONVERGENT B2, `(.L_x_181) ;  /* 0x000000b000027945 */ /* 0x000fe80003800200 */
[----:B------:R-:W0:Y:S04]  /*2130*/  LDS R4, [R2] ;  /* 0x0000000002047984 */ /* 0x000e280000000800 */
[----:B------:R-:W1:Y:S01]  /*2140*/  LDS R6, [R2+0x400] ;  /* 0x0004000002067984 */ /* 0x000e620000000800 */
[----:B0-----:R-:W-:-:S02]  /*2150*/  ISETP.NE.AND P0, PT, R4, RZ, PT ;  /* 0x000000ff0400720c */ /* 0x001fc40003f05270 */
[----:B-1----:R-:W-:-:S11]  /*2160*/  ISETP.NE.AND P1, PT, R6, RZ, PT ;  /* 0x000000ff0600720c */ /* 0x002fd60003f25270 */
[----:B------:R-:W-:Y:S05]  /*2170*/  @!P0 BRA `(.L_x_182) ;  /* 0x0000000000148947 */ /* 0x000fea0003800000 */
[----:B------:R-:W0:Y:S01]  /*2180*/  LDC.64 R2, c[0x0][0x380] ;  /* 0x0000e000ff027b82 */ /* 0x000e220000000a00 */
[----:B------:R-:W-:-:S04]  /*2190*/  IMAD R5, R7, 0x100, R18 ;  /* 0x0000010007057824 */ /* 0x000fc800078e0212 */
[----:B0-----:R-:W-:-:S04]  /*21a0*/  IMAD.WIDE.U32 R2, R5, 0x8, R2 ;  /* 0x0000000805027825 */ /* 0x001fc800078e0002 */
[----:B------:R-:W-:-:S05]  /*21b0*/  IMAD.MOV.U32 R5, RZ, RZ, RZ ;  /* 0x000000ffff057224 */ /* 0x000fca00078e00ff */
[----:B------:R0:W-:Y:S02]  /*21c0*/  REDG.E.ADD.64.STRONG.GPU desc[UR18][R2.64], R4 ;  /* 0x000000040200798e */ /* 0x0001e4000c12e512 */
.L_x_182:
[----:B------:R-:W-:Y:S05]  /*21d0*/  BSYNC.RECONVERGENT B2 ;  /* 0x0000000000027941 */ /* 0x000fea0003800200 */
.L_x_181:
[----:B------:R-:W-:Y:S04]  /*21e0*/  BSSY.RECONVERGENT B2, `(.L_x_183) ;  /* 0x0000009000027945 */ /* 0x000fe80003800200 */
[----:B------:R-:W-:Y:S05]  /*21f0*/  @!P1 BRA `(.L_x_184) ;  /* 0x00000000001c9947 */ /* 0x000fea0003800000 */
[----:B0-----:R-:W0:Y:S01]  /*2200*/  LDC.64 R2, c[0x0][0x380] ;  /* 0x0000e000ff027b82 */ /* 0x001e220000000a00 */
[----:B------:R-:W-:-:S05]  /*2210*/  IMAD R4, R7, 0x100, R18 ;  /* 0x0000010007047824 */ /* 0x000fca00078e0212 */
[----:B------:R-:W-:Y:S01]  /*2220*/  IADD3 R5, PT, PT, R4, 0x100, RZ ;  /* 0x0000010004057810 */ /* 0x000fe20007ffe0ff */
[----:B------:R-:W-:-:S04]  /*2230*/  IMAD.MOV.U32 R4, RZ, RZ, R6 ;  /* 0x000000ffff047224 */ /* 0x000fc800078e0006 */
[----:B0-----:R-:W-:-:S04]  /*2240*/  IMAD.WIDE.U32 R2, R5, 0x8, R2 ;  /* 0x0000000805027825 */ /* 0x001fc800078e0002 */
[----:B------:R-:W-:-:S05]  /*2250*/  IMAD.MOV.U32 R5, RZ, RZ, RZ ;  /* 0x000000ffff057224 */ /* 0x000fca00078e00ff */
[----:B------:R1:W-:Y:S02]  /*2260*/  REDG.E.ADD.64.STRONG.GPU desc[UR18][R2.64], R4 ;  /* 0x000000040200798e */ /* 0x0003e4000c12e512 */
.L_x_184:
[----:B------:R-:W-:Y:S05]  /*2270*/  BSYNC.RECONVERGENT B2 ;  /* 0x0000000000027941 */ /* 0x000fea0003800200 */
.L_x_183:
[----:B------:R-:W-:-:S07]  /*2280*/  VIADD R7, R7, 0x2 ;  /* 0x0000000207077836 */ /* 0x000fce0000000000 */
.L_x_180:
[----:B------:R-:W-:-:S13]  /*2290*/  ISETP.NE.AND P0, PT, R11, RZ, PT ;  /* 0x000000ff0b00720c */ /* 0x000fda0003f05270 */
[----:B------:R-:W-:Y:S05]  /*22a0*/  @!P0 BRA `(.L_x_179) ;  /* 0x0000000000288947 */ /* 0x000fea0003800000 */
[----:B0123--:R-:W-:-:S05]  /*22b0*/  IMAD R2, R7, 0x400, R27 ;  /* 0x0000040007027824 */ /* 0x00ffca00078e021b */
[----:B------:R-:W0:Y:S02]  /*22c0*/  LDS R6, [R2] ;  /* 0x0000000002067984 */ /* 0x000e240000000800 */
[----:B0-----:R-:W-:-:S13]  /*22d0*/  ISETP.NE.AND P0, PT, R6, RZ, PT ;  /* 0x000000ff0600720c */ /* 0x001fda0003f05270 */
[----:B------:R-:W-:Y:S05]  /*22e0*/  @!P0 BRA `(.L_x_179) ;  /* 0x0000000000188947 */ /* 0x000fea0003800000 */
[----:B------:R-:W0:Y:S01]  /*22f0*/  LDC.64 R2, c[0x0][0x380] ;  /* 0x0000e000ff027b82 */ /* 0x000e220000000a00 */
[----:B------:R-:W-:-:S04]  /*2300*/  IMAD R5, R7, 0x100, R18 ;  /* 0x0000010007057824 */ /* 0x000fc800078e0212 */
[----:B0-----:R-:W-:Y:S01]  /*2310*/  IMAD.WIDE.U32 R4, R5, 0x8, R2 ;  /* 0x0000000805047825 */ /* 0x001fe200078e0002 */
[----:B------:R-:W-:-:S03]  /*2320*/  MOV R2, R6 ;  /* 0x0000000600027202 */ /* 0x000fc60000000f00 */
[----:B------:R-:W-:-:S05]  /*2330*/  IMAD.MOV.U32 R3, RZ, RZ, RZ ;  /* 0x000000ffff037224 */ /* 0x000fca00078e00ff */
[----:B------:R4:W-:Y:S02]  /*2340*/  REDG.E.ADD.64.STRONG.GPU desc[UR18][R4.64], R2 ;  /* 0x000000020400798e */ /* 0x0009e4000c12e512 */
.L_x_179:
[----:B------:R-:W-:Y:S05]  /*2350*/  BSYNC.RECONVERGENT B1 ;  /* 0x0000000000017941 */ /* 0x000fea0003800200 */
.L_x_169:
[----:B------:R-:W-:-:S13]  /*2360*/  ISETP.GT.U32.AND P0, PT, R18, 0x7f, PT ;  /* 0x0000007f1200780c */ /* 0x000fda0003f04070 */
[----:B------:R-:W-:Y:S05]  /*2370*/  @P0 BRA `(.L_x_150) ;  /* 0x00000008008c0947 */ /* 0x000fea0003800000 */
[----:B------:R-:W-:Y:S01]  /*2380*/  ISETP.GE.U32.AND P0, PT, R8, 0x7, PT ;  /* 0x000000070800780c */ /* 0x000fe20003f06070 */
[----:B------:R-:W-:-:S12]  /*2390*/  IMAD.MOV.U32 R7, RZ, RZ, RZ ;  /* 0x000000ffff077224 */ /* 0x000fd800078e00ff */
[----:B------:R-:W-:Y:S05]  /*23a0*/  @!P0 BRA `(.L_x_185) ;  /* 0x0000000400148947 */ /* 0x000fea0003800000 */
[----:B01234-:R-:W0:Y:S01]  /*23b0*/  LDC.64 R2, c[0x0][0x380] ;  /* 0x0000e000ff027b82 */ /* 0x01fe220000000a00 */
[----:B------:R-:W-:-:S07]  /*23c0*/  IMAD.MOV.U32 R8, RZ, RZ, RZ ;  /* 0x000000ffff087224 */ /* 0x000fce00078e00ff */
.L_x_202:
[C---:B------:R-:W-:Y:S01]  /*23d0*/  IMAD R29, R8.reuse, 0x400, R27 ;  /* 0x00000400081d7824 */ /* 0x040fe200078e021b */
[----:B------:R-:W-:Y:S01]  /*23e0*/  BSSY.RECONVERGENT B1, `(.L_x_186) ;  /* 0x000000c000017945 */ /* 0x000fe20003800200 */
[----:B01234-:R-:W-:-:S03]  /*23f0*/  IMAD R5, R8, 0x100, R18 ;  /* 0x0000010008057824 */ /* 0x01ffc600078e0212 */
[----:B------:R-:W1:Y:S01]  /*2400*/  LDS R6, [R29+0x200] ;  /* 0x000200001d067984 */ /* 0x000e620000000800 */
[----:B0-----:R-:W-:-:S03]  /*2410*/  IMAD.WIDE.U32 R4, R5, 0x8, R2 ;  /* 0x0000000805047825 */ /* 0x001fc600078e0002 */
[----:B------:R-:W0:Y:S04]  /*2420*/  LDS R12, [R29+0x600] ;  /* 0x000600001d0c7984 */ /* 0x000e280000000800 */
[----:B------:R2:W3:Y:S04]  /*2430*/  LDS R17, [R29+0xa00] ;  /* 0x000a00001d117984 */ /* 0x0004e80000000800 */
[----:B------:R2:W4:Y:S01]  /*2440*/  LDS R13, [R29+0xe00] ;  /* 0x000e00001d0d7984 */ /* 0x0005220000000800 */
[----:B-1----:R-:W-:Y:S02]  /*2450*/  ISETP.NE.AND P0, PT, R6, RZ, PT ;  /* 0x000000ff0600720c */ /* 0x002fe40003f05270 */
[----:B0-----:R-:W-:-:S11]  /*2460*/  ISETP.NE.AND P1, PT, R12, RZ, PT ;  /* 0x000000ff0c00720c */ /* 0x001fd60003f25270 */
[----:B--234-:R-:W-:Y:S05]  /*2470*/  @!P0 BRA `(.L_x_187) ;  /* 0x0000000000088947 */ /* 0x01cfea0003800000 */
[----:B------:R-:W-:-:S05]  /*2480*/  HFMA2 R7, -RZ, RZ, 0, 0 ;  /* 0x00000000ff077431 */ /* 0x000fca00000001ff */
[----:B------:R0:W-:Y:S02]  /*2490*/  REDG.E.ADD.64.STRONG.GPU desc[UR18][R4.64+0x400], R6 ;  /* 0x000400060400798e */ /* 0x0001e4000c12e512 */
.L_x_187:
[----:B------:R-:W-:Y:S05]  /*24a0*/  BSYNC.RECONVERGENT B1 ;  /* 0x0000000000017941 */ /* 0x000fea0003800200 */
.L_x_186:
[----:B------:R-:W-:Y:S04]  /*24b0*/  BSSY.RECONVERGENT B1, `(.L_x_188) ;  /* 0x0000005000017945 */ /* 0x000fe80003800200 */
[----:B------:R-:W-:Y:S05]  /*24c0*/  @!P1 BRA `(.L_x_189) ;  /* 0x00000000000c9947 */ /* 0x000fea0003800000 */
[----:B0-----:R-:W-:Y:S02]  /*24d0*/  IMAD.MOV.U32 R6, RZ, RZ, R12 ;  /* 0x000000ffff067224 */ /* 0x001fe400078e000c */
[----:B------:R-:W-:-:S05]  /*24e0*/  IMAD.MOV.U32 R7, RZ, RZ, RZ ;  /* 0x000000ffff077224 */ /* 0x000fca00078e00ff */
[----:B------:R1:W-:Y:S02]  /*24f0*/  REDG.E.ADD.64.STRONG.GPU desc[UR18][R4.64+0xc00], R6 ;  /* 0x000c00060400798e */ /* 0x0003e4000c12e512 */
.L_x_189:
[----:B------:R-:W-:Y:S05]  /*2500*/  BSYNC.RECONVERGENT B1 ;  /* 0x0000000000017941 */ /* 0x000fea0003800200 */
.L_x_188:
[----:B------:R-:W2:Y:S01]  /*2510*/  LDS R15, [R29+0x1200] ;  /* 0x001200001d0f7984 */ /* 0x000ea20000000800 */
[----:B------:R-:W-:Y:S01]  /*2520*/  ISETP.NE.AND P6, PT, R17, RZ, PT ;  /* 0x000000ff1100720c */ /* 0x000fe20003fc5270 */
[----:B------:R-:W-:Y:S01]  /*2530*/  VIADD R8, R8, 0x8 ;  /* 0x0000000808087836 */ /* 0x000fe20000000000 */
[----:B------:R-:W-:Y:S01]  /*2540*/  BSSY.RECONVERGENT B1, `(.L_x_190) ;  /* 0x000000e000017945 */ /* 0x000fe20003800200 */
[----:B------:R-:W3:Y:S01]  /*2550*/  LDS R12, [R29+0x1600] ;  /* 0x001600001d0c7984 */ /* 0x000ee20000000800 */
[----:B------:R-:W-:Y:S02]  /*2560*/  ISETP.NE.AND P1, PT, R13, RZ, PT ;  /* 0x000000ff0d00720c */ /* 0x000fe40003f25270 */
[----:B------:R-:W-:Y:S01]  /*2570*/  ISETP.NE.AND P0, PT, R8, R9, PT ;  /* 0x000000090800720c */ /* 0x000fe20003f05270 */
[----:B------:R-:W4:Y:S04]  /*2580*/  LDS R14, [R29+0x1a00] ;  /* 0x001a00001d0e7984 */ /* 0x000f280000000800 */
[----:B------:R-:W5:Y:S01]  /*2590*/  LDS R16, [R29+0x1e00] ;  /* 0x001e00001d107984 */ /* 0x000f620000000800 */
[----:B--2---:R-:W-:-:S02]  /*25a0*/  ISETP.NE.AND P2, PT, R15, RZ, PT ;  /* 0x000000ff0f00720c */ /* 0x004fc40003f45270 */
[----:B---3--:R-:W-:Y:S02]  /*25b0*/  ISETP.NE.AND P3, PT, R12, RZ, PT ;  /* 0x000000ff0c00720c */ /* 0x008fe40003f65270 */
[----:B----4-:R-:W-:Y:S02]  /*25c0*/  ISETP.NE.AND P4, PT, R14, RZ, PT ;  /* 0x000000ff0e00720c */ /* 0x010fe40003f85270 */
[----:B-----5:R-:W-:Y:S01]  /*25d0*/  ISETP.NE.AND P5, PT, R16, RZ, PT ;  /* 0x000000ff1000720c */ /* 0x020fe20003fa5270 */
[----:B------:R-:W-:-:S12]  /*25e0*/  @!P6 BRA `(.L_x_191) ;  /* 0x00000000000ce947 */ /* 0x000fd80003800000 */
[----:B01----:R-:W-:Y:S02]  /*25f0*/  IMAD.MOV.U32 R6, RZ, RZ, R17 ;  /* 0x000000ffff067224 */ /* 0x003fe400078e0011 */
[----:B------:R-:W-:-:S05]  /*2600*/  IMAD.MOV.U32 R7, RZ, RZ, RZ ;  /* 0x000000ffff077224 */ /* 0x000fca00078e00ff */
[----:B------:R2:W-:Y:S02]  /*2610*/  REDG.E.ADD.64.STRONG.GPU desc[UR18][R4.64+0x1400], R6 ;  /* 0x001400060400798e */ /* 0x0005e4000c12e512 */
.L_x_191:
[----:B------:R-:W-:Y:S05]  /*2620*/  BSYNC.RECONVERGENT B1 ;  /* 0x0000000000017941 */ /* 0x000fea0003800200 */
.L_x_190:
[----:B------:R-:W-:Y:S04]  /*2630*/  BSSY.RECONVERGENT B1, `(.L_x_192) ;  /* 0x0000005000017945 */ /* 0x000fe80003800200 */
[----:B------:R-:W-:Y:S05]  /*2640*/  @!P1 BRA `(.L_x_193) ;  /* 0x00000000000c9947 */ /* 0x000fea0003800000 */
[----:B012---:R-:W-:Y:S01]  /*2650*/  MOV R6, R13 ;  /* 0x0000000d00067202 */ /* 0x007fe20000000f00 */
[----:B------:R-:W-:-:S05]  /*2660*/  IMAD.MOV.U32 R7, RZ, RZ, RZ ;  /* 0x000000ffff077224 */ /* 0x000fca00078e00ff */
[----:B------:R3:W-:Y:S02]  /*2670*/  REDG.E.ADD.64.STRONG.GPU desc[UR18][R4.64+0x1c00], R6 ;  /* 0x001c00060400798e */ /* 0x0007e4000c12e512 */
.L_x_193:
[----:B------:R-:W-:Y:S05]  /*2680*/  BSYNC.RECONVERGENT B1 ;  /* 0x0000000000017941 */ /* 0x000fea0003800200 */
.L_x_192:
[----:B------:R-:W-:Y:S04]  /*2690*/  BSSY.RECONVERGENT B1, `(.L_x_194) ;  /* 0x0000005000017945 */ /* 0x000fe80003800200 */
[----:B------:R-:W-:Y:S05]  /*26a0*/  @!P2 BRA `(.L_x_195) ;  /* 0x00000000000ca947 */ /* 0x000fea0003800000 */
[----:B0123--:R-:W-:Y:S02]  /*26b0*/  IMAD.MOV.U32 R6, RZ, RZ, R15 ;  /* 0x000000ffff067224 */ /* 0x00ffe400078e000f */
[----:B------:R-:W-:-:S05]  /*26c0*/  IMAD.MOV.U32 R7, RZ, RZ, RZ ;  /* 0x000000ffff077224 */ /* 0x000fca00078e00ff */
[----:B------:R4:W-:Y:S02]  /*26d0*/  REDG.E.ADD.64.STRONG.GPU desc[UR18][R4.64+0x2400], R6 ;  /* 0x002400060400798e */ /* 0x0009e4000c12e512 */
.L_x_195:
[----:B------:R-:W-:Y:S05]  /*26e0*/  BSYNC.RECONVERGENT B1 ;  /* 0x0000000000017941 */ /* 0x000fea0003800200 */
.L_x_194:
[----:B------:R-:W-:Y:S04]  /*26f0*/  BSSY.RECONVERGENT B1, `(.L_x_196) ;  /* 0x0000004000017945 */ /* 0x000fe80003800200 */
[----:B------:R-:W-:Y:S05]  /*2700*/  @!P3 BRA `(.L_x_197) ;  /* 0x000000000008b947 */ /* 0x000fea0003800000 */
[----:B------:R-:W-:-:S05]  /*2710*/  IMAD.MOV.U32 R13, RZ, RZ, RZ ;  /* 0x000000ffff0d7224 */ /* 0x000fca00078e00ff */
[----:B------:R0:W-:Y:S02]  /*2720*/  REDG.E.ADD.64.STRONG.GPU desc[UR18][R4.64+0x2c00], R12 ;  /* 0x002c000c0400798e */ /* 0x0001e4000c12e512 */
.L_x_197:
[----:B------:R-:W-:Y:S05]  /*2730*/  BSYNC.RECONVERGENT B1 ;  /* 0x0000000000017941 */ /* 0x000fea0003800200 */
.L_x_196:
[----:B------:R-:W-:Y:S04]  /*2740*/  BSSY.RECONVERGENT B1, `(.L_x_198) ;  /* 0x0000004000017945 */ /* 0x000fe80003800200 */
[----:B------:R-:W-:Y:S05]  /*2750*/  @!P4 BRA `(.L_x_199) ;  /* 0x000000000008c947 */ /* 0x000fea0003800000 */
[----:B------:R-:W-:-:S05]  /*2760*/  IMAD.MOV.U32 R15, RZ, RZ, RZ ;  /* 0x000000ffff0f7224 */ /* 0x000fca00078e00ff */
[----:B------:R0:W-:Y:S02]  /*2770*/  REDG.E.ADD.64.STRONG.GPU desc[UR18][R4.64+0x3400], R14 ;  /* 0x0034000e0400798e */ /* 0x0001e4000c12e512 */
.L_x_199:
[----:B------:R-:W-:Y:S05]  /*2780*/  BSYNC.RECONVERGENT B1 ;  /* 0x0000000000017941 */ /* 0x000fea0003800200 */
.L_x_198:
[----:B------:R-:W-:Y:S04]  /*2790*/  BSSY.RECONVERGENT B1, `(.L_x_200) ;  /* 0x0000004000017945 */ /* 0x000fe80003800200 */
[----:B------:R-:W-:Y:S05]  /*27a0*/  @!P5 BRA `(.L_x_201) ;  /* 0x000000000008d947 */ /* 0x000fea0003800000 */
[----:B------:R-:W-:-:S05]  /*27b0*/  HFMA2 R17, -RZ, RZ, 0, 0 ;  /* 0x00000000ff117431 */ /* 0x000fca00000001ff */
[----:B------:R0:W-:Y:S02]  /*27c0*/  REDG.E.ADD.64.STRONG.GPU desc[UR18][R4.64+0x3c00], R16 ;  /* 0x003c00100400798e */ /* 0x0001e4000c12e512 */
.L_x_201:
[----:B------:R-:W-:Y:S05]  /*27d0*/  BSYNC.RECONVERGENT B1 ;  /* 0x0000000000017941 */ /* 0x000fea0003800200 */
.L_x_200:
[----:B------:R-:W-:Y:S05]  /*27e0*/  @P0 BRA `(.L_x_202) ;  /* 0xfffffff800f80947 */ /* 0x000fea000383ffff */
[----:B01234-:R-:W-:-:S07]  /*27f0*/  IMAD.MOV.U32 R7, RZ, RZ, R9 ;  /* 0x000000ffff077224 */ /* 0x01ffce00078e0009 */
.L_x_185:
[----:B------:R-:W-:-:S09]  /*2800*/  UISETP.NE.AND UP0, UPT, UR20, URZ, UPT ;  /* 0x000000ff1400728c */ /* 0x000fd2000bf05270 */
[----:B------:R-:W-:Y:S05]  /*2810*/  BRA.U !UP0, `(.L_x_150) ;  /* 0x0000000508647547 */ /* 0x000fea000b800000 */
[----:B------:R-:W-:-:S13]  /*2820*/  ISETP.GE.U32.AND P0, PT, R10, 0x3, PT ;  /* 0x000000030a00780c */ /* 0x000fda0003f06070 */
[----:B------:R-:W-:Y:S05]  /*2830*/  @!P0 BRA `(.L_x_203) ;  /* 0x0000000000c08947 */ /* 0x000fea0003800000 */
[----:B01234-:R-:W-:Y:S01]  /*2840*/  IMAD R2, R7, 0x400, R27 ;  /* 0x0000040007027824 */ /* 0x01ffe200078e021b */
[----:B------:R-:W-:Y:S04]  /*2850*/  BSSY.RECONVERGENT B1, `(.L_x_204) ;  /* 0x0000010000017945 */ /* 0x000fe80003800200 */
[----:B------:R-:W0:Y:S04]  /*2860*/  LDS R10, [R2+0x200] ;  /* 0x00020000020a7984 */ /* 0x000e280000000800 */
        /* <DEDUP_REMOVED lines=14> */
.L_x_205:
[----:B------:R-:W-:Y:S05]  /*2950*/  BSYNC.RECONVERGENT B1 ;  /* 0x0000000000017941 */ /* 0x000fea0003800200 */
.L_x_204:
[----:B------:R-:W-:Y:S04]  /*2960*/  BSSY.RECONVERGENT B1, `(.L_x_206) ;  /* 0x0000009000017945 */ /* 0x000fe80003800200 */
[----:B------:R-:W-:Y:S05]  /*2970*/  @!P1 BRA `(.L_x_207) ;  /* 0x00000000001c9947 */ /* 0x000fea0003800000 */
[----:B0-----:R-:W0:Y:S01]  /*2980*/  LDC.64 R4, c[0x0][0x380] ;  /* 0x0000e000ff047b82 */ /* 0x001e220000000a00 */
[----:B------:R-:W-:Y:S01]  /*2990*/  LEA R3, R7, R18, 0x8 ;  /* 0x0000001207037211 */ /* 0x000fe200078e40ff */
[----:B------:R-:W-:-:S04]  /*29a0*/  IMAD.MOV.U32 R2, RZ, RZ, R9 ;  /* 0x000000ffff027224 */ /* 0x000fc800078e0009 */
[----:B------:R-:W-:-:S04]  /*29b0*/  VIADD R3, R3, 0x100 ;  /* 0x0000010003037836 */ /* 0x000fc80000000000 */
[----:B0-----:R-:W-:-:S04]  /*29c0*/  IMAD.WIDE.U32 R4, R3, 0x8, R4 ;  /* 0x0000000803047825 */ /* 0x001fc800078e0004 */
[----:B------:R-:W-:-:S05]  /*29d0*/  IMAD.MOV.U32 R3, RZ, RZ, RZ ;  /* 0x000000ffff037224 */ /* 0x000fca00078e00ff */
[----:B------:R1:W-:Y:S02]  /*29e0*/  REDG.E.ADD.64.STRONG.GPU desc[UR18][R4.64+0x400], R2 ;  /* 0x000400020400798e */ /* 0x0003e4000c12e512 */
.L_x_207:
[----:B------:R-:W-:Y:S05]  /*29f0*/  BSYNC.RECONVERGENT B1 ;  /* 0x0000000000017941 */ /* 0x000fea0003800200 */
.L_x_206:
[----:B------:R-:W-:Y:S04]  /*2a00*/  BSSY.RECONVERGENT B1, `(.L_x_208) ;  /* 0x0000009000017945 */ /* 0x000fe80003800200 */
[----:B------:R-:W-:Y:S05]  /*2a10*/  @!P2 BRA `(.L_x_209) ;  /* 0x00000000001ca947 */ /* 0x000fea0003800000 */
[----:B01----:R-:W0:Y:S01]  /*2a20*/  LDC.64 R2, c[0x0][0x380] ;  /* 0x0000e000ff027b82 */ /* 0x003e220000000a00 */
[----:B------:R-:W-:Y:S01]  /*2a30*/  IMAD R5, R7, 0x100, R18 ;  /* 0x0000010007057824 */ /* 0x000fe200078e0212 */
[----:B------:R-:W-:-:S03]  /*2a40*/  MOV R4, R6 ;  /* 0x0000000600047202 */ /* 0x000fc60000000f00 */
[----:B------:R-:W-:-:S04]  /*2a50*/  VIADD R5, R5, 0x200 ;  /* 0x0000020005057836 */ /* 0x000fc80000000000 */
[----:B0-----:R-:W-:-:S04]  /*2a60*/  IMAD.WIDE.U32 R2, R5, 0x8, R2 ;  /* 0x0000000805027825 */ /* 0x001fc800078e0002 */
[----:B------:R-:W-:-:S05]  /*2a70*/  IMAD.MOV.U32 R5, RZ, RZ, RZ ;  /* 0x000000ffff057224 */ /* 0x000fca00078e00ff */
[----:B------:R2:W-:Y:S02]  /*2a80*/  REDG.E.ADD.64.STRONG.GPU desc[UR18][R2.64+0x400], R4 ;  /* 0x000400040200798e */ /* 0x0005e4000c12e512 */
.L_x_209:
[----:B------:R-:W-:Y:S05]  /*2a90*/  BSYNC.RECONVERGENT B1 ;  /* 0x0000000000017941 */ /* 0x000fea0003800200 */
.L_x_208:
[----:B------:R-:W-:Y:S04]  /*2aa0*/  BSSY.RECONVERGENT B1, `(.L_x_210) ;  /* 0x0000008000017945 */ /* 0x000fe80003800200 */
[----:B------:R-:W-:Y:S05]  /*2ab0*/  @!P3 BRA `(.L_x_211) ;  /* 0x000000000018b947 */ /* 0x000fea0003800000 */
[----:B012---:R-:W0:Y:S01]  /*2ac0*/  LDC.64 R2, c[0x0][0x380] ;  /* 0x0000e000ff027b82 */ /* 0x007e220000000a00 */
[----:B------:R-:W-:Y:S02]  /*2ad0*/  IMAD R5, R7, 0x100, R18 ;  /* 0x0000010007057824 */ /* 0x000fe400078e0212 */
[----:B------:R-:W-:Y:S02]  /*2ae0*/  IMAD.MOV.U32 R9, RZ, RZ, RZ ;  /* 0x000000ffff097224 */ /* 0x000fe400078e00ff */
[----:B------:R-:W-:-:S04]  /*2af0*/  VIADD R5, R5, 0x300 ;  /* 0x0000030005057836 */ /* 0x000fc80000000000 */
[----:B0-----:R-:W-:-:S05]  /*2b00*/  IMAD.WIDE.U32 R2, R5, 0x8, R2 ;  /* 0x0000000805027825 */ /* 0x001fca00078e0002 */
[----:B------:R3:W-:Y:S02]  /*2b10*/  REDG.E.ADD.64.STRONG.GPU desc[UR18][R2.64+0x400], R8 ;  /* 0x000400080200798e */ /* 0x0007e4000c12e512 */
.L_x_211:
[----:B------:R-:W-:Y:S05]  /*2b20*/  BSYNC.RECONVERGENT B1 ;  /* 0x0000000000017941 */ /* 0x000fea0003800200 */
.L_x_210:
[----:B------:R-:W-:-:S07]  /*2b30*/  VIADD R7, R7, 0x4 ;  /* 0x0000000407077836 */ /* 0x000fce0000000000 */
.L_x_203:
[----:B------:R-:W-:-:S09]  /*2b40*/  UISETP.NE.AND UP0, UPT, UR9, URZ, UPT ;  /* 0x000000ff0900728c */ /* 0x000fd2000bf05270 */
[----:B------:R-:W-:Y:S05]  /*2b50*/  BRA.U !UP0, `(.L_x_150) ;  /* 0x0000000108947547 */ /* 0x000fea000b800000 */
[----:B------:R-:W-:-:S13]  /*2b60*/  ISETP.NE.AND P0, PT, R0, RZ, PT ;  /* 0x000000ff0000720c */ /* 0x000fda0003f05270 */
[----:B------:R-:W-:Y:S05]  /*2b70*/  @!P0 BRA `(.L_x_212) ;  /* 0x0000000000608947 */ /* 0x000fea0003800000 */
[----:B01234-:R-:W-:Y:S01]  /*2b80*/  LEA R2, R7, R27, 0xa ;  /* 0x0000001b07027211 */ /* 0x01ffe200078e50ff */
[----:B------:R-:W-:Y:S04]  /*2b90*/  BSSY.RECONVERGENT B1, `(.L_x_213) ;  /* 0x000000b000017945 */ /* 0x000fe80003800200 */
[----:B------:R-:W0:Y:S04]  /*2ba0*/  LDS R4, [R2+0x200] ;  /* 0x0002000002047984 */ /* 0x000e280000000800 */
        /* <DEDUP_REMOVED lines=9> */
.L_x_214:
[----:B------:R-:W-:Y:S05]  /*2c40*/  BSYNC.RECONVERGENT B1 ;  /* 0x0000000000017941 */ /* 0x000fea0003800200 */
.L_x_213:
[----:B------:R-:W-:Y:S04]  /*2c50*/  BSSY.RECONVERGENT B1, `(.L_x_215) ;  /* 0x0000009000017945 */ /* 0x000fe80003800200 */
[----:B------:R-:W-:Y:S05]  /*2c60*/  @!P1 BRA `(.L_x_216) ;  /* 0x00000000001c9947 */ /* 0x000fea0003800000 */
[----:B0-----:R-:W0:Y:S01]  /*2c70*/  LDC.64 R2, c[0x0][0x380] ;  /* 0x0000e000ff027b82 */ /* 0x001e220000000a00 */
[----:B------:R-:W-:-:S04]  /*2c80*/  IMAD R4, R7, 0x100, R18 ;  /* 0x0000010007047824 */ /* 0x000fc800078e0212 */
[----:B------:R-:W-:Y:S02]  /*2c90*/  VIADD R5, R4, 0x100 ;  /* 0x0000010004057836 */ /* 0x000fe40000000000 */
[----:B------:R-:W-:Y:S02]  /*2ca0*/  IMAD.MOV.U32 R4, RZ, RZ, R0 ;  /* 0x000000ffff047224 */ /* 0x000fe400078e0000 */
[----:B0-----:R-:W-:-:S04]  /*2cb0*/  IMAD.WIDE.U32 R2, R5, 0x8, R2 ;  /* 0x0000000805027825 */ /* 0x001fc800078e0002 */
[----:B------:R-:W-:-:S05]  /*2cc0*/  HFMA2 R5, -RZ, RZ, 0, 0 ;  /* 0x00000000ff057431 */ /* 0x000fca00000001ff */
[----:B------:R1:W-:Y:S02]  /*2cd0*/  REDG.E.ADD.64.STRONG.GPU desc[UR18][R2.64+0x400], R4 ;  /* 0x000400040200798e */ /* 0x0003e4000c12e512 */
.L_x_216:
[----:B------:R-:W-:Y:S05]  /*2ce0*/  BSYNC.RECONVERGENT B1 ;  /* 0x0000000000017941 */ /* 0x000fea0003800200 */
.L_x_215:
[----:B------:R-:W-:-:S07]  /*2cf0*/  VIADD R7, R7, 0x2 ;  /* 0x0000000207077836 */ /* 0x000fce0000000000 */
.L_x_212:
[----:B------:R-:W-:-:S13]  /*2d00*/  ISETP.NE.AND P0, PT, R11, RZ, PT ;  /* 0x000000ff0b00720c */ /* 0x000fda0003f05270 */
[----:B------:R-:W-:Y:S05]  /*2d10*/  @!P0 BRA `(.L_x_150) ;  /* 0x0000000000248947 */ /* 0x000fea0003800000 */
[----:B------:R-:W-:-:S05]  /*2d20*/  IMAD R0, R7, 0x400, R27 ;  /* 0x0000040007007824 */ /* 0x000fca00078e021b */
[----:B012-4-:R-:W0:Y:S02]  /*2d30*/  LDS R4, [R0+0x200] ;  /* 0x0002000000047984 */ /* 0x017e240000000800 */
[----:B0-----:R-:W-:-:S13]  /*2d40*/  ISETP.NE.AND P0, PT, R4, RZ, PT ;  /* 0x000000ff0400720c */ /* 0x001fda0003f05270 */
[----:B------:R-:W-:Y:S05]  /*2d50*/  @!P0 BRA `(.L_x_150) ;  /* 0x0000000000148947 */ /* 0x000fea0003800000 */
[----:B---3--:R-:W0:Y:S01]  /*2d60*/  LDC.64 R2, c[0x0][0x380] ;  /* 0x0000e000ff027b82 */ /* 0x008e220000000a00 */
[----:B------:R-:W-:Y:S02]  /*2d70*/  IMAD R7, R7, 0x100, R18 ;  /* 0x0000010007077824 */ /* 0x000fe400078e0212 */
[----:B------:R-:W-:Y:S02]  /*2d80*/  IMAD.MOV.U32 R5, RZ, RZ, RZ ;  /* 0x000000ffff057224 */ /* 0x000fe400078e00ff */
[----:B0-----:R-:W-:-:S05]  /*2d90*/  IMAD.WIDE.U32 R2, R7, 0x8, R2 ;  /* 0x0000000807027825 */ /* 0x001fca00078e0002 */
[----:B------:R0:W-:Y:S02]  /*2da0*/  REDG.E.ADD.64.STRONG.GPU desc[UR18][R2.64+0x400], R4 ;  /* 0x000400040200798e */ /* 0x0001e4000c12e512 */
.L_x_150:
[----:B------:R-:W-:Y:S05]  /*2db0*/  BSYNC.RECONVERGENT B0 ;  /* 0x0000000000007941 */ /* 0x000fea0003800200 */
.L_x_149:
[----:B------:R-:W1:Y:S01]  /*2dc0*/  LDCU.64 UR4, c[0x0][0x390] ;  /* 0x00007200ff0477ac */ /* 0x000e620008000a00 */
[----:B------:R-:W-:-:S04]  /*2dd0*/  UIADD3 UR6, UP1, UPT, UR6, 0x1, URZ ;  /* 0x0000000106067890 */ /* 0x000fc8000ff3e0ff */
[----:B------:R-:W-:Y:S02]  /*2de0*/  UIADD3.X UR7, UPT, UPT, URZ, UR7, URZ, UP1, !UPT ;  /* 0x00000007ff077290 */ /* 0x000fe40008ffe4ff */
[----:B-1----:R-:W-:-:S04]  /*2df0*/  UIADD3 UR10, UP0, UPT, UR4, -0x1, URZ ;  /* 0xffffffff040a7890 */ /* 0x002fc8000ff1e0ff */
[----:B------:R-:W-:-:S04]  /*2e00*/  UIADD3.X UR11, UPT, UPT, UR5, -0x1, URZ, UP0, !UPT ;  /* 0xffffffff050b7890 */ /* 0x000fc800087fe4ff */
[----:B------:R-:W-:-:S04]  /*2e10*/  USHF.R.U64 UR10, UR10, 0x1e, UR11 ;  /* 0x0000001e0a0a7899 */ /* 0x000fc8000800120b */
[----:B------:R-:W-:-:S04]  /*2e20*/  UIADD3 UR10, UP0, UPT, UR10, 0x1, URZ ;  /* 0x000000010a0a7890 */ /* 0x000fc8000ff1e0ff */
[----:B------:R-:W-:Y:S02]  /*2e30*/  ULEA.HI.X UR11, UR11, URZ, URZ, 0x2, UP0 ;  /* 0x000000ff0b0b7291 */ /* 0x000fe400080f14ff */
[----:B------:R-:W-:-:S04]  /*2e40*/  UISETP.LT.U32.AND UP0, UPT, UR10, UR4, UPT ;  /* 0x000000040a00728c */ /* 0x000fc8000bf01070 */
[----:B------:R-:W-:-:S04]  /*2e50*/  UISETP.LT.U32.AND.EX UP0, UPT, UR11, UR5, UPT, UP0 ;  /* 0x000000050b00728c */ /* 0x000fc8000bf01100 */
[----:B------:R-:W-:Y:S02]  /*2e60*/  USEL UR4, UR10, UR4, UP0 ;  /* 0x000000040a047287 */ /* 0x000fe40008000000 */
[----:B------:R-:W-:Y:S02]  /*2e70*/  USEL UR5, UR11, UR5, UP0 ;  /* 0x000000050b057287 */ /* 0x000fe40008000000 */
[----:B------:R-:W-:-:S04]  /*2e80*/  UISETP.NE.U32.AND UP0, UPT, UR6, UR4, UPT ;  /* 0x000000040600728c */ /* 0x000fc8000bf05070 */
[----:B------:R-:W-:Y:S01]  /*2e90*/  UISETP.NE.AND.EX UP0, UPT, UR7, UR5, UPT, UP0 ;  /* 0x000000050700728c */ /* 0x000fe2000bf05300 */
[----:B------:R-:W-:Y:S08]  /*2ea0*/  BAR.SYNC.DEFER_BLOCKING 0x0 ;  /* 0x0000000000007b1d */ /* 0x000ff00000010000 */
[----:B------:R-:W-:Y:S05]  /*2eb0*/  BRA.U UP0, `(.L_x_217) ;  /* 0xffffffd100dc7547 */ /* 0x000fea000b83ffff */
[----:B------:R-:W-:Y:S05]  /*2ec0*/  EXIT ;  /* 0x000000000000794d */ /* 0x000fea0003800000 */
.L_x_218:
        /* <DEDUP_REMOVED lines=11> */
.L_x_247:


//--------------------- .text._ZN3cub18CUB_300001_SM_10006detail10radix_sort31DeviceRadixSortSingleTileKernelINS1_5radix10policy_hubIjNS0_8NullTypeEyE10Policy1000ELNS0_9SortOrderE0EjS6_yNS1_21identity_decomposer_tEEEvPKT1_PSB_PKT2_PSF_T3_iiT4_ --------------------------
	.section	.text._ZN3cub18CUB_300001_SM_10006detail10radix_sort31DeviceRadixSortSingleTileKernelINS1_5radix10policy_hubIjNS0_8NullTypeEyE10Policy1000ELNS0_9SortOrderE0EjS6_yNS1_21identity_decomposer_tEEEvPKT1_PSB_PKT2_PSF_T3_iiT4_,"ax",@progbits
	.align	128
        .global         _ZN3cub18CUB_300001_SM_10006detail10radix_sort31DeviceRadixSortSingleTileKernelINS1_5radix10policy_hubIjNS0_8NullTypeEyE10Policy1000ELNS0_9SortOrderE0EjS6_yNS1_21identity_decomposer_tEEEvPKT1_PSB_PKT2_PSF_T3_iiT4_
        .type           _ZN3cub18CUB_300001_SM_10006detail10radix_sort31DeviceRadixSortSingleTileKernelINS1_5radix10policy_hubIjNS0_8NullTypeEyE10Policy1000ELNS0_9SortOrderE0EjS6_yNS1_21identity_decomposer_tEEEvPKT1_PSB_PKT2_PSF_T3_iiT4_,@function
        .size           _ZN3cub18CUB_300001_SM_10006detail10radix_sort31DeviceRadixSortSingleTileKernelINS1_5radix10policy_hubIjNS0_8NullTypeEyE10Policy1000ELNS0_9SortOrderE0EjS6_yNS1_21identity_decomposer_tEEEvPKT1_PSB_PKT2_PSF_T3_iiT4_,(.L_x_248 - _ZN3cub18CUB_300001_SM_10006detail10radix_sort31DeviceRadixSortSingleTileKernelINS1_5radix10policy_hubIjNS0_8NullTypeEyE10Policy1000ELNS0_9SortOrderE0EjS6_yNS1_21identity_decomposer_tEEEvPKT1_PSB_PKT2_PSF_T3_iiT4_)
        .other          _ZN3cub18CUB_300001_SM_10006detail10radix_sort31DeviceRadixSortSingleTileKernelINS1_5radix10policy_hubIjNS0_8NullTypeEyE10Policy1000ELNS0_9SortOrderE0EjS6_yNS1_21identity_decomposer_tEEEvPKT1_PSB_PKT2_PSF_T3_iiT4_,@"STO_CUDA_ENTRY STV_DEFAULT"
_ZN3cub18CUB_300001_SM_10006detail10radix_sort31DeviceRadixSortSingleTileKernelINS1_5radix10policy_hubIjNS0_8NullTypeEyE10Policy1000ELNS0_9SortOrderE0EjS6_yNS1_21identity_decomposer_tEEEvPKT1_PSB_PKT2_PSF_T3_iiT4_:
.text._ZN3cub18CUB_300001_SM_10006detail10radix_sort31DeviceRadixSortSingleTileKernelINS1_5radix10policy_hubIjNS0_8NullTypeEyE10Policy1000ELNS0_9SortOrderE0EjS6_yNS1_21identity_decomposer_tEEEvPKT1_PSB_PKT2_PSF_T3_iiT4_:
[----:B------:R-:W-:Y:S01]  /*0000*/  LDC R1, c[0x0][0x37c] ;  /* 0x0000df00ff017b82 */ /* 0x000fe20000000800 */
[----:B------:R-:W0:Y:S01]  /*0010*/  S2R R0, SR_TID.X ;  /* 0x0000000000007919 */ /* 0x000e220000002100 */
[----:B------:R-:W1:Y:S06]  /*0020*/  LDCU UR4, c[0x0][0x3a0] ;  /* 0x00007400ff0477ac */ /* 0x000e6c0008000800 */
[----:B------:R-:W2:Y:S01]  /*0030*/  LDC.64 R4, c[0x0][0x380] ;  /* 0x0000e000ff047b82 */ /* 0x000ea20000000a00 */
[----:B------:R-:W-:Y:S01]  /*0040*/  IMAD.MOV.U32 R12, RZ, RZ, -0x1 ;  /* 0xffffffffff0c7424 */ /* 0x000fe200078e00ff */
[----:B------:R-:W3:Y:S01]  /*0050*/  LDCU.64 UR10, c[0x0][0x358] ;  /* 0x00006b00ff0a77ac */ /* 0x000ee20008000a00 */
[----:B------:R-:W-:-:S02]  /*0060*/  IMAD.MOV.U32 R13, RZ, RZ, -0x1 ;  /* 0xffffffffff0d7424 */ /* 0x000fc400078e00ff */
[----:B------:R-:W-:Y:S02]  /*0070*/  IMAD.MOV.U32 R15, RZ, RZ, -0x1 ;  /* 0xffffffffff0f7424 */ /* 0x000fe400078e00ff */
[----:B------:R-:W-:Y:S02]  /*0080*/  IMAD.MOV.U32 R14, RZ, RZ, -0x1 ;  /* 0xffffffffff0e7424 */ /* 0x000fe400078e00ff */
[----:B------:R-:W-:Y:S02]  /*0090*/  IMAD.MOV.U32 R16, RZ, RZ, -0x1 ;  /* 0xffffffffff107424 */ /* 0x000fe400078e00ff */
[----:B------:R-:W-:Y:S02]  /*00a0*/  IMAD.MOV.U32 R17, RZ, RZ, -0x1 ;  /* 0xffffffffff117424 */ /* 0x000fe400078e00ff */
[----:B------:R-:W-:Y:S02]  /*00b0*/  IMAD.MOV.U32 R18, RZ, RZ, -0x1 ;  /* 0xffffffffff127424 */ /* 0x000fe400078e00ff */
[----:B------:R-:W-:-:S02]  /*00c0*/  IMAD.MOV.U32 R19, RZ, RZ, -0x1 ;  /* 0xffffffffff137424 */ /* 0x000fc400078e00ff */
[----:B------:R-:W-:Y:S02]  /*00d0*/  IMAD.MOV.U32 R20, RZ, RZ, -0x1 ;  /* 0xffffffffff147424 */ /* 0x000fe400078e00ff */
[----:B------:R-:W-:Y:S01]  /*00e0*/  IMAD.MOV.U32 R21, RZ, RZ, -0x1 ;  /* 0xffffffffff157424 */ /* 0x000fe200078e00ff */
[----:B------:R-:W4:Y:S01]  /*00f0*/  S2UR UR5, SR_CgaCtaId ;  /* 0x00000000000579c3 */ /* 0x000f220000008800 */
[----:B------:R-:W-:Y:S02]  /*0100*/  IMAD.MOV.U32 R22, RZ, RZ, -0x1 ;  /* 0xffffffffff167424 */ /* 0x000fe400078e00ff */
[----:B------:R-:W-:Y:S02]  /*0110*/  IMAD.MOV.U32 R23, RZ, RZ, -0x1 ;  /* 0xffffffffff177424 */ /* 0x000fe400078e00ff */
[----:B------:R-:W-:Y:S02]  /*0120*/  IMAD.MOV.U32 R24, RZ, RZ, -0x1 ;  /* 0xffffffffff187424 */ /* 0x000fe400078e00ff */
[----:B------:R-:W-:-:S02]  /*0130*/  IMAD.MOV.U32 R25, RZ, RZ, -0x1 ;  /* 0xffffffffff197424 */ /* 0x000fc400078e00ff */
[----:B------:R-:W-:Y:S02]  /*0140*/  IMAD.MOV.U32 R26, RZ, RZ, -0x1 ;  /* 0xffffffffff1a7424 */ /* 0x000fe400078e00ff */
[----:B------:R-:W-:Y:S02]  /*0150*/  IMAD.MOV.U32 R27, RZ, RZ, -0x1 ;  /* 0xffffffffff1b7424 */ /* 0x000fe400078e00ff */
[----:B------:R-:W-:Y:S01]  /*0160*/  IMAD.MOV.U32 R28, RZ, RZ, -0x1 ;  /* 0xffffffffff1c7424 */ /* 0x000fe200078e00ff */
[----:B------:R-:W4:Y:S01]  /*0170*/  S2R R29, SR_LANEID ;  /* 0x00000000001d7919 */ /* 0x000f220000000000 */
[----:B0-----:R-:W-:Y:S01]  /*0180*/  IMAD R7, R0, 0x13, RZ ;  /* 0x0000001300077824 */ /* 0x001fe200078e02ff */
[----:B------:R-:W0:Y:S03]  /*0190*/  LDCU.64 UR6, c[0x0][0x3a8] ;  /* 0x00007500ff0677ac */ /* 0x000e260008000a00 */
[C---:B------:R-:W-:Y:S01]  /*01a0*/  VIADD R2, R7.reuse, 0x1 ;  /* 0x0000000107027836 */ /* 0x040fe20000000000 */
[C---:B-1----:R-:W-:Y:S01]  /*01b0*/  ISETP.GE.AND P1, PT, R7.reuse, UR4, PT ;  /* 0x0000000407007c0c */ /* 0x042fe2000bf26270 */
[C---:B------:R-:W-:Y:S01]  /*01c0*/  VIADD R3, R7.reuse, 0x2 ;  /* 0x0000000207037836 */ /* 0x040fe20000000000 */
[----:B------:R-:W1:Y:S01]  /*01d0*/  LDCU UR9, c[0x0][0x3ac] ;  /* 0x00007580ff0977ac */ /* 0x000e620008000800 */
[C---:B------:R-:W-:Y:S01]  /*01e0*/  VIADD R6, R7.reuse, 0x5 ;  /* 0x0000000507067836 */ /* 0x040fe20000000000 */
[----:B------:R-:W-:Y:S01]  /*01f0*/  ISETP.GE.AND P2, PT, R2, UR4, PT ;  /* 0x0000000402007c0c */ /* 0x000fe2000bf46270 */
[----:B------:R-:W-:Y:S01]  /*0200*/  VIADD R2, R7, 0x3 ;  /* 0x0000000307027836 */ /* 0x000fe20000000000 */
[----:B------:R-:W-:Y:S01]  /*0210*/  ISETP.GE.AND P3, PT, R3, UR4, PT ;  /* 0x0000000403007c0c */ /* 0x000fe2000bf66270 */
[----:B--2---:R-:W-:Y:S01]  /*0220*/  IMAD.WIDE.U32 R4, R7, 0x4, R4 ;  /* 0x0000000407047825 */ /* 0x004fe200078e0004 */
[----:B------:R-:W-:-:S02]  /*0230*/  ISETP.GE.AND P6, PT, R6, UR4, PT ;  /* 0x0000000406007c0c */ /* 0x000fc4000bfc6270 */
[----:B------:R-:W-:Y:S01]  /*0240*/  ISETP.GE.AND P4, PT, R2, UR4, PT ;  /* 0x0000000402007c0c */ /* 0x000fe2000bf86270 */
[----:B------:R-:W-:Y:S02]  /*0250*/  IMAD.MOV.U32 R2, RZ, RZ, -0x1 ;  /* 0xffffffffff027424 */ /* 0x000fe400078e00ff */
[C---:B------:R-:W-:Y:S02]  /*0260*/  VIADD R6, R7.reuse, 0x7 ;  /* 0x0000000707067836 */ /* 0x040fe40000000000 */
[C---:B------:R-:W-:Y:S02]  /*0270*/  VIADD R3, R7.reuse, 0x4 ;  /* 0x0000000407037836 */ /* 0x040fe40000000000 */
[----:B---3--:R2:W5:Y:S01]  /*0280*/  @!P1 LDG.E R2, desc[UR10][R4.64] ;  /* 0x0000000a04029981 */ /* 0x008562000c1e1900 */
[----:B------:R-:W-:Y:S01]  /*0290*/  ISETP.GE.AND P1, PT, R6, UR4, PT ;  /* 0x0000000406007c0c */ /* 0x000fe2000bf26270 */
[----:B------:R-:W-:Y:S01]  /*02a0*/  VIADD R6, R7, 0x9 ;  /* 0x0000000907067836 */ /* 0x000fe20000000000 */
[----:B------:R-:W-:Y:S01]  /*02b0*/  ISETP.GE.AND P5, PT, R3, UR4, PT ;  /* 0x0000000403007c0c */ /* 0x000fe2000bfa6270 */
[C---:B------:R-:W-:Y:S01]  /*02c0*/  VIADD R8, R7.reuse, 0x6 ;  /* 0x0000000607087836 */ /* 0x040fe20000000000 */
[----:B------:R2:W5:Y:S01]  /*02d0*/  @!P3 LDG.E R12, desc[UR10][R4.64+0x8] ;  /* 0x0000080a040cb981 */ /* 0x000562000c1e1900 */
[----:B------:R-:W-:Y:S01]  /*02e0*/  IMAD.MOV.U32 R3, RZ, RZ, -0x1 ;  /* 0xffffffffff037424 */ /* 0x000fe200078e00ff */
[----:B------:R-:W-:Y:S01]  /*02f0*/  ISETP.GE.AND P3, PT, R6, UR4, PT ;  /* 0x0000000406007c0c */ /* 0x000fe2000bf66270 */
[C---:B------:R-:W-:Y:S01]  /*0300*/  VIADD R6, R7.reuse, 0xa ;  /* 0x0000000a07067836 */ /* 0x040fe20000000000 */
[----:B------:R-:W-:Y:S01]  /*0310*/  ISETP.GE.AND P0, PT, R8, UR4, PT ;  /* 0x0000000408007c0c */ /* 0x000fe2000bf06270 */
[C---:B------:R-:W-:Y:S01]  /*0320*/  VIADD R8, R7.reuse, 0x8 ;  /* 0x0000000807087836 */ /* 0x040fe20000000000 */
[----:B------:R2:W5:Y:S02]  /*0330*/  @!P4 LDG.E R13, desc[UR10][R4.64+0xc] ;  /* 0x00000c0a040dc981 */ /* 0x000564000c1e1900 */
[----:B------:R-:W-:Y:S01]  /*0340*/  ISETP.GE.AND P4, PT, R6, UR4, PT ;  /* 0x0000000406007c0c */ /* 0x000fe2000bf86270 */
[C---:B------:R-:W-:Y:S01]  /*0350*/  VIADD R6, R7.reuse, 0xc ;  /* 0x0000000c07067836 */ /* 0x040fe20000000000 */
[----:B------:R2:W5:Y:S01]  /*0360*/  @!P2 LDG.E R3, desc[UR10][R4.64+0x4] ;  /* 0x0000040a0403a981 */ /* 0x000562000c1e1900 */
[----:B------:R-:W-:Y:S01]  /*0370*/  ISETP.GE.AND P2, PT, R8, UR4, PT ;  /* 0x0000000408007c0c */ /* 0x000fe2000bf46270 */
[----:B------:R-:W-:-:S02]  /*0380*/  VIADD R8, R7, 0xb ;  /* 0x0000000b07087836 */ /* 0x000fc40000000000 */
[----:B------:R2:W5:Y:S01]  /*0390*/  @!P6 LDG.E R15, desc[UR10][R4.64+0x14] ;  /* 0x0000140a040fe981 */ /* 0x000562000c1e1900 */
[----:B------:R-:W-:Y:S01]  /*03a0*/  ISETP.GE.AND P6, PT, R6, UR4, PT ;  /* 0x0000000406007c0c */ /* 0x000fe2000bfc6270 */
[C---:B------:R-:W-:Y:S02]  /*03b0*/  VIADD R6, R7.reuse, 0xd ;  /* 0x0000000d07067836 */ /* 0x040fe40000000000 */
[----:B------:R2:W5:Y:S01]  /*03c0*/  @!P5 LDG.E R14, desc[UR10][R4.64+0x10] ;  /* 0x0000100a040ed981 */ /* 0x000562000c1e1900 */
[----:B------:R-:W-:Y:S01]  /*03d0*/  ISETP.GE.AND P5, PT, R8, UR4, PT ;  /* 0x0000000408007c0c */ /* 0x000fe2000bfa6270 */
[C---:B------:R-:W-:Y:S02]  /*03e0*/  VIADD R8, R7.reuse, 0xe ;  /* 0x0000000e07087836 */ /* 0x040fe40000000000 */
        /* <DEDUP_REMOVED lines=9> */
[----:B------:R-:W-:Y:S01]  /*0480*/  VIADD R7, R7, 0x12 ;  /* 0x0000001207077836 */ /* 0x000fe20000000000 */
[----:B------:R2:W5:Y:S02]  /*0490*/  @!P3 LDG.E R19, desc[UR10][R4.64+0x24] ;  /* 0x0000240a0413b981 */ /* 0x000564000c1e1900 */
[----:B------:R-:W-:-:S02]  /*04a0*/  ISETP.GE.AND P3, PT, R6, UR4, PT ;  /* 0x0000000406007c0c */ /* 0x000fc4000bf66270 */
[----:B------:R2:W5:Y:S01]  /*04b0*/  @!P4 LDG.E R20, desc[UR10][R4.64+0x28] ;  /* 0x0000280a0414c981 */ /* 0x000562000c1e1900 */
[----:B------:R-:W-:-:S03]  /*04c0*/  ISETP.GE.AND P4, PT, R8, UR4, PT ;  /* 0x0000000408007c0c */ /* 0x000fc6000bf86270 */
[----:B------:R2:W5:Y:S01]  /*04d0*/  @!P5 LDG.E R21, desc[UR10][R4.64+0x2c] ;  /* 0x00002c0a0415d981 */ /* 0x000562000c1e1900 */
[----:B------:R-:W-:-:S03]  /*04e0*/  ISETP.GE.AND P5, PT, R7, UR4, PT ;  /* 0x0000000407007c0c */ /* 0x000fc6000bfa6270 */
[----:B------:R2:W5:Y:S04]  /*04f0*/  @!P6 LDG.E R22, desc[UR10][R4.64+0x30] ;  /* 0x0000300a0416e981 */ /* 0x000568000c1e1900 */
[----:B------:R2:W5:Y:S04]  /*0500*/  @!P0 LDG.E R23, desc[UR10][R4.64+0x34] ;  /* 0x0000340a04178981 */ /* 0x000568000c1e1900 */
[----:B------:R2:W5:Y:S04]  /*0510*/  @!P1 LDG.E R24, desc[UR10][R4.64+0x38] ;  /* 0x0000380a04189981 */ /* 0x000568000c1e1900 */
[----:B------:R2:W5:Y:S04]  /*0520*/  @!P2 LDG.E R25, desc[UR10][R4.64+0x3c] ;  /* 0x00003c0a0419a981 */ /* 0x000568000c1e1900 */
[----:B------:R2:W5:Y:S04]  /*0530*/  @!P3 LDG.E R26, desc[UR10][R4.64+0x40] ;  /* 0x0000400a041ab981 */ /* 0x000568000c1e1900 */
[----:B------:R2:W5:Y:S04]  /*0540*/  @!P4 LDG.E R27, desc[UR10][R4.64+0x44] ;  /* 0x0000440a041bc981 */ /* 0x000568000c1e1900 */
[----:B------:R2:W5:Y:S01]  /*0550*/  @!P5 LDG.E R28, desc[UR10][R4.64+0x48] ;  /* 0x0000480a041cd981 */ /* 0x000562000c1e1900 */
[----:B------:R-:W-:-:S02]  /*0560*/  UMOV UR4, 0x400 ;  /* 0x0000040000047882 */ /* 0x000fc40000000000 */
[----:B----4-:R-:W-:Y:S01]  /*0570*/  ULEA UR4, UR5, UR4, 0x18 ;  /* 0x0000000405047291 */ /* 0x010fe2000f8ec0ff */
[----:B------:R-:W-:-:S05]  /*0580*/  SHF.R.U32.HI R105, RZ, 0x5, R0 ;  /* 0x00000005ff697819 */ /* 0x000fca0000011600 */
[----:B------:R-:W-:-:S05]  /*0590*/  LEA R31, R0, UR4, 0x2 ;  /* 0x00000004001f7c11 */ /* 0x000fca000f8e10ff */
[----:B------:R-:W-:Y:S01]  /*05a0*/  IMAD R33, R0, 0x80, R31 ;  /* 0x0000008000217824 */ /* 0x000fe200078e021f */
[----:B------:R-:W-:-:S03]  /*05b0*/  LEA R30, R105, UR4, 0x2 ;  /* 0x00000004691e7c11 */ /* 0x000fc6000f8e10ff */
[----:B------:R-:W-:Y:S01]  /*05c0*/  IMAD R35, R0, -0x38, R33 ;  /* 0xffffffc800237824 */ /* 0x000fe200078e0221 */
[----:B0-----:R-:W-:Y:S02]  /*05d0*/  UIADD3 UR8, UPT, UPT, UR6, 0x6, URZ ;  /* 0x0000000606087890 */ /* 0x001fe4000fffe0ff */
[----:B------:R-:W-:Y:S01]  /*05e0*/  UIADD3 UR5, UPT, UPT, -UR6, UR7, URZ ;  /* 0x0000000706057290 */ /* 0x000fe2000fffe1ff */
[----:B-12---:R-:W-:Y:S11]  /*05f0*/  BAR.SYNC.DEFER_BLOCKING 0x0 ;  /* 0x0000000000007b1d */ /* 0x006ff60000010000 */
.L_x_220:
[----:B------:R-:W-:Y:S01]  /*0600*/  UISETP.LT.AND UP0, UPT, UR5, 0x6, UPT ;  /* 0x000000060500788c */ /* 0x000fe2000bf01270 */
[----:B------:R-:W-:Y:S01]  /*0610*/  STS [R31], RZ ;  /* 0x000000ff1f007388 */ /* 0x000fe20000000800 */
[----:B------:R-:W-:Y:S01]  /*0620*/  UIADD3 UR6, UPT, UPT, UR8, -0x6, URZ ;  /* 0xfffffffa08067890 */ /* 0x000fe2000fffe0ff */
[----:B------:R-:W-:Y:S01]  /*0630*/  ISETP.NE.AND P1, PT, R29, 0x1f, PT ;  /* 0x0000001f1d00780c */ /* 0x000fe20003f25270 */
[----:B------:R-:W-:Y:S01]  /*0640*/  USEL UR4, UR5, 0x6, UP0 ;  /* 0x0000000605047887 */ /* 0x000fe20008000000 */
[----:B------:R-:W-:Y:S01]  /*0650*/  STS [R31+0x400], RZ ;  /* 0x000400ff1f007388 */ /* 0x000fe20000000800 */
[C---:B------:R-:W-:Y:S01]  /*0660*/  ISETP.NE.AND P2, PT, R105.reuse, 0x6, PT ;  /* 0x000000066900780c */ /* 0x040fe20003f45270 */
[----:B------:R-:W-:Y:S01]  /*0670*/  UISETP.GE.AND UP0, UPT, UR8, UR9, UPT ;  /* 0x000000090800728c */ /* 0x000fe2000bf06270 */
[----:B0----5:R-:W-:Y:S01]  /*0680*/  SHF.R.U32.HI R4, RZ, UR6, R2 ;  /* 0x00000006ff047c19 */ /* 0x021fe20008011602 */
[----:B------:R-:W-:Y:S01]  /*0690*/  UBMSK UR4, URZ, UR4 ;  /* 0x00000004ff04729b */ /* 0x000fe20008000000 */
[----:B------:R-:W-:Y:S01]  /*06a0*/  STS [R31+0x800], RZ ;  /* 0x000800ff1f007388 */ /* 0x000fe20000000800 */
[----:B------:R-:W-:-:S03]  /*06b0*/  ISETP.NE.AND P3, PT, R105, 0x7, PT ;  /* 0x000000076900780c */ /* 0x000fc60003f65270 */
[----:B------:R-:W-:Y:S01]  /*06c0*/  STS [R31+0xc00], RZ ;  /* 0x000c00ff1f007388 */ /* 0x000fe20000000800 */
[----:B------:R-:W-:-:S03]  /*06d0*/  LOP3.LUT R4, R4, UR4, RZ, 0xc0, !PT ;  /* 0x0000000404047c12 */ /* 0x000fc6000f8ec0ff */
[----:B------:R-:W-:Y:S02]  /*06e0*/  STS [R31+0x1000], RZ ;  /* 0x001000ff1f007388 */ /* 0x000fe40000000800 */
[----:B------:R-:W-:Y:S01]  /*06f0*/  IMAD.SHL.U32 R5, R4, 0x400, RZ ;  /* 0x0000040004057824 */ /* 0x000fe200078e00ff */
[----:B------:R-:W-:Y:S01]  /*0700*/  SHF.R.U32.HI R4, RZ, 0x4, R4 ;  /* 0x00000004ff047819 */ /* 0x000fe20000011604 */
[----:B------:R-:W-:Y:S03]  /*0710*/  STS [R31+0x1400], RZ ;  /* 0x001400ff1f007388 */ /* 0x000fe60000000800 */
[----:B------:R-:W-:Y:S01]  /*0720*/  LOP3.LUT R34, R5, 0x7c00, RZ, 0xc0, !PT ;  /* 0x00007c0005227812 */ /* 0x000fe200078ec0ff */
[----:B------:R-:W-:Y:S01]  /*0730*/  STS [R31+0x1800], RZ ;  /* 0x001800ff1f007388 */ /* 0x000fe20000000800 */
[----:B------:R-:W-:-:S03]  /*0740*/  LOP3.LUT R4, R4, 0xffffffe, RZ, 0xc0, !PT ;  /* 0x0ffffffe04047812 */ /* 0x000fc600078ec0ff */
[----:B------:R-:W-:Y:S01]  /*0750*/  STS [R31+0x1c00], RZ ;  /* 0x001c00ff1f007388 */ /* 0x000fe20000000800 */
[----:B------:R-:W-:Y:S02]  /*0760*/  IADD3 R34, PT, PT, R4, R31, R34 ;  /* 0x0000001f04227210 */ /* 0x000fe40007ffe022 */
[----:B------:R-:W-:Y:S01]  /*0770*/  SHF.R.U32.HI R4, RZ, UR6, R3 ;  /* 0x00000006ff047c19 */ /* 0x000fe20008011603 */
[----:B------:R-:W-:Y:S03]  /*0780*/  STS [R31+0x2000], RZ ;  /* 0x002000ff1f007388 */ /* 0x000fe60000000800 */
[----:B------:R-:W-:Y:S01]  /*0790*/  LOP3.LUT R4, R4, UR4, RZ, 0xc0, !PT ;  /* 0x0000000404047c12 */ /* 0x000fe2000f8ec0ff */
[----:B------:R-:W-:Y:S04]  /*07a0*/  STS [R31+0x2400], RZ ;  /* 0x002400ff1f007388 */ /* 0x000fe80000000800 */
[----:B------:R-:W-:Y:S01]  /*07b0*/  STS [R31+0x2800], RZ ;  /* 0x002800ff1f007388 */ /* 0x000fe20000000800 */
[----:B------:R-:W-:Y:S01]  /*07c0*/  IMAD.SHL.U32 R5, R4, 0x400, RZ ;  /* 0x0000040004057824 */ /* 0x000fe200078e00ff */
[----:B------:R-:W-:-:S02]  /*07d0*/  SHF.R.U32.HI R4, RZ, 0x4, R4 ;  /* 0x00000004ff047819 */ /* 0x000fc40000011604 */
[----:B------:R-:W-:Y:S02]  /*07e0*/  STS [R31+0x2c00], RZ ;  /* 0x002c00ff1f007388 */ /* 0x000fe40000000800 */
[----:B------:R-:W-:Y:S02]  /*07f0*/  LOP3.LUT R36, R5, 0x7c00, RZ, 0xc0, !PT ;  /* 0x00007c0005247812 */ /* 0x000fe400078ec0ff */
        /* <DEDUP_REMOVED lines=32> */
[----:B------:R-:W0:Y:S02]  /*0a00*/  LDS.U16 R32, [R34] ;  /* 0x0000000022207984 */ /* 0x000e240000000400 */
[----:B0-----:R-:W-:-:S05]  /*0a10*/  VIADD R5, R32, 0x1 ;  /* 0x0000000120057836 */ /* 0x001fca0000000000 */
[----:B------:R0:W-:Y:S04]  /*0a20*/  STS.U16 [R34], R5 ;  /* 0x0000000522007388 */ /* 0x0001e80000000400 */
[----:B------:R-:W1:Y:S01]  /*0a30*/  LDS.U16 R38, [R36] ;  /* 0x0000000024267984 */ /* 0x000e620000000400 */
[----:B0-----:R-:W-:Y:S01]  /*0a40*/  IMAD.SHL.U32 R5, R4, 0x400, RZ ;  /* 0x0000040004057824 */ /* 0x001fe200078e00ff */
[----:B------:R-:W-:-:S04]  /*0a50*/  SHF.R.U32.HI R4, RZ, 0x4, R4 ;  /* 0x00000004ff047819 */ /* 0x000fc80000011604 */
[----:B------:R-:W-:Y:S02]  /*0a60*/  LOP3.LUT R6, R5, 0x7c00, RZ, 0xc0, !PT ;  /* 0x00007c0005067812 */ /* 0x000fe400078ec0ff */
[----:B------:R-:W-:Y:S02]  /*0a70*/  LOP3.LUT R41, R4, 0xffffffe, RZ, 0xc0, !PT ;  /* 0x0ffffffe04297812 */ /* 0x000fe400078ec0ff */
[----:B------:R-:W-:Y:S02]  /*0a80*/  SHF.R.U32.HI R5, RZ, UR6, R14 ;  /* 0x00000006ff057c19 */ /* 0x000fe4000801160e */
[----:B------:R-:W-:Y:S02]  /*0a90*/  IADD3 R41, PT, PT, R41, R31, R6 ;  /* 0x0000001f29297210 */ /* 0x000fe40007ffe006 */
[----:B------:R-:W-:-:S05]  /*0aa0*/  LOP3.LUT R5, R5, UR4, RZ, 0xc0, !PT ;  /* 0x0000000405057c12 */ /* 0x000fca000f8ec0ff */
[----:B------:R-:W-:Y:S01]  /*0ab0*/  IMAD.SHL.U32 R6, R5, 0x400, RZ ;  /* 0x0000040005067824 */ /* 0x000fe200078e00ff */
[----:B------:R-:W-:-:S04]  /*0ac0*/  SHF.R.U32.HI R5, RZ, 0x4, R5 ;  /* 0x00000004ff057819 */ /* 0x000fc80000011605 */
[----:B------:R-:W-:Y:S02]  /*0ad0*/  LOP3.LUT R8, R6, 0x7c00, RZ, 0xc0, !PT ;  /* 0x00007c0006087812 */ /* 0x000fe400078ec0ff */
[----:B------:R-:W-:-:S04]  /*0ae0*/  LOP3.LUT R5, R5, 0xffffffe, RZ, 0xc0, !PT ;  /* 0x0ffffffe05057812 */ /* 0x000fc800078ec0ff */
[----:B------:R-:W-:Y:S01]  /*0af0*/  IADD3 R43, PT, PT, R5, R31, R8 ;  /* 0x0000001f052b7210 */ /* 0x000fe20007ffe008 */
[----:B-1----:R-:W-:-:S05]  /*0b00*/  VIADD R7, R38, 0x1 ;  /* 0x0000000126077836 */ /* 0x002fca0000000000 */
[----:B------:R-:W-:Y:S04]  /*0b10*/  STS.U16 [R36], R7 ;  /* 0x0000000724007388 */ /* 0x000fe80000000400 */
[----:B------:R-:W0:Y:S02]  /*0b20*/  LDS.U16 R40, [R39] ;  /* 0x0000000027287984 */ /* 0x000e240000000400 */
[----:B0-----:R-:W-:-:S05]  /*0b30*/  VIADD R4, R40, 0x1 ;  /* 0x0000000128047836 */ /* 0x001fca0000000000 */
[----:B------:R0:W-:Y:S04]  /*0b40*/  STS.U16 [R39], R4 ;  /* 0x0000000427007388 */ /* 0x0001e80000000400 */
[----:B------:R-:W1:Y:S01]  /*0b50*/  LDS.U16 R42, [R41] ;  /* 0x00000000292a7984 */ /* 0x000e620000000400 */
[----:B0-----:R-:W-:-:S04]  /*0b60*/  SHF.R.U32.HI R4, RZ, UR6, R15 ;  /* 0x00000006ff047c19 */ /* 0x001fc8000801160f */
[----:B------:R-:W-:-:S05]  /*0b70*/  LOP3.LUT R4, R4, UR4, RZ, 0xc0, !PT ;  /* 0x0000000404047c12 */ /* 0x000fca000f8ec0ff */
[----:B------:R-:W-:Y:S01]  /*0b80*/  IMAD.SHL.U32 R5, R4, 0x400, RZ ;  /* 0x0000040004057824 */ /* 0x000fe200078e00ff */
[----:B------:R-:W-:-:S04]  /*0b90*/  SHF.R.U32.HI R4, RZ, 0x4, R4 ;  /* 0x00000004ff047819 */ /* 0x000fc80000011604 */
[----:B------:R-:W-:Y:S02]  /*0ba0*/  LOP3.LUT R8, R5, 0x7c00, RZ, 0xc0, !PT ;  /* 0x00007c0005087812 */ /* 0x000fe400078ec0ff */
[----:B------:R-:W-:Y:S02]  /*0bb0*/  LOP3.LUT R45, R4, 0xffffffe, RZ, 0xc0, !PT ;  /* 0x0ffffffe042d7812 */ /* 0x000fe400078ec0ff */
[----:B------:R-:W-:Y:S02]  /*0bc0*/  SHF.R.U32.HI R5, RZ, UR6, R16 ;  /* 0x00000006ff057c19 */ /* 0x000fe40008011610 */
[----:B------:R-:W-:Y:S02]  /*0bd0*/  IADD3 R45, PT, PT, R45, R31, R8 ;  /* 0x0000001f2d2d7210 */ /* 0x000fe40007ffe008 */
[----:B------:R-:W-:Y:S01]  /*0be0*/  LOP3.LUT R5, R5, UR4, RZ, 0xc0, !PT ;  /* 0x0000000405057c12 */ /* 0x000fe2000f8ec0ff */
[----:B-1----:R-:W-:-:S05]  /*0bf0*/  VIADD R6, R42, 0x1 ;  /* 0x000000012a067836 */ /* 0x002fca0000000000 */
[----:B------:R0:W-:Y:S04]  /*0c00*/  STS.U16 [R41], R6 ;  /* 0x0000000629007388 */ /* 0x0001e80000000400 */
[----:B------:R-:W1:Y:S01]  /*0c10*/  LDS.U16 R44, [R43] ;  /* 0x000000002b2c7984 */ /* 0x000e620000000400 */
[----:B0-----:R-:W-:Y:S01]  /*0c20*/  IMAD.SHL.U32 R6, R5, 0x400, RZ ;  /* 0x0000040005067824 */ /* 0x001fe200078e00ff */
[----:B------:R-:W-:-:S04]  /*0c30*/  SHF.R.U32.HI R5, RZ, 0x4, R5 ;  /* 0x00000004ff057819 */ /* 0x000fc80000011605 */
[----:B------:R-:W-:Y:S02]  /*0c40*/  LOP3.LUT R8, R6, 0x7c00, RZ, 0xc0, !PT ;  /* 0x00007c0006087812 */ /* 0x000fe400078ec0ff */
[----:B------:R-:W-:-:S04]  /*0c50*/  LOP3.LUT R5, R5, 0xffffffe, RZ, 0xc0, !PT ;  /* 0x0ffffffe05057812 */ /* 0x000fc800078ec0ff */
[----:B------:R-:W-:Y:S01]  /*0c60*/  IADD3 R47, PT, PT, R5, R31, R8 ;  /* 0x0000001f052f7210 */ /* 0x000fe20007ffe008 */
[----:B-1----:R-:W-:-:S05]  /*0c70*/  VIADD R4, R44, 0x1 ;  /* 0x000000012c047836 */ /* 0x002fca0000000000 */
        /* <DEDUP_REMOVED lines=108> */
[----:B------:R-:W-:Y:S01]  /*1340*/  SHF.R.U32.HI R5, RZ, UR6, R28 ;  /* 0x00000006ff057c19 */ /* 0x000fe2000801161c */
[----:B------:R-:W0:Y:S01]  /*1350*/  S2UR UR6, SR_CgaCtaId ;  /* 0x00000000000679c3 */ /* 0x000e220000008800 */
[----:B------:R-:W-:Y:S02]  /*1360*/  IADD3 R69, PT, PT, R69, R31, R8 ;  /* 0x0000001f45457210 */ /* 0x000fe40007ffe008 */
[----:B------:R-:W-:Y:S01]  /*1370*/  LOP3.LUT R5, R5, UR4, RZ, 0xc0, !PT ;  /* 0x0000000405057c12 */ /* 0x000fe2000f8ec0ff */
[----:B------:R-:W-:Y:S01]  /*1380*/  UMOV UR4, 0x400 ;  /* 0x0000040000047882 */ /* 0x000fe20000000000 */
[----:B-1----:R-:W-:-:S05]  /*1390*/  VIADD R6, R66, 0x1 ;  /* 0x0000000142067836 */ /* 0x002fca0000000000 */
[----:B------:R1:W-:Y:S04]  /*13a0*/  STS.U16 [R65], R6 ;  /* 0x0000000641007388 */ /* 0x0003e80000000400 */
[----:B------:R-:W2:Y:S01]  /*13b0*/  LDS.U16 R68, [R67] ;  /* 0x0000000043447984 */ /* 0x000ea20000000400 */
[----:B0-----:R-:W-:Y:S01]  /*13c0*/  ULEA UR4, UR6, UR4, 0x18 ;  /* 0x0000000406047291 */ /* 0x001fe2000f8ec0ff */
[----:B-1----:R-:W-:Y:S01]  /*13d0*/  IMAD.SHL.U32 R6, R5, 0x400, RZ ;  /* 0x0000040005067824 */ /* 0x002fe200078e00ff */
[----:B------:R-:W-:-:S04]  /*13e0*/  SHF.R.U32.HI R5, RZ, 0x4, R5 ;  /* 0x00000004ff057819 */ /* 0x000fc80000011605 */
[----:B------:R-:W-:Y:S02]  /*13f0*/  LOP3.LUT R8, R6, 0x7c00, RZ, 0xc0, !PT ;  /* 0x00007c0006087812 */ /* 0x000fe400078ec0ff */
[----:B------:R-:W-:-:S04]  /*1400*/  LOP3.LUT R5, R5, 0xffffffe, RZ, 0xc0, !PT ;  /* 0x0ffffffe05057812 */ /* 0x000fc800078ec0ff */
[----:B------:R-:W-:Y:S01]  /*1410*/  IADD3 R71, PT, PT, R5, R31, R8 ;  /* 0x0000001f05477210 */ /* 0x000fe20007ffe008 */
[----:B--2---:R-:W-:-:S05]  /*1420*/  VIADD R4, R68, 0x1 ;  /* 0x0000000144047836 */ /* 0x004fca0000000000 */
[----:B------:R-:W-:Y:S04]  /*1430*/  STS.U16 [R67], R4 ;  /* 0x0000000443007388 */ /* 0x000fe80000000400 */
[----:B------:R-:W0:Y:S02]  /*1440*/  LDS.U16 R70, [R69] ;  /* 0x0000000045467984 */ /* 0x000e240000000400 */
[----:B0-----:R-:W-:-:S05]  /*1450*/  VIADD R6, R70, 0x1 ;  /* 0x0000000146067836 */ /* 0x001fca0000000000 */
[----:B------:R-:W-:Y:S04]  /*1460*/  STS.U16 [R69], R6 ;  /* 0x0000000645007388 */ /* 0x000fe80000000400 */
[----:B------:R-:W0:Y:S02]  /*1470*/  LDS.U16 R72, [R71] ;  /* 0x0000000047487984 */ /* 0x000e240000000400 */
[----:B0-----:R-:W-:-:S05]  /*1480*/  VIADD R4, R72, 0x1 ;  /* 0x0000000148047836 */ /* 0x001fca0000000000 */
[----:B------:R-:W-:Y:S01]  /*1490*/  STS.U16 [R71], R4 ;  /* 0x0000000447007388 */ /* 0x000fe20000000400 */
[----:B------:R-:W-:Y:S06]  /*14a0*/  BAR.SYNC.DEFER_BLOCKING 0x0 ;  /* 0x0000000000007b1d */ /* 0x000fec0000010000 */
[----:B------:R-:W-:Y:S04]  /*14b0*/  LDS R73, [R33] ;  /* 0x0000000021497984 */ /* 0x000fe80000000800 */
[----:B------:R-:W0:Y:S04]  /*14c0*/  LDS R74, [R33+0x4] ;  /* 0x00000400214a7984 */ /* 0x000e280000000800 */
[----:B------:R-:W1:Y:S04]  /*14d0*/  LDS R75, [R33+0x8] ;  /* 0x00000800214b7984 */ /* 0x000e680000000800 */
[----:B------:R-:W2:Y:S04]  /*14e0*/  LDS R76, [R33+0xc] ;  /* 0x00000c00214c7984 */ /* 0x000ea80000000800 */
[----:B------:R-:W3:Y:S04]  /*14f0*/  LDS R77, [R33+0x10] ;  /* 0x00001000214d7984 */ /* 0x000ee80000000800 */
[----:B------:R-:W4:Y:S04]  /*1500*/  LDS R78, [R33+0x14] ;  /* 0x00001400214e7984 */ /* 0x000f280000000800 */
[----:B------:R-:W4:Y:S04]  /*1510*/  LDS R79, [R33+0x18] ;  /* 0x00001800214f7984 */ /* 0x000f280000000800 */
[----:B------:R-:W4:Y:S04]  /*1520*/  LDS R80, [R33+0x1c] ;  /* 0x00001c0021507984 */ /* 0x000f280000000800 */
[----:B------:R-:W4:Y:S04]  /*1530*/  LDS R81, [R33+0x20] ;  /* 0x0000200021517984 */ /* 0x000f280000000800 */
[----:B------:R-:W4:Y:S04]  /*1540*/  LDS R82, [R33+0x24] ;  /* 0x0000240021527984 */ /* 0x000f280000000800 */
[----:B------:R-:W4:Y:S04]  /*1550*/  LDS R83, [R33+0x28] ;  /* 0x0000280021537984 */ /* 0x000f280000000800 */
[----:B------:R-:W4:Y:S01]  /*1560*/  LDS R84, [R33+0x2c] ;  /* 0x00002c0021547984 */ /* 0x000f220000000800 */
[----:B0-----:R-:W-:-:S03]  /*1570*/  IMAD.IADD R74, R73, 0x1, R74 ;  /* 0x00000001494a7824 */ /* 0x001fc600078e024a */
[----:B------:R-:W0:Y:S01]  /*1580*/  LDS R85, [R33+0x30] ;  /* 0x0000300021557984 */ /* 0x000e220000000800 */
[----:B-1----:R-:W-:-:S03]  /*1590*/  IMAD.IADD R75, R75, 0x1, R74 ;  /* 0x000000014b4b7824 */ /* 0x002fc600078e024a */
[----:B------:R-:W1:Y:S01]  /*15a0*/  LDS R86, [R33+0x34] ;  /* 0x0000340021567984 */ /* 0x000e620000000800 */
[----:B--2---:R-:W-:-:S03]  /*15b0*/  IMAD.IADD R76, R76, 0x1, R75 ;  /* 0x000000014c4c7824 */ /* 0x004fc600078e024b */
[----:B------:R-:W2:Y:S01]  /*15c0*/  LDS R87, [R33+0x38] ;  /* 0x0000380021577984 */ /* 0x000ea20000000800 */
[----:B---3--:R-:W-:-:S03]  /*15d0*/  IMAD.IADD R77, R77, 0x1, R76 ;  /* 0x000000014d4d7824 */ /* 0x008fc600078e024c */
[----:B------:R-:W3:Y:S01]  /*15e0*/  LDS R88, [R33+0x3c] ;  /* 0x00003c0021587984 */ /* 0x000ee20000000800 */
[----:B----4-:R-:W-:-:S03]  /*15f0*/  IMAD.IADD R78, R78, 0x1, R77 ;  /* 0x000000014e4e7824 */ /* 0x010fc600078e024d */
[----:B------:R-:W4:Y:S01]  /*1600*/  LDS R89, [R33+0x40] ;  /* 0x0000400021597984 */ /* 0x000f220000000800 */
[----:B------:R-:W-:-:S03]  /*1610*/  IMAD.IADD R79, R79, 0x1, R78 ;  /* 0x000000014f4f7824 */ /* 0x000fc600078e024e */
        /* <DEDUP_REMOVED lines=31> */
[----:B------:R-:W-:-:S04]  /*1810*/  IMAD.IADD R95, R95, 0x1, R94 ;  /* 0x000000015f5f7824 */ /* 0x000fc800078e025e */
[----:B0-----:R-:W-:-:S04]  /*1820*/  IMAD.IADD R96, R96, 0x1, R95 ;  /* 0x0000000160607824 */ /* 0x001fc800078e025f */
[----:B-1----:R-:W-:-:S04]  /*1830*/  IMAD.IADD R97, R97, 0x1, R96 ;  /* 0x0000000161617824 */ /* 0x002fc800078e0260 */
[----:B--2---:R-:W-:-:S04]  /*1840*/  IMAD.IADD R98, R98, 0x1, R97 ;  /* 0x0000000162627824 */ /* 0x004fc800078e0261 */
[----:B---3--:R-:W-:-:S04]  /*1850*/  IMAD.IADD R99, R99, 0x1, R98 ;  /* 0x0000000163637824 */ /* 0x008fc800078e0262 */
[----:B----4-:R-:W-:-:S04]  /*1860*/  IMAD.IADD R100, R100, 0x1, R99 ;  /* 0x0000000164647824 */ /* 0x010fc800078e0263 */
[----:B------:R-:W-:-:S04]  /*1870*/  IMAD.IADD R101, R101, 0x1, R100 ;  /* 0x0000000165657824 */ /* 0x000fc800078e0264 */
[----:B------:R-:W-:-:S04]  /*1880*/  IMAD.IADD R102, R102, 0x1, R101 ;  /* 0x0000000166667824 */ /* 0x000fc800078e0265 */
[----:B------:R-:W-:-:S04]  /*1890*/  IMAD.IADD R103, R103, 0x1, R102 ;  /* 0x0000000167677824 */ /* 0x000fc800078e0266 */
[----:B------:R-:W-:-:S04]  /*18a0*/  IMAD.IADD R104, R104, 0x1, R103 ;  /* 0x0000000168687824 */ /* 0x000fc800078e0267 */
[----:B------:R-:W-:-:S05]  /*18b0*/  IMAD.IADD R106, R5, 0x1, R104 ;  /* 0x00000001056a7824 */ /* 0x000fca00078e0268 */
        /* <DEDUP_REMOVED lines=8> */
[----:B------:R-:W0:Y:S02]  /*1940*/  SHFL.UP P0, R107, R108, 0x10, RZ ;  /* 0x060000006c6b7989 */ /* 0x000e2400000000ff */
[----:B0-----:R-:W-:Y:S01]  /*1950*/  @P0 IMAD.IADD R107, R108, 0x1, R107 ;  /* 0x000000016c6b0824 */ /* 0x001fe200078e026b */
[----:B------:R-:W-:-:S03]  /*1960*/  ISETP.NE.AND P0, PT, R105, 0x1, PT ;  /* 0x000000016900780c */ /* 0x000fc60003f05270 */
[----:B------:R-:W-:Y:S01]  /*1970*/  IMAD.IADD R106, R107, 0x1, -R106 ;  /* 0x000000016b6a7824 */ /* 0x000fe200078e0a6a */
[----:B------:R-:W-:Y:S01]  /*1980*/  @!P1 STS [R30+0x8400], R107 ;  /* 0x0084006b1e009388 */ /* 0x000fe20000000800 */
[----:B------:R-:W-:Y:S01]  /*1990*/  BAR.SYNC.DEFER_BLOCKING 0x0 ;  /* 0x0000000000007b1d */ /* 0x000fe20000010000 */
[----:B------:R-:W-:-:S05]  /*19a0*/  ISETP.NE.AND P1, PT, R105, 0x4, PT ;  /* 0x000000046900780c */ /* 0x000fca0003f25270 */
[----:B------:R-:W0:Y:S04]  /*19b0*/  LDS.128 R4, [UR4+0x8400] ;  /* 0x00840004ff047984 */ /* 0x000e280008000c00 */
[----:B------:R-:W1:Y:S01]  /*19c0*/  LDS.128 R8, [UR4+0x8410] ;  /* 0x00841004ff087984 */ /* 0x000e620008000c00 */
[C---:B0-----:R-:W-:Y:S01]  /*19d0*/  SEL R37, R4.reuse, R37, !P0 ;  /* 0x0000002504257207 */ /* 0x041fe20004000000 */
[----:B------:R-:W-:Y:S01]  /*19e0*/  IMAD.IADD R5, R4, 0x1, R5 ;  /* 0x0000000104057824 */ /* 0x000fe200078e0205 */
[----:B------:R-:W-:-:S03]  /*19f0*/  ISETP.NE.AND P0, PT, R105, 0x2, PT ;  /* 0x000000026900780c */ /* 0x000fc60003f05270 */
[----:B------:R-:W-:Y:S01]  /*1a00*/  IMAD.IADD R6, R6, 0x1, R5 ;  /* 0x0000000106067824 */ /* 0x000fe200078e0205 */
[----:B------:R-:W-:Y:S02]  /*1a10*/  SEL R37, R5, R37, !P0 ;  /* 0x0000002505257207 */ /* 0x000fe40004000000 */
[----:B------:R-:W-:Y:S01]  /*1a20*/  ISETP.NE.AND P0, PT, R105, 0x3, PT ;  /* 0x000000036900780c */ /* 0x000fe20003f05270 */
[----:B------:R-:W-:-:S03]  /*1a30*/  IMAD.IADD R7, R7, 0x1, R6 ;  /* 0x0000000107077824 */ /* 0x000fc600078e0206 */
[----:B------:R-:W-:Y:S01]  /*1a40*/  SEL R37, R6, R37, !P0 ;  /* 0x0000002506257207 */ /* 0x000fe20004000000 */
[----:B-1----:R-:W-:Y:S01]  /*1a50*/  IMAD.IADD R8, R7, 0x1, R8 ;  /* 0x0000000107087824 */ /* 0x002fe200078e0208 */
[----:B------:R-:W-:Y:S02]  /*1a60*/  ISETP.NE.AND P0, PT, R105, 0x5, PT ;  /* 0x000000056900780c */ /* 0x000fe40003f05270 */
[----:B------:R-:W-:Y:S01]  /*1a70*/  SEL R37, R7, R37, !P1 ;  /* 0x0000002507257207 */ /* 0x000fe20004800000 */
[----:B------:R-:W-:Y:S01]  /*1a80*/  IMAD.IADD R9, R9, 0x1, R8 ;  /* 0x0000000109097824 */ /* 0x000fe200078e0208 */
[----:B------:R-:W-:Y:S02]  /*1a90*/  ISETP.NE.AND P1, PT, R29, RZ, PT ;  /* 0x000000ff1d00720c */ /* 0x000fe40003f25270 */
[----:B------:R-:W-:Y:S01]  /*1aa0*/  SEL R37, R8, R37, !P0 ;  /* 0x0000002508257207 */ /* 0x000fe20004000000 */
[----:B------:R-:W-:Y:S01]  /*1ab0*/  IMAD.IADD R10, R10, 0x1, R9 ;  /* 0x000000010a0a7824 */ /* 0x000fe200078e0209 */
[----:B------:R-:W-:-:S02]  /*1ac0*/  ISETP.GT.U32.AND P0, PT, R0, 0x1f, PT ;  /* 0x0000001f0000780c */ /* 0x000fc40003f04070 */
[----:B------:R-:W-:Y:S01]  /*1ad0*/  SEL R37, R9, R37, !P2 ;  /* 0x0000002509257207 */ /* 0x000fe20005000000 */
[----:B------:R-:W-:Y:S01]  /*1ae0*/  IMAD.IADD R11, R11, 0x1, R10 ;  /* 0x000000010b0b7824 */ /* 0x000fe200078e020a */
[----:B------:R-:W-:Y:S02]  /*1af0*/  ISETP.GT.U32.OR P2, PT, R0, 0x1f, P1 ;  /* 0x0000001f0000780c */ /* 0x000fe40000f44470 */
[----:B------:R-:W-:Y:S02]  /*1b00*/  SEL R4, R106, RZ, P1 ;  /* 0x000000ff6a047207 */ /* 0x000fe40000800000 */
[----:B------:R-:W-:-:S05]  /*1b10*/  SEL R37, R10, R37, !P3 ;  /* 0x000000250a257207 */ /* 0x000fca0005800000 */
[----:B------:R-:W-:Y:S01]  /*1b20*/  @P0 IMAD.IADD R106, R37, 0x1, R4 ;  /* 0x00000001256a0824 */ /* 0x000fe200078e0204 */
[----:B------:R-:W-:-:S03]  /*1b30*/  ISETP.NE.AND P0, PT, R0, RZ, PT ;  /* 0x000000ff0000720c */ /* 0x000fc60003f05270 */
[----:B------:R-:W-:-:S05]  /*1b40*/  @!P2 IMAD.U32 R106, R11, 0x10000, RZ ;  /* 0x000100000b6aa824 */ /* 0x000fca00078e00ff */
[----:B------:R-:W-:Y:S01]  /*1b50*/  @!P2 STS [UR4+0x8428], R106 ;  /* 0x0084286aff00a988 */ /* 0x000fe20008000804 */
[----:B------:R-:W-:Y:S06]  /*1b60*/  BAR.SYNC.DEFER_BLOCKING 0x0 ;  /* 0x0000000000007b1d */ /* 0x000fec0000010000 */
[----:B------:R-:W0:Y:S02]  /*1b70*/  LDS R4, [UR4+0x8428] ;  /* 0x00842804ff047984 */ /* 0x000e240008000800 */
[----:B0-----:R-:W-:-:S05]  /*1b80*/  SEL R5, R4, RZ, P0 ;  /* 0x000000ff04057207 */ /* 0x001fca0000000000 */
[----:B------:R-:W-:-:S04]  /*1b90*/  IMAD.IADD R4, R5, 0x1, R106 ;  /* 0x0000000105047824 */ /* 0x000fc800078e026a */
[--C-:B------:R-:W-:Y:S01]  /*1ba0*/  IMAD.IADD R6, R73, 0x1, R4.reuse ;  /* 0x0000000149067824 */ /* 0x100fe200078e0204 */
[----:B------:R-:W-:Y:S01]  /*1bb0*/  STS [R33], R4 ;  /* 0x0000000421007388 */ /* 0x000fe20000000800 */
[--C-:B------:R-:W-:Y:S02]  /*1bc0*/  IMAD.IADD R74, R74, 0x1, R4.reuse ;  /* 0x000000014a4a7824 */ /* 0x100fe400078e0204 */
[--C-:B------:R-:W-:Y:S01]  /*1bd0*/  IMAD.IADD R8, R75, 0x1, R4.reuse ;  /* 0x000000014b087824 */ /* 0x100fe200078e0204 */
[----:B------:R-:W-:Y:S01]  /*1be0*/  STS [R33+0x4], R6 ;  /* 0x0000040621007388 */ /* 0x000fe20000000800 */
[--C-:B------:R-:W-:Y:S02]  /*1bf0*/  IMAD.IADD R76, R76, 0x1, R4.reuse ;  /* 0x000000014c4c7824 */ /* 0x100fe400078e0204 */
[--C-:B------:R-:W-:Y:S01]  /*1c00*/  IMAD.IADD R10, R77, 0x1, R4.reuse ;  /* 0x000000014d0a7824 */ /* 0x100fe200078e0204 */
[----:B------:R-:W-:Y:S01]  /*1c10*/  STS [R33+0x8], R74 ;  /* 0x0000084a21007388 */ /* 0x000fe20000000800 */
[----:B------:R-:W-:-:S02]  /*1c20*/  IMAD.IADD R78, R78, 0x1, R4 ;  /* 0x000000014e4e7824 */ /* 0x000fc400078e0204 */
[--C-:B------:R-:W-:Y:S01]  /*1c30*/  IMAD.IADD R106, R79, 0x1, R4.reuse ;  /* 0x000000014f6a7824 */ /* 0x100fe200078e0204 */
[----:B------:R-:W-:Y:S01]  /*1c40*/  STS [R33+0xc], R8 ;  /* 0x00000c0821007388 */ /* 0x000fe20000000800 */
        /* <DEDUP_REMOVED lines=36> */
[----:B------:R-:W-:-:S03]  /*1e90*/  IMAD.IADD R104, R104, 0x1, R4 ;  /* 0x0000000168687824 */ /* 0x000fc600078e0204 */
[----:B------:R-:W-:Y:S04]  /*1ea0*/  STS [R33+0x40], R88 ;  /* 0x0000405821007388 */ /* 0x000fe80000000800 */
        /* <DEDUP_REMOVED lines=15> */
[----:B------:R-:W-:Y:S01]  /*1fa0*/  STS [R33+0x80], R104 ;  /* 0x0000806821007388 */ /* 0x000fe20000000800 */
[----:B------:R-:W-:Y:S06]  /*1fb0*/  BAR.SYNC.DEFER_BLOCKING 0x0 ;  /* 0x0000000000007b1d */ /* 0x000fec0000010000 */
[----:B------:R-:W0:Y:S04]  /*1fc0*/  LDS.U16 R5, [R34] ;  /* 0x0000000022057984 */ /* 0x000e280000000400 */
[----:B------:R-:W1:Y:S04]  /*1fd0*/  LDS.U16 R7, [R36] ;  /* 0x0000000024077984 */ /* 0x000e680000000400 */
[----:B------:R-:W2:Y:S04]  /*1fe0*/  LDS.U16 R39, [R39] ;  /* 0x0000000027277984 */ /* 0x000ea80000000400 */
[----:B------:R-:W3:Y:S04]  /*1ff0*/  LDS.U16 R41, [R41] ;  /* 0x0000000029297984 */ /* 0x000ee80000000400 */
[----:B------:R-:W4:Y:S04]  /*2000*/  LDS.U16 R43, [R43] ;  /* 0x000000002b2b7984 */ /* 0x000f280000000400 */
[----:B------:R-:W4:Y:S04]  /*2010*/  LDS.U16 R45, [R45] ;  /* 0x000000002d2d7984 */ /* 0x000f280000000400 */
[----:B------:R-:W4:Y:S04]  /*2020*/  LDS.U16 R47, [R47] ;  /* 0x000000002f2f7984 */ /* 0x000f280000000400 */
[----:B------:R-:W4:Y:S04]  /*2030*/  LDS.U16 R49, [R49] ;  /* 0x0000000031317984 */ /* 0x000f280000000400 */
[----:B------:R-:W4:Y:S04]  /*2040*/  LDS.U16 R51, [R51] ;  /* 0x0000000033337984 */ /* 0x000f280000000400 */
[----:B------:R-:W4:Y:S04]  /*2050*/  LDS.U16 R53, [R53] ;  /* 0x0000000035357984 */ /* 0x000f280000000400 */
[----:B------:R-:W4:Y:S01]  /*2060*/  LDS.U16 R55, [R55] ;  /* 0x0000000037377984 */ /* 0x000f220000000400 */
[----:B0-----:R-:W-:-:S03]  /*2070*/  IMAD.IADD R5, R32, 0x1, R5 ;  /* 0x0000000120057824 */ /* 0x001fc600078e0205 */
[----:B------:R-:W0:Y:S01]  /*2080*/  LDS.U16 R57, [R57] ;  /* 0x0000000039397984 */ /* 0x000e220000000400 */
[----:B-1----:R-:W-:-:S03]  /*2090*/  IMAD.IADD R7, R38, 0x1, R7 ;  /* 0x0000000126077824 */ /* 0x002fc600078e0207 */
[----:B------:R-:W1:Y:S01]  /*20a0*/  LDS.U16 R59, [R59] ;  /* 0x000000003b3b7984 */ /* 0x000e620000000400 */
[----:B--2---:R-:W-:-:S03]  /*20b0*/  IMAD.IADD R39, R40, 0x1, R39 ;  /* 0x0000000128277824 */ /* 0x004fc600078e0227 */
[----:B------:R-:W2:Y:S01]  /*20c0*/  LDS.U16 R61, [R61] ;  /* 0x000000003d3d7984 */ /* 0x000ea20000000400 */
[----:B---3--:R-:W-:-:S03]  /*20d0*/  IMAD.IADD R41, R42, 0x1, R41 ;  /* 0x000000012a297824 */ /* 0x008fc600078e0229 */
[----:B------:R-:W3:Y:S01]  /*20e0*/  LDS.U16 R63, [R63] ;  /* 0x000000003f3f7984 */ /* 0x000ee20000000400 */
[----:B----4-:R-:W-:-:S03]  /*20f0*/  IMAD.IADD R43, R44, 0x1, R43 ;  /* 0x000000012c2b7824 */ /* 0x010fc600078e022b */
[----:B------:R-:W4:Y:S01]  /*2100*/  LDS.U16 R65, [R65] ;  /* 0x0000000041417984 */ /* 0x000f220000000400 */
[----:B------:R-:W-:-:S03]  /*2110*/  IMAD.IADD R45, R46, 0x1, R45 ;  /* 0x000000012e2d7824 */ /* 0x000fc600078e022d */
[----:B------:R-:W4:Y:S01]  /*2120*/  LDS.U16 R67, [R67] ;  /* 0x0000000043437984 */ /* 0x000f220000000400 */
[----:B------:R-:W-:-:S03]  /*2130*/  IMAD.IADD R47, R48, 0x1, R47 ;  /* 0x00000001302f7824 */ /* 0x000fc600078e022f */
[----:B------:R-:W4:Y:S01]  /*2140*/  LDS.U16 R69, [R69] ;  /* 0x0000000045457984 */ /* 0x000f220000000400 */
[----:B------:R-:W-:-:S03]  /*2150*/  IMAD.IADD R49, R50, 0x1, R49 ;  /* 0x0000000132317824 */ /* 0x000fc600078e0231 */
[----:B------:R-:W4:Y:S01]  /*2160*/  LDS.U16 R71, [R71] ;  /* 0x0000000047477984 */ /* 0x000f220000000400 */
[----:B------:R-:W-:Y:S02]  /*2170*/  IMAD.IADD R51, R52, 0x1, R51 ;  /* 0x0000000134337824 */ /* 0x000fe400078e0233 */
[----:B------:R-:W-:Y:S02]  /*2180*/  IMAD.IADD R53, R54, 0x1, R53 ;  /* 0x0000000136357824 */ /* 0x000fe400078e0235 */
[----:B------:R-:W-:Y:S02]  /*2190*/  IMAD.IADD R55, R56, 0x1, R55 ;  /* 0x0000000138377824 */ /* 0x000fe400078e0237 */
[----:B0-----:R-:W-:Y:S02]  /*21a0*/  IMAD.IADD R57, R58, 0x1, R57 ;  /* 0x000000013a397824 */ /* 0x001fe400078e0239 */
[----:B-1----:R-:W-:Y:S02]  /*21b0*/  IMAD.IADD R59, R60, 0x1, R59 ;  /* 0x000000013c3b7824 */ /* 0x002fe400078e023b */
[----:B--2---:R-:W-:-:S02]  /*21c0*/  IMAD.IADD R61, R62, 0x1, R61 ;  /* 0x000000013e3d7824 */ /* 0x004fc400078e023d */
[----:B---3--:R-:W-:Y:S02]  /*21d0*/  IMAD.IADD R63, R64, 0x1, R63 ;  /* 0x00000001403f7824 */ /* 0x008fe400078e023f */
[----:B----4-:R-:W-:Y:S02]  /*21e0*/  IMAD.IADD R65, R66, 0x1, R65 ;  /* 0x0000000142417824 */ /* 0x010fe400078e0241 */
[----:B------:R-:W-:Y:S02]  /*21f0*/  IMAD.IADD R67, R68, 0x1, R67 ;  /* 0x0000000144437824 */ /* 0x000fe400078e0243 */
[----:B------:R-:W-:Y:S02]  /*2200*/  IMAD.IADD R69, R70, 0x1, R69 ;  /* 0x0000000146457824 */ /* 0x000fe400078e0245 */
[----:B------:R-:W-:Y:S01]  /*2210*/  IMAD.IADD R71, R72, 0x1, R71 ;  /* 0x0000000148477824 */ /* 0x000fe200078e0247 */
[----:B------:R-:W-:Y:S06]  /*2220*/  BAR.SYNC.DEFER_BLOCKING 0x0 ;  /* 0x0000000000007b1d */ /* 0x000fec0000010000 */
[----:B------:R-:W-:Y:S05]  /*2230*/  BRA.U UP0, `(.L_x_219) ;  /* 0x0000000100f87547 */ /* 0x000fea000b800000 */
[----:B------:R-:W-:Y:S01]  /*2240*/  LEA R5, R5, UR4, 0x2 ;  /* 0x0000000405057c11 */ /* 0x000fe2000f8e10ff */
[----:B------:R-:W-:Y:S01]  /*2250*/  UIADD3 UR8, UPT, UPT, UR8, 0x6, URZ ;  /* 0x0000000608087890 */ /* 0x000fe2000fffe0ff */
[----:B------:R-:W-:Y:S01]  /*2260*/  LEA R4, R7, UR4, 0x2 ;  /* 0x0000000407047c11 */ /* 0x000fe2000f8e10ff */
[----:B------:R-:W-:Y:S01]  /*2270*/  UIADD3 UR5, UPT, UPT, UR5, -0x6, URZ ;  /* 0xfffffffa05057890 */ /* 0x000fe2000fffe0ff */
[----:B------:R-:W-:Y:S01]  /*2280*/  LEA R7, R39, UR4, 0x2 ;  /* 0x0000000427077c11 */ /* 0x000fe2000f8e10ff */
[----:B------:R0:W-:Y:S01]  /*2290*/  STS [R5], R2 ;  /* 0x0000000205007388 */ /* 0x0001e20000000800 */
[----:B------:R-:W-:Y:S02]  /*22a0*/  LEA R6, R41, UR4, 0x2 ;  /* 0x0000000429067c11 */ /* 0x000fe4000f8e10ff */
[----:B------:R-:W-:Y:S01]  /*22b0*/  LEA R9, R43, UR4, 0x2 ;  /* 0x000000042b097c11 */ /* 0x000fe2000f8e10ff */
[----:B------:R1:W-:Y:S01]  /*22c0*/  STS [R4], R3 ;  /* 0x0000000304007388 */ /* 0x0003e20000000800 */
[----:B------:R-:W-:-:S02]  /*22d0*/  LEA R8, R45, UR4, 0x2 ;  /* 0x000000042d087c11 */ /* 0x000fc4000f8e10ff */
[----:B------:R-:W-:Y:S01]  /*22e0*/  LEA R11, R47, UR4, 0x2 ;  /* 0x000000042f0b7c11 */ /* 0x000fe2000f8e10ff */
[----:B------:R2:W-:Y:S01]  /*22f0*/  STS [R7], R12 ;  /* 0x0000000c07007388 */ /* 0x0005e20000000800 */
[----:B------:R-:W-:Y:S02]  /*2300*/  LEA R10, R49, UR4, 0x2 ;  /* 0x00000004310a7c11 */ /* 0x000fe4000f8e10ff */
[----:B0-----:R-:W-:Y:S01]  /*2310*/  LEA R5, R51, UR4, 0x2 ;  /* 0x0000000433057c11 */ /* 0x001fe2000f8e10ff */
[----:B------:R0:W-:Y:S01]  /*2320*/  STS [R6], R13 ;  /* 0x0000000d06007388 */ /* 0x0001e20000000800 */
[----:B------:R-:W-:Y:S02]  /*2330*/  LEA R2, R53, UR4, 0x2 ;  /* 0x0000000435027c11 */ /* 0x000fe4000f8e10ff */
[----:B-1----:R-:W-:Y:S01]  /*2340*/  LEA R3, R55, UR4, 0x2 ;  /* 0x0000000437037c11 */ /* 0x002fe2000f8e10ff */
[----:B------:R1:W-:Y:S01]  /*2350*/  STS [R9], R14 ;  /* 0x0000000e09007388 */ /* 0x0003e20000000800 */
[----:B------:R-:W-:-:S02]  /*2360*/  LEA R4, R57, UR4, 0x2 ;  /* 0x0000000439047c11 */ /* 0x000fc4000f8e10ff */
[----:B--2---:R-:W-:Y:S01]  /*2370*/  LEA R7, R59, UR4, 0x2 ;  /* 0x000000043b077c11 */ /* 0x004fe2000f8e10ff */
[----:B------:R2:W-:Y:S01]  /*2380*/  STS [R8], R15 ;  /* 0x0000000f08007388 */ /* 0x0005e20000000800 */
[----:B0-----:R-:W-:-:S03]  /*2390*/  LEA R6, R61, UR4, 0x2 ;  /* 0x000000043d067c11 */ /* 0x001fc6000f8e10ff */
[----:B------:R0:W-:Y:S01]  /*23a0*/  STS [R11], R16 ;  /* 0x000000100b007388 */ /* 0x0001e20000000800 */
[----:B-1----:R-:W-:-:S03]  /*23b0*/  LEA R9, R63, UR4, 0x2 ;  /* 0x000000043f097c11 */ /* 0x002fc6000f8e10ff */
[----:B------:R1:W-:Y:S01]  /*23c0*/  STS [R10], R17 ;  /* 0x000000110a007388 */ /* 0x0003e20000000800 */
[----:B--2---:R-:W-:-:S03]  /*23d0*/  LEA R8, R65, UR4, 0x2 ;  /* 0x0000000441087c11 */ /* 0x004fc6000f8e10ff */
[----:B------:R2:W-:Y:S01]  /*23e0*/  STS [R5], R18 ;  /* 0x0000001205007388 */ /* 0x0005e20000000800 */
[----:B0-----:R-:W-:-:S03]  /*23f0*/  LEA R11, R71, UR4, 0x2 ;  /* 0x00000004470b7c11 */ /* 0x001fc6000f8e10ff */
[----:B------:R0:W-:Y:S01]  /*2400*/  STS [R2], R19 ;  /* 0x0000001302007388 */ /* 0x0001e20000000800 */
[----:B-1----:R-:W-:-:S03]  /*2410*/  LEA R10, R69, UR4, 0x2 ;  /* 0x00000004450a7c11 */ /* 0x002fc6000f8e10ff */
[----:B------:R0:W-:Y:S01]  /*2420*/  STS [R3], R20 ;  /* 0x0000001403007388 */ /* 0x0001e20000000800 */
[----:B--2---:R-:W-:-:S03]  /*2430*/  LEA R5, R67, UR4, 0x2 ;  /* 0x0000000443057c11 */ /* 0x004fc6000f8e10ff */
[----:B------:R0:W-:Y:S04]  /*2440*/  STS [R4], R21 ;  /* 0x0000001504007388 */ /* 0x0001e80000000800 */
[----:B------:R0:W-:Y:S04]  /*2450*/  STS [R7], R22 ;  /* 0x0000001607007388 */ /* 0x0001e80000000800 */
[----:B------:R0:W-:Y:S04]  /*2460*/  STS [R6], R23 ;  /* 0x0000001706007388 */ /* 0x0001e80000000800 */
[----:B------:R0:W-:Y:S04]  /*2470*/  STS [R9], R24 ;  /* 0x0000001809007388 */ /* 0x0001e80000000800 */
[----:B------:R0:W-:Y:S04]  /*2480*/  STS [R8], R25 ;  /* 0x0000001908007388 */ /* 0x0001e80000000800 */
[----:B------:R0:W-:Y:S04]  /*2490*/  STS [R5], R26 ;  /* 0x0000001a05007388 */ /* 0x0001e80000000800 */
[----:B------:R0:W-:Y:S04]  /*24a0*/  STS [R10], R27 ;  /* 0x0000001b0a007388 */ /* 0x0001e80000000800 */
[----:B------:R0:W-:Y:S01]  /*24b0*/  STS [R11], R28 ;  /* 0x0000001c0b007388 */ /* 0x0001e20000000800 */
[----:B------:R-:W-:Y:S06]  /*24c0*/  BAR.SYNC.DEFER_BLOCKING 0x0 ;  /* 0x0000000000007b1d */ /* 0x000fec0000010000 */
[----:B------:R0:W1:Y:S04]  /*24d0*/  LDS R2, [R35] ;  /* 0x0000000023027984 */ /* 0x0000680000000800 */
[----:B------:R0:W2:Y:S04]  /*24e0*/  LDS R3, [R35+0x4] ;  /* 0x0000040023037984 */ /* 0x0000a80000000800 */
[----:B------:R0:W3:Y:S04]  /*24f0*/  LDS R12, [R35+0x8] ;  /* 0x00000800230c7984 */ /* 0x0000e80000000800 */
[----:B------:R0:W4:Y:S04]  /*2500*/  LDS R13, [R35+0xc] ;  /* 0x00000c00230d7984 */ /* 0x0001280000000800 */
[----:B------:R0:W0:Y:S04]  /*2510*/  LDS R14, [R35+0x10] ;  /* 0x00001000230e7984 */ /* 0x0000280000000800 */
        /* <DEDUP_REMOVED lines=13> */
[----:B------:R0:W0:Y:S01]  /*25f0*/  LDS R28, [R35+0x48] ;  /* 0x00004800231c7984 */ /* 0x0000220000000800 */
[----:B------:R-:W-:Y:S06]  /*2600*/  BAR.SYNC.DEFER_BLOCKING 0x0 ;  /* 0x0000000000007b1d */ /* 0x000fec0000010000 */
[----:B-1234-:R-:W-:Y:S05]  /*2610*/  BRA `(.L_x_220) ;  /* 0xffffffdc00f87947 */ /* 0x01efea000383ffff */
.L_x_219:
[----:B------:R-:W-:Y:S01]  /*2620*/  LEA R5, R5, UR4, 0x2 ;  /* 0x0000000405057c11 */ /* 0x000fe2000f8e10ff */
[----:B------:R-:W-:Y:S01]  /*2630*/  IMAD R35, R0, -0x48, R35 ;  /* 0xffffffb800237824 */ /* 0x000fe200078e0223 */
[----:B------:R-:W-:Y:S02]  /*2640*/  LEA R4, R7, UR4, 0x2 ;  /* 0x0000000407047c11 */ /* 0x000fe4000f8e10ff */
[----:B------:R-:W-:Y:S01]  /*2650*/  LEA R39, R39, UR4, 0x2 ;  /* 0x0000000427277c11 */ /* 0x000fe2000f8e10ff */
[----:B------:R0:W-:Y:S01]  /*2660*/  STS [R5], R2 ;  /* 0x0000000205007388 */ /* 0x0001e20000000800 */
[----:B------:R-:W-:Y:S02]  /*2670*/  LEA R6, R41, UR4, 0x2 ;  /* 0x0000000429067c11 */ /* 0x000fe4000f8e10ff */
[----:B------:R-:W-:Y:S01]  /*2680*/  LEA R43, R43, UR4, 0x2 ;  /* 0x000000042b2b7c11 */ /* 0x000fe2000f8e10ff */
[----:B------:R1:W-:Y:S01]  /*2690*/  STS [R4], R3 ;  /* 0x0000000304007388 */ /* 0x0003e20000000800 */
[----:B------:R-:W-:-:S02]  /*26a0*/  LEA R8, R45, UR4, 0x2 ;  /* 0x000000042d087c11 */ /* 0x000fc4000f8e10ff */
[----:B------:R-:W-:Y:S01]  /*26b0*/  LEA R47, R47, UR4, 0x2 ;  /* 0x000000042f2f7c11 */ /* 0x000fe2000f8e10ff */
[----:B------:R-:W-:Y:S01]  /*26c0*/  STS [R39], R12 ;  /* 0x0000000c27007388 */ /* 0x000fe20000000800 */
[----:B------:R-:W-:Y:S02]  /*26d0*/  LEA R10, R49, UR4, 0x2 ;  /* 0x00000004310a7c11 */ /* 0x000fe4000f8e10ff */
[----:B------:R-:W-:Y:S01]  /*26e0*/  LEA R51, R51, UR4, 0x2 ;  /* 0x0000000433337c11 */ /* 0x000fe2000f8e10ff */
[----:B------:R2:W-:Y:S01]  /*26f0*/  STS [R6], R13 ;  /* 0x0000000d06007388 */ /* 0x0005e20000000800 */
[----:B0-----:R-:W-:Y:S02]  /*2700*/  LEA R2, R53, UR4, 0x2 ;  /* 0x0000000435027c11 */ /* 0x001fe4000f8e10ff */
[----:B------:R-:W-:Y:S01]  /*2710*/  LEA R55, R55, UR4, 0x2 ;  /* 0x0000000437377c11 */ /* 0x000fe2000f8e10ff */
[----:B------:R-:W-:Y:S01]  /*2720*/  STS [R43], R14 ;  /* 0x0000000e2b007388 */ /* 0x000fe20000000800 */
[----:B-1----:R-:W-:-:S02]  /*2730*/  LEA R4, R57, UR4, 0x2 ;  /* 0x0000000439047c11 */ /* 0x002fc4000f8e10ff */
[----:B------:R-:W-:Y:S01]  /*2740*/  LEA R59, R59, UR4, 0x2 ;  /* 0x000000043b3b7c11 */ /* 0x000fe2000f8e10ff */
[----:B------:R0:W-:Y:S01]  /*2750*/  STS [R8], R15 ;  /* 0x0000000f08007388 */ /* 0x0001e20000000800 */
[----:B------:R-:W-:Y:S02]  /*2760*/  LEA R63, R63, UR4, 0x2 ;  /* 0x000000043f3f7c11 */ /* 0x000fe4000f8e10ff */
[----:B--2---:R-:W-:Y:S01]  /*2770*/  LEA R6, R61, UR4, 0x2 ;  /* 0x000000043d067c11 */ /* 0x004fe2000f8e10ff */
[----:B------:R-:W-:Y:S01]  /*2780*/  STS [R47], R16 ;  /* 0x000000102f007388 */ /* 0x000fe20000000800 */
[----:B------:R-:W-:Y:S02]  /*2790*/  LEA R67, R67, UR4, 0x2 ;  /* 0x0000000443437c11 */ /* 0x000fe4000f8e10ff */
[----:B------:R-:W-:Y:S01]  /*27a0*/  LEA R71, R71, UR4, 0x2 ;  /* 0x0000000447477c11 */ /* 0x000fe2000f8e10ff */
[----:B------:R1:W-:Y:S01]  /*27b0*/  STS [R10], R17 ;  /* 0x000000110a007388 */ /* 0x0003e20000000800 */
[----:B0-----:R-:W-:-:S03]  /*27c0*/  LEA R8, R65, UR4, 0x2 ;  /* 0x0000000441087c11 */ /* 0x001fc6000f8e10ff */
[----:B------:R-:W-:Y:S04]  /*27d0*/  STS [R51], R18 ;  /* 0x0000001233007388 */ /* 0x000fe80000000800 */
[----:B------:R0:W-:Y:S01]  /*27e0*/  STS [R2], R19 ;  /* 0x0000001302007388 */ /* 0x0001e20000000800 */
[----:B-1----:R-:W-:Y:S01]  /*27f0*/  LEA R10, R69, UR4, 0x2 ;  /* 0x00000004450a7c11 */ /* 0x002fe2000f8e10ff */
[----:B------:R-:W1:Y:S02]  /*2800*/  LDCU.64 UR4, c[0x0][0x3a0] ;  /* 0x00007400ff0477ac */ /* 0x000e640008000a00 */
[----:B------:R-:W-:Y:S04]  /*2810*/  STS [R55], R20 ;  /* 0x0000001437007388 */ /* 0x000fe80000000800 */
[----:B------:R2:W-:Y:S01]  /*2820*/  STS [R4], R21 ;  /* 0x0000001504007388 */ /* 0x0005e20000000800 */
[----:B0-----:R-:W0:Y:S03]  /*2830*/  LDC.64 R2, c[0x0][0x388] ;  /* 0x0000e200ff027b82 */ /* 0x001e260000000a00 */
[----:B------:R-:W-:Y:S04]  /*2840*/  STS [R59], R22 ;  /* 0x000000163b007388 */ /* 0x000fe80000000800 */
[----:B------:R3:W-:Y:S01]  /*2850*/  STS [R6], R23 ;  /* 0x0000001706007388 */ /* 0x0007e20000000800 */
[----:B--2---:R-:W-:-:S03]  /*2860*/  VIADD R4, R0, 0x100 ;  /* 0x0000010000047836 */ /* 0x004fc60000000000 */
[----:B------:R-:W-:Y:S02]  /*2870*/  STS [R63], R24 ;  /* 0x000000183f007388 */ /* 0x000fe40000000800 */
[----:B-1----:R-:W-:Y:S02]  /*2880*/  ISETP.GE.U32.AND P3, PT, R4, UR4, PT ;  /* 0x0000000404007c0c */ /* 0x002fe4000bf66070 */
[----:B------:R1:W-:Y:S01]  /*2890*/  STS [R8], R25 ;  /* 0x0000001908007388 */ /* 0x0003e20000000800 */
[C---:B------:R-:W-:Y:S02]  /*28a0*/  VIADD R4, R0.reuse, 0x200 ;  /* 0x0000020000047836 */ /* 0x040fe40000000000 */
[----:B---3--:R-:W-:Y:S01]  /*28b0*/  VIADD R6, R0, 0x300 ;  /* 0x0000030000067836 */ /* 0x008fe20000000000 */
[----:B------:R-:W-:Y:S01]  /*28c0*/  STS [R67], R26 ;  /* 0x0000001a43007388 */ /* 0x000fe20000000800 */
[----:B------:R-:W-:Y:S02]  /*28d0*/  ISETP.GE.U32.AND.EX P3, PT, RZ, UR5, PT, P3 ;  /* 0x00000005ff007c0c */ /* 0x000fe4000bf66130 */
[----:B------:R-:W-:Y:S01]  /*28e0*/  ISETP.GE.U32.AND P4, PT, R4, UR4, PT ;  /* 0x0000000404007c0c */ /* 0x000fe2000bf86070 */
[----:B------:R2:W-:Y:S01]  /*28f0*/  STS [R10], R27 ;  /* 0x0000001b0a007388 */ /* 0x0005e20000000800 */
[----:B------:R-:W-:Y:S01]  /*2900*/  ISETP.GE.U32.AND P1, PT, R6, UR4, PT ;  /* 0x0000000406007c0c */ /* 0x000fe2000bf26070 */
[C---:B0-----:R-:W-:Y:S01]  /*2910*/  IMAD.WIDE.U32 R2, R0.reuse, 0x4, R2 ;  /* 0x0000000400027825 */ /* 0x041fe200078e0002 */
[C---:B-1----:R-:W-:Y:S01]  /*2920*/  LOP3.LUT R8, R0.reuse, 0x400, RZ, 0xfc, !PT ;  /* 0x0000040000087812 */ /* 0x042fe200078efcff */
[----:B------:R-:W-:Y:S01]  /*2930*/  STS [R71], R28 ;  /* 0x0000001c47007388 */ /* 0x000fe20000000800 */
[----:B------:R-:W-:Y:S01]  /*2940*/  BAR.SYNC.DEFER_BLOCKING 0x0 ;  /* 0x0000000000007b1d */ /* 0x000fe20000010000 */
[----:B------:R-:W-:Y:S01]  /*2950*/  ISETP.GE.U32.AND.EX P1, PT, RZ, UR5, PT, P1 ;  /* 0x00000005ff007c0c */ /* 0x000fe2000bf26110 */
[----:B--2---:R-:W-:Y:S01]  /*2960*/  VIADD R10, R0, 0x500 ;  /* 0x00000500000a7836 */ /* 0x004fe20000000000 */
[----:B------:R-:W-:Y:S01]  /*2970*/  ISETP.GE.U32.AND P6, PT, R8, UR4, PT ;  /* 0x0000000408007c0c */ /* 0x000fe2000bfc6070 */
[C---:B------:R-:W-:Y:S01]  /*2980*/  VIADD R4, R0.reuse, 0x600 ;  /* 0x0000060000047836 */ /* 0x040fe20000000000 */
[----:B------:R-:W-:Y:S01]  /*2990*/  ISETP.GE.U32.AND.EX P4, PT, RZ, UR5, PT, P4 ;  /* 0x00000005ff007c0c */ /* 0x000fe2000bf86140 */
[----:B------:R-:W-:Y:S01]  /*29a0*/  VIADD R6, R0, 0x700 ;  /* 0x0000070000067836 */ /* 0x000fe20000000000 */
[----:B------:R-:W-:-:S02]  /*29b0*/  ISETP.GE.U32.AND P0, PT, R10, UR4, PT ;  /* 0x000000040a007c0c */ /* 0x000fc4000bf06070 */
[----:B------:R-:W-:Y:S02]  /*29c0*/  ISETP.GE.U32.AND.EX P6, PT, RZ, UR5, PT, P6 ;  /* 0x00000005ff007c0c */ /* 0x000fe4000bfc6160 */
[----:B------:R-:W-:Y:S02]  /*29d0*/  ISETP.GE.U32.AND.EX P0, PT, RZ, UR5, PT, P0 ;  /* 0x00000005ff007c0c */ /* 0x000fe4000bf06100 */
[----:B------:R-:W-:Y:S02]  /*29e0*/  ISETP.GE.U32.AND P5, PT, R4, UR4, PT ;  /* 0x0000000404007c0c */ /* 0x000fe4000bfa6070 */
[----:B------:R-:W-:Y:S02]  /*29f0*/  LOP3.LUT R4, R0, 0x800, RZ, 0xfc, !PT ;  /* 0x0000080000047812 */ /* 0x000fe400078efcff */
[----:B------:R-:W-:Y:S01]  /*2a00*/  ISETP.GE.U32.AND P2, PT, R6, UR4, PT ;  /* 0x0000000406007c0c */ /* 0x000fe2000bf46070 */
[----:B------:R-:W-:Y:S01]  /*2a10*/  VIADD R6, R0, 0x900 ;  /* 0x0000090000067836 */ /* 0x000fe20000000000 */
[----:B------:R-:W-:-:S02]  /*2a20*/  ISETP.GE.U32.AND.EX P5, PT, RZ, UR5, PT, P5 ;  /* 0x00000005ff007c0c */ /* 0x000fc4000bfa6150 */
[----:B------:R-:W-:Y:S01]  /*2a30*/  ISETP.GE.U32.AND.EX P2, PT, RZ, UR5, PT, P2 ;  /* 0x00000005ff007c0c */ /* 0x000fe2000bf46120 */
[----:B------:R-:W0:Y:S04]  /*2a40*/  LDS R5, [R35+0x400] ;  /* 0x0004000023057984 */ /* 0x000e280000000800 */
[----:B------:R-:W1:Y:S04]  /*2a50*/  LDS R9, [R35+0xc00] ;  /* 0x000c000023097984 */ /* 0x000e680000000800 */
        /* <DEDUP_REMOVED lines=8> */
[----:B0-----:R-:W-:Y:S01]  /*2ae0*/  @!P3 STG.E desc[UR10][R2.64+0x400], R5 ;  /* 0x000400050200b986 */ /* 0x001fe2000c10190a */
[----:B------:R-:W-:Y:S01]  /*2af0*/  ISETP.GE.U32.AND P3, PT, R4, UR4, PT ;  /* 0x0000000404007c0c */ /* 0x000fe2000bf66070 */
[----:B------:R-:W-:-:S02]  /*2b00*/  VIADD R4, R0, 0xa00 ;  /* 0x00000a0000047836 */ /* 0x000fc40000000000 */
[----:B------:R-:W0:Y:S01]  /*2b10*/  LDS R25, [R35+0x2c00] ;  /* 0x002c000023197984 */ /* 0x000e220000000800 */
[----:B------:R-:W-:-:S03]  /*2b20*/  ISETP.GE.U32.AND.EX P3, PT, RZ, UR5, PT, P3 ;  /* 0x00000005ff007c0c */ /* 0x000fc6000bf66130 */
[----:B-1----:R-:W-:Y:S01]  /*2b30*/  @!P1 STG.E desc[UR10][R2.64+0xc00], R9 ;  /* 0x000c000902009986 */ /* 0x002fe2000c10190a */
[----:B------:R-:W-:-:S03]  /*2b40*/  ISETP.GE.U32.AND P1, PT, R0, UR4, PT ;  /* 0x0000000400007c0c */ /* 0x000fc6000bf26070 */
[----:B------:R-:W1:Y:S04]  /*2b50*/  LDS R5, [R35+0x3000] ;  /* 0x0030000023057984 */ /* 0x000e680000000800 */
[----:B--2---:R-:W-:Y:S01]  /*2b60*/  @!P0 STG.E desc[UR10][R2.64+0x1400], R13 ;  /* 0x0014000d02008986 */ /* 0x004fe2000c10190a */
[----:B------:R-:W-:-:S03]  /*2b70*/  ISETP.GE.U32.AND.EX P0, PT, RZ, UR5, PT, P1 ;  /* 0x00000005ff007c0c */ /* 0x000fc6000bf06110 */
[----:B---3--:R-:W-:Y:S01]  /*2b80*/  @!P6 STG.E desc[UR10][R2.64+0x1000], R11 ;  /* 0x0010000b0200e986 */ /* 0x008fe2000c10190a */
[----:B------:R-:W-:Y:S01]  /*2b90*/  ISETP.GE.U32.AND P6, PT, R4, UR4, PT ;  /* 0x0000000404007c0c */ /* 0x000fe2000bfc6070 */
[----:B------:R-:W-:Y:S02]  /*2ba0*/  VIADD R4, R0, 0xb00 ;  /* 0x00000b0000047836 */ /* 0x000fe40000000000 */
[----:B----4-:R-:W-:Y:S01]  /*2bb0*/  @!P4 STG.E desc[UR10][R2.64+0x800], R7 ;  /* 0x000800070200c986 */ /* 0x010fe2000c10190a */
[----:B------:R-:W-:Y:S01]  /*2bc0*/  ISETP.GE.U32.AND P4, PT, R6, UR4, PT ;  /* 0x0000000406007c0c */ /* 0x000fe2000bf86070 */
[----:B------:R-:W-:Y:S01]  /*2bd0*/  VIADD R6, R0, 0xe00 ;  /* 0x00000e0000067836 */ /* 0x000fe20000000000 */
[----:B------:R-:W-:Y:S01]  /*2be0*/  ISETP.GE.U32.AND P1, PT, R4, UR4, PT ;  /* 0x0000000404007c0c */ /* 0x000fe2000bf26070 */
[----:B------:R-:W2:Y:S01]  /*2bf0*/  LDS R7, [R35+0x3400] ;  /* 0x0034000023077984 */ /* 0x000ea20000000800 */
[----:B------:R-:W-:Y:S02]  /*2c00*/  LOP3.LUT R4, R0, 0xc00, RZ, 0xfc, !PT ;  /* 0x00000c0000047812 */ /* 0x000fe400078efcff */
[----:B------:R-:W-:Y:S01]  /*2c10*/  ISETP.GE.U32.AND.EX P4, PT, RZ, UR5, PT, P4 ;  /* 0x00000005ff007c0c */ /* 0x000fe2000bf86140 */
[----:B------:R-:W3:Y:S01]  /*2c20*/  LDS R9, [R35+0x3800] ;  /* 0x0038000023097984 */ /* 0x000ee20000000800 */
[----:B------:R-:W-:-:S03]  /*2c30*/  ISETP.GE.U32.AND.EX P6, PT, RZ, UR5, PT, P6 ;  /* 0x00000005ff007c0c */ /* 0x000fc6000bfc6160 */
[----:B------:R-:W-:Y:S04]  /*2c40*/  LDS R11, [R35+0x3c00] ;  /* 0x003c0000230b7984 */ /* 0x000fe80000000800 */
[----:B------:R-:W-:Y:S04]  /*2c50*/  LDS R13, [R35+0x4000] ;  /* 0x00400000230d7984 */ /* 0x000fe80000000800 */
[----:B------:R-:W-:Y:S04]  /*2c60*/  LDS R27, [R35+0x4400] ;  /* 0x00440000231b7984 */ /* 0x000fe80000000800 */
[----:B------:R-:W4:Y:S04]  /*2c70*/  @!P0 LDS R29, [R35] ;  /* 0x00000000231d8984 */ /* 0x000f280000000800 */
[----:B-----5:R0:W-:Y:S01]  /*2c80*/  @!P5 STG.E desc[UR10][R2.64+0x1800], R15 ;  /* 0x0018000f0200d986 */ /* 0x0201e2000c10190a */
[----:B------:R-:W-:Y:S01]  /*2c90*/  ISETP.GE.U32.AND P5, PT, R4, UR4, PT ;  /* 0x0000000404007c0c */ /* 0x000fe2000bfa6070 */
[----:B------:R-:W-:-:S02]  /*2ca0*/  VIADD R4, R0, 0xd00 ;  /* 0x00000d0000047836 */ /* 0x000fc40000000000 */
[----:B------:R0:W-:Y:S01]  /*2cb0*/  @!P2 STG.E desc[UR10][R2.64+0x1c00], R17 ;  /* 0x001c00110200a986 */ /* 0x0001e2000c10190a */
[----:B------:R-:W-:Y:S02]  /*2cc0*/  ISETP.GE.U32.AND.EX P2, PT, RZ, UR5, PT, P1 ;  /* 0x00000005ff007c0c */ /* 0x000fe4000bf46110 */
[----:B------:R-:W-:Y:S01]  /*2cd0*/  ISETP.GE.U32.AND.EX P5, PT, RZ, UR5, PT, P5 ;  /* 0x00000005ff007c0c */ /* 0x000fe2000bfa6150 */
[----:B------:R0:W-:Y:S01]  /*2ce0*/  @!P3 STG.E desc[UR10][R2.64+0x2000], R19 ;  /* 0x002000130200b986 */ /* 0x0001e2000c10190a */
[----:B------:R-:W-:Y:S01]  /*2cf0*/  ISETP.GE.U32.AND P1, PT, R4, UR4, PT ;  /* 0x0000000404007c0c */ /* 0x000fe2000bf26070 */
[----:B------:R-:W-:Y:S01]  /*2d00*/  VIADD R4, R0, 0xf00 ;  /* 0x00000f0000047836 */ /* 0x000fe20000000000 */
[----:B------:R-:W-:Y:S01]  /*2d10*/  ISETP.GE.U32.AND P3, PT, R6, UR4, PT ;  /* 0x0000000406007c0c */ /* 0x000fe2000bf66070 */
[----:B------:R1:W-:Y:S01]  /*2d20*/  @!P4 STG.E desc[UR10][R2.64+0x2400], R21 ;  /* 0x002400150200c986 */ /* 0x0003e2000c10190a */
[----:B------:R-:W-:Y:S01]  /*2d30*/  VIADD R6, R0, 0x1100 ;  /* 0x0000110000067836 */ /* 0x000fe20000000000 */
[----:B------:R-:W-:-:S02]  /*2d40*/  ISETP.GE.U32.AND.EX P1, PT, RZ, UR5, PT, P1 ;  /* 0x00000005ff007c0c */ /* 0x000fc4000bf26110 */
[----:B------:R-:W-:Y:S01]  /*2d50*/  ISETP.GE.U32.AND P4, PT, R4, UR4, PT ;  /* 0x0000000404007c0c */ /* 0x000fe2000bf86070 */
[----:B------:R2:W-:Y:S01]  /*2d60*/  @!P6 STG.E desc[UR10][R2.64+0x2800], R23 ;  /* 0x002800170200e986 */ /* 0x0005e2000c10190a */
[C---:B------:R-:W-:Y:S01]  /*2d70*/  LOP3.LUT R4, R0.reuse, 0x1000, RZ, 0xfc, !PT ;  /* 0x0000100000047812 */ /* 0x040fe200078efcff */
[----:B------:R-:W-:Y:S01]  /*2d80*/  VIADD R0, R0, 0x1200 ;  /* 0x0000120000007836 */ /* 0x000fe20000000000 */
[----:B------:R-:W-:Y:S01]  /*2d90*/  ISETP.GE.U32.AND.EX P3, PT, RZ, UR5, PT, P3 ;  /* 0x00000005ff007c0c */ /* 0x000fe2000bf66130 */
[----:B0-----:R0:W-:Y:S01]  /*2da0*/  @!P2 STG.E desc[UR10][R2.64+0x2c00], R25 ;  /* 0x002c00190200a986 */ /* 0x0011e2000c10190a */
[----:B------:R-:W-:Y:S02]  /*2db0*/  ISETP.GE.U32.AND P6, PT, R4, UR4, PT ;  /* 0x0000000404007c0c */ /* 0x000fe4000bfc6070 */
[----:B------:R-:W-:Y:S01]  /*2dc0*/  ISETP.GE.U32.AND P2, PT, R6, UR4, PT ;  /* 0x0000000406007c0c */ /* 0x000fe2000bf46070 */
[----:B-1----:R0:W-:Y:S01]  /*2dd0*/  @!P5 STG.E desc[UR10][R2.64+0x3000], R5 ;  /* 0x003000050200d986 */ /* 0x0021e2000c10190a */
[----:B------:R-:W-:-:S02]  /*2de0*/  ISETP.GE.U32.AND P5, PT, R0, UR4, PT ;  /* 0x0000000400007c0c */ /* 0x000fc4000bfa6070 */
[----:B------:R-:W-:Y:S01]  /*2df0*/  ISETP.GE.U32.AND.EX P4, PT, RZ, UR5, PT, P4 ;  /* 0x00000005ff007c0c */ /* 0x000fe2000bf86140 */
[----:B--2---:R0:W-:Y:S01]  /*2e00*/  @!P1 STG.E desc[UR10][R2.64+0x3400], R7 ;  /* 0x0034000702009986 */ /* 0x0041e2000c10190a */
[----:B------:R-:W-:Y:S02]  /*2e10*/  ISETP.GE.U32.AND.EX P6, PT, RZ, UR5, PT, P6 ;  /* 0x00000005ff007c0c */ /* 0x000fe4000bfc6160 */
[----:B------:R-:W-:Y:S01]  /*2e20*/  ISETP.GE.U32.AND.EX P2, PT, RZ, UR5, PT, P2 ;  /* 0x00000005ff007c0c */ /* 0x000fe2000bf46120 */
[----:B---3--:R0:W-:Y:S01]  /*2e30*/  @!P3 STG.E desc[UR10][R2.64+0x3800], R9 ;  /* 0x003800090200b986 */ /* 0x0081e2000c10190a */
[----:B------:R-:W-:-:S03]  /*2e40*/  ISETP.GE.U32.AND.EX P5, PT, RZ, UR5, PT, P5 ;  /* 0x00000005ff007c0c */ /* 0x000fc6000bfa6150 */
[----:B----4-:R0:W-:Y:S04]  /*2e50*/  @!P0 STG.E desc[UR10][R2.64], R29 ;  /* 0x0000001d02008986 */ /* 0x0101e8000c10190a */
[----:B------:R0:W-:Y:S04]  /*2e60*/  @!P4 STG.E desc[UR10][R2.64+0x3c00], R11 ;  /* 0x003c000b0200c986 */ /* 0x0001e8000c10190a */
[----:B------:R0:W-:Y:S04]  /*2e70*/  @!P6 STG.E desc[UR10][R2.64+0x4000], R13 ;  /* 0x0040000d0200e986 */ /* 0x0001e8000c10190a */
[----:B------:R0:W-:Y:S01]  /*2e80*/  @!P2 STG.E desc[UR10][R2.64+0x4400], R27 ;  /* 0x0044001b0200a986 */ /* 0x0001e2000c10190a */
[----:B------:R-:W-:Y:S05]  /*2e90*/  @P5 EXIT ;  /* 0x000000000000594d */ /* 0x000fea0003800000 */
[----:B------:R-:W1:Y:S04]  /*2ea0*/  LDS R35, [R35+0x4800] ;  /* 0x0048000023237984 */ /* 0x000e680000000800 */
[----:B-1----:R-:W-:Y:S01]  /*2eb0*/  STG.E desc[UR10][R2.64+0x4800], R35 ;  /* 0x0048002302007986 */ /* 0x002fe2000c10190a */
[----:B------:R-:W-:Y:S05]  /*2ec0*/  EXIT ;  /* 0x000000000000794d */ /* 0x000fea0003800000 */
.L_x_221:
        /* <DEDUP_REMOVED lines=11> */
.L_x_248:


//--------------------- .text._ZN3cub18CUB_300001_SM_10006detail11EmptyKernelIvEEvv --------------------------
	.section	.text._ZN3cub18CUB_300001_SM_10006detail11EmptyKernelIvEEvv,"ax",@progbits
	.align	128
        .global         _ZN3cub18CUB_300001_SM_10006detail11EmptyKernelIvEEvv
        .type           _ZN3cub18CUB_300001_SM_10006detail11EmptyKernelIvEEvv,@function
        .size           _ZN3cub18CUB_300001_SM_10006detail11EmptyKernelIvEEvv,(.L_x_249 - _ZN3cub18CUB_300001_SM_10006detail11EmptyKernelIvEEvv)
        .other          _ZN3cub18CUB_300001_SM_10006detail11EmptyKernelIvEEvv,@"STO_CUDA_ENTRY STV_DEFAULT"
_ZN3cub18CUB_300001_SM_10006detail11EmptyKernelIvEEvv:
.text._ZN3cub18CUB_300001_SM_10006detail11EmptyKernelIvEEvv:
[----:B------:R-:W-:Y:S01]  /*0000*/  LDC R1, c[0x0][0x37c] ;  /* 0x0000df00ff017b82 */ /* 0x000fe20000000800 */
[----:B------:R-:W-:Y:S05]  /*0010*/  EXIT ;  /* 0x000000000000794d */ /* 0x000fea0003800000 */
.L_x_222:
        /* <DEDUP_REMOVED lines=14> */
.L_x_249:


//--------------------- .text._Z7scatterPjiS_iiiS_S_ --------------------------
	.section	.text._Z7scatterPjiS_iiiS_S_,"ax",@progbits
	.align	128
        .global         _Z7scatterPjiS_iiiS_S_
        .type           _Z7scatterPjiS_iiiS_S_,@function
        .size           _Z7scatterPjiS_iiiS_S_,(.L_x_250 - _Z7scatterPjiS_iiiS_S_)
        .other          _Z7scatterPjiS_iiiS_S_,@"STO_CUDA_ENTRY STV_DEFAULT"
_Z7scatterPjiS_iiiS_S_:
.text._Z7scatterPjiS_iiiS_S_:
[----:B------:R-:W-:Y:S01]  /*0000*/  LDC R1, c[0x0][0x37c] ;  /* 0x0000df00ff017b82 */ /* 0x000fe20000000800 */
[----:B------:R-:W0:Y:S07]  /*0010*/  S2R R8, SR_TID.X ;  /* 0x0000000000087919 */ /* 0x000e2e0000002100 */
[----:B------:R-:W0:Y:S01]  /*0020*/  S2UR UR6, SR_CTAID.X ;  /* 0x00000000000679c3 */ /* 0x000e220000002500 */
[----:B------:R-:W1:Y:S07]  /*0030*/  LDCU UR4, c[0x0][0x388] ;  /* 0x00007100ff0477ac */ /* 0x000e6e0008000800 */
[----:B------:R-:W0:Y:S02]  /*0040*/  LDC R5, c[0x0][0x360] ;  /* 0x0000d800ff057b82 */ /* 0x000e240000000800 */
[----:B0-----:R-:W-:-:S05]  /*0050*/  IMAD R5, R5, UR6, R8 ;  /* 0x0000000605057c24 */ /* 0x001fca000f8e0208 */
[----:B-1----:R-:W-:-:S13]  /*0060*/  ISETP.GE.AND P0, PT, R5, UR4, PT ;  /* 0x0000000405007c0c */ /* 0x002fda000bf06270 */
[----:B------:R-:W-:Y:S05]  /*0070*/  @P0 EXIT ;  /* 0x000000000000094d */ /* 0x000fea0003800000 */
[----:B------:R-:W0:Y:S01]  /*0080*/  LDC.64 R2, c[0x0][0x380] ;  /* 0x0000e000ff027b82 */ /* 0x000e220000000a00 */
[----:B------:R-:W1:Y:S01]  /*0090*/  LDCU.64 UR4, c[0x0][0x358] ;  /* 0x00006b00ff0477ac */ /* 0x000e620008000a00 */
[----:B------:R-:W2:Y:S06]  /*00a0*/  LDCU UR7, c[0x0][0x39c] ;  /* 0x00007380ff0777ac */ /* 0x000eac0008000800 */
[----:B------:R-:W3:Y:S08]  /*00b0*/  LDC R13, c[0x0][0x3a0] ;  /* 0x0000e800ff0d7b82 */ /* 0x000ef00000000800 */
[----:B------:R-:W4:Y:S01]  /*00c0*/  LDC R15, c[0x0][0x370] ;  /* 0x0000dc00ff0f7b82 */ /* 0x000f220000000800 */
[----:B0-----:R-:W-:-:S07]  /*00d0*/  IMAD.WIDE R2, R5, 0x4, R2 ;  /* 0x0000000405027825 */ /* 0x001fce00078e0202 */
[----:B------:R-:W0:Y:S01]  /*00e0*/  LDC.64 R6, c[0x0][0x3b0] ;  /* 0x0000ec00ff067b82 */ /* 0x000e220000000a00 */
[----:B-1----:R-:W2:Y:S01]  /*00f0*/  LDG.E R9, desc[UR4][R2.64] ;  /* 0x0000000402097981 */ /* 0x002ea2000c1e1900 */
[----:B---3--:R-:W-:-:S06]  /*0100*/  IADD3 R11, PT, PT, R13, -0x1, RZ ;  /* 0xffffffff0d0b7810 */ /* 0x008fcc0007ffe0ff */
[----:B------:R-:W1:Y:S01]  /*0110*/  LDC.64 R4, c[0x0][0x3a8] ;  /* 0x0000ea00ff047b82 */ /* 0x000e620000000a00 */
[----:B--2---:R-:W-:-:S04]  /*0120*/  SHF.R.U32.HI R0, RZ, UR7, R9 ;  /* 0x00000007ff007c19 */ /* 0x004fc80008011609 */
[----:B------:R-:W-:-:S05]  /*0130*/  LOP3.LUT R0, R0, R11, RZ, 0xc0, !PT ;  /* 0x0000000b00007212 */ /* 0x000fca00078ec0ff */
[----:B------:R-:W-:Y:S02]  /*0140*/  IMAD R13, R13, UR6, R0 ;  /* 0x000000060d0d7c24 */ /* 0x000fe4000f8e0200 */
[----:B----4-:R-:W-:Y:S02]  /*0150*/  IMAD R11, R0, R15, UR6 ;  /* 0x00000006000b7e24 */ /* 0x010fe4000f8e020f */
[----:B-1----:R-:W-:-:S04]  /*0160*/  IMAD.WIDE.U32 R4, R13, 0x4, R4 ;  /* 0x000000040d047825 */ /* 0x002fc800078e0004 */
[----:B0-----:R-:W-:Y:S02]  /*0170*/  IMAD.WIDE.U32 R2, R11, 0x4, R6 ;  /* 0x000000040b027825 */ /* 0x001fe400078e0006 */
[----:B------:R-:W2:Y:S01]  /*0180*/  LDG.E R5, desc[UR4][R4.64] ;  /* 0x0000000404057981 */ /* 0x000ea2000c1e1900 */
[----:B------:R-:W0:Y:S03]  /*0190*/  LDC.64 R6, c[0x0][0x390] ;  /* 0x0000e400ff067b82 */ /* 0x000e260000000a00 */
[----:B------:R-:W2:Y:S02]  /*01a0*/  LDG.E R2, desc[UR4][R2.64] ;  /* 0x0000000402027981 */ /* 0x000ea4000c1e1900 */
[----:B--2---:R-:W-:-:S05]  /*01b0*/  IADD3 R11, PT, PT, -R5, R2, R8 ;  /* 0x00000002050b7210 */ /* 0x004fca0007ffe108 */
[----:B0-----:R-:W-:-:S05]  /*01c0*/  IMAD.WIDE R6, R11, 0x4, R6 ;  /* 0x000000040b067825 */ /* 0x001fca00078e0206 */
[----:B------:R-:W-:Y:S01]  /*01d0*/  STG.E desc[UR4][R6.64], R9 ;  /* 0x0000000906007986 */ /* 0x000fe2000c101904 */
[----:B------:R-:W-:Y:S05]  /*01e0*/  EXIT ;  /* 0x000000000000794d */ /* 0x000fea0003800000 */
.L_x_223:
        /* <DEDUP_REMOVED lines=9> */
.L_x_250:


//--------------------- .text._Z13radixSort1bitPjiS_iiiS_ --------------------------
	.section	.text._Z13radixSort1bitPjiS_iiiS_,"ax",@progbits
	.align	128
        .global         _Z13radixSort1bitPjiS_iiiS_
        .type           _Z13radixSort1bitPjiS_iiiS_,@function
        .size           _Z13radixSort1bitPjiS_iiiS_,(.L_x_251 - _Z13radixSort1bitPjiS_iiiS_)
        .other          _Z13radixSort1bitPjiS_iiiS_,@"STO_CUDA_ENTRY STV_DEFAULT"
_Z13radixSort1bitPjiS_iiiS_:
.text._Z13radixSort1bitPjiS_iiiS_:
[----:B------:R-:W-:Y:S01]  /*0000*/  LDC R1, c[0x0][0x37c] ;  /* 0x0000df00ff017b82 */ /* 0x000fe20000000800 */
[----:B------:R-:W0:Y:S01]  /*0010*/  S2R R0, SR_TID.X ;  /* 0x0000000000007919 */ /* 0x000e220000002100 */
[----:B------:R-:W1:Y:S06]  /*0020*/  LDCU UR4, c[0x0][0x398] ;  /* 0x00007300ff0477ac */ /* 0x000e6c0008000800 */
[----:B------:R-:W2:Y:S01]  /*0030*/  S2UR UR7, SR_CTAID.X ;  /* 0x00000000000779c3 */ /* 0x000ea20000002500 */
[----:B------:R-:W3:Y:S07]  /*0040*/  LDCU.64 UR8, c[0x0][0x358] ;  /* 0x00006b00ff0877ac */ /* 0x000eee0008000a00 */
[----:B------:R-:W2:Y:S08]  /*0050*/  LDC R2, c[0x0][0x360] ;  /* 0x0000d800ff027b82 */ /* 0x000eb00000000800 */
[----:B------:R-:W4:Y:S01]  /*0060*/  LDC.64 R18, c[0x0][0x380] ;  /* 0x0000e000ff127b82 */ /* 0x000f220000000a00 */
[----:B-1----:R-:W-:Y:S01]  /*0070*/  UISETP.GE.AND UP0, UPT, UR4, 0x1, UPT ;  /* 0x000000010400788c */ /* 0x002fe2000bf06270 */
[----:B--2---:R-:W-:-:S04]  /*0080*/  IMAD R3, R2, UR7, RZ ;  /* 0x0000000702037c24 */ /* 0x004fc8000f8e02ff */
[----:B0-----:R-:W-:Y:S02]  /*0090*/  IMAD.IADD R4, R3, 0x1, R0 ;  /* 0x0000000103047824 */ /* 0x001fe400078e0200 */
[----:B----4-:R-:W-:Y:S02]  /*00a0*/  IMAD.MOV.U32 R12, RZ, RZ, R18 ;  /* 0x000000ffff0c7224 */ /* 0x010fe400078e0012 */
[----:B------:R-:W-:Y:S01]  /*00b0*/  IMAD.MOV.U32 R13, RZ, RZ, R19 ;  /* 0x000000ffff0d7224 */ /* 0x000fe200078e0013 */
[----:B---3--:R-:W-:Y:S06]  /*00c0*/  BRA.U !UP0, `(.L_x_224) ;  /* 0x0000000508f47547 */ /* 0x008fec000b800000 */
[----:B------:R-:W0:Y:S01]  /*00d0*/  S2R R6, SR_CgaCtaId ;  /* 0x0000000000067919 */ /* 0x000e220000008800 */
[----:B------:R-:W1:Y:S01]  /*00e0*/  LDC R9, c[0x0][0x3a0] ;  /* 0x0000e800ff097b82 */ /* 0x000e620000000800 */
[----:B------:R-:W-:-:S05]  /*00f0*/  MOV R5, 0x400 ;  /* 0x0000040000057802 */ /* 0x000fca0000000f00 */
[----:B------:R-:W-:Y:S02]  /*0100*/  VIADD R7, R5, 0x400 ;  /* 0x0000040005077836 */ /* 0x000fe40000000000 */
[----:B------:R-:W2:Y:S01]  /*0110*/  LDC.64 R14, c[0x0][0x390] ;  /* 0x0000e400ff0e7b82 */ /* 0x000ea20000000a00 */
[----:B------:R-:W-:-:S04]  /*0120*/  IMAD.IADD R5, R3, 0x1, R2 ;  /* 0x0000000103057824 */ /* 0x000fc800078e0202 */
[----:B------:R-:W-:Y:S02]  /*0130*/  VIADD R8, R5, 0xffffffff ;  /* 0xffffffff05087836 */ /* 0x000fe40000000000 */
[----:B-1----:R-:W-:Y:S01]  /*0140*/  VIADD R9, R9, 0xffffffff ;  /* 0xffffffff09097836 */ /* 0x002fe20000000000 */
[----:B0-----:R-:W-:Y:S01]  /*0150*/  LEA R7, R6, R7, 0x18 ;  /* 0x0000000706077211 */ /* 0x001fe200078ec0ff */
[----:B------:R-:W-:-:S04]  /*0160*/  IMAD.MOV.U32 R6, RZ, RZ, RZ ;  /* 0x000000ffff067224 */ /* 0x000fc800078e00ff */
[--C-:B------:R-:W-:Y:S02]  /*0170*/  IMAD R10, R0, 0x4, R7.reuse ;  /* 0x00000004000a7824 */ /* 0x100fe400078e0207 */
[----:B--2---:R-:W-:-:S07]  /*0180*/  IMAD R11, R2, 0x4, R7 ;  /* 0x00000004020b7824 */ /* 0x004fce00078e0207 */
.L_x_232:
[----:B------:R-:W0:Y:S01]  /*0190*/  LDCU UR4, c[0x0][0x388] ;  /* 0x00007100ff0477ac */ /* 0x000e220008000800 */
[C---:B------:R-:W-:Y:S01]  /*01a0*/  IMAD.WIDE R16, R4.reuse, 0x4, R18 ;  /* 0x0000000404107825 */ /* 0x040fe200078e0212 */
[----:B------:R-:W1:Y:S01]  /*01b0*/  LDC R23, c[0x0][0x388] ;  /* 0x0000e200ff177b82 */ /* 0x000e620000000800 */
[----:B0-----:R-:W-:-:S13]  /*01c0*/  ISETP.GE.AND P0, PT, R4, UR4, PT ;  /* 0x0000000404007c0c */ /* 0x001fda000bf06270 */
[----:B------:R-:W2:Y:S01]  /*01d0*/  @!P0 LDG.E R12, desc[UR8][R16.64] ;  /* 0x00000008100c8981 */ /* 0x000ea2000c1e1900 */
[----:B------:R-:W2:Y:S01]  /*01e0*/  @!P0 LDC R13, c[0x0][0x39c] ;  /* 0x0000e700ff0d8b82 */ /* 0x000ea20000000800 */
[----:B------:R-:W-:Y:S02]  /*01f0*/  ISETP.GE.U32.AND P1, PT, R2, 0x2, PT ;  /* 0x000000020200780c */ /* 0x000fe40003f26070 */
[----:B--2---:R-:W-:-:S04]  /*0200*/  @!P0 SHF.R.U32.HI R12, RZ, R13, R12 ;  /* 0x0000000dff0c8219 */ /* 0x004fc8000001160c */
[----:B------:R-:W-:-:S04]  /*0210*/  @!P0 LOP3.LUT R13, R12, R9, RZ, 0xc0, !PT ;  /* 0x000000090c0d8212 */ /* 0x000fc800078ec0ff */
[----:B------:R-:W-:-:S04]  /*0220*/  @!P0 SHF.R.U32.HI R13, RZ, R6, R13 ;  /* 0x00000006ff0d8219 */ /* 0x000fc8000001160d */
[----:B------:R-:W-:-:S05]  /*0230*/  @!P0 LOP3.LUT R13, R13, 0x1, RZ, 0xc0, !PT ;  /* 0x000000010d0d8812 */ /* 0x000fca00078ec0ff */
[----:B------:R0:W-:Y:S01]  /*0240*/  @!P0 STS [R10], R13 ;  /* 0x0000000d0a008388 */ /* 0x0001e20000000800 */
[----:B------:R-:W-:Y:S01]  /*0250*/  BAR.SYNC.DEFER_BLOCKING 0x0 ;  /* 0x0000000000007b1d */ /* 0x000fe20000010000 */
[----:B-1----:R-:W-:-:S05]  /*0260*/  ISETP.GT.U32.AND P0, PT, R5, R23, PT ;  /* 0x000000170500720c */ /* 0x002fca0003f04070 */
[----:B------:R-:W-:Y:S08]  /*0270*/  @!P1 BRA `(.L_x_225) ;  /* 0x0000000000389947 */ /* 0x000ff00003800000 */
[----:B------:R-:W-:-:S05]  /*0280*/  UMOV UR4, 0x1 ;  /* 0x0000000100047882 */ /* 0x000fca0000000000 */
.L_x_226:
[----:B------:R-:W-:Y:S01]  /*0290*/  ISETP.GE.U32.AND P1, PT, R0, UR4, PT ;  /* 0x0000000400007c0c */ /* 0x000fe2000bf26070 */
[----:B------:R-:W-:-:S12]  /*02a0*/  IMAD.MOV.U32 R12, RZ, RZ, RZ ;  /* 0x000000ffff0c7224 */ /* 0x000fd800078e00ff */
[----:B------:R-:W-:Y:S01]  /*02b0*/  @P1 VIADD R20, R0, -UR4 ;  /* 0x8000000400141c36 */ /* 0x000fe20008000000 */
[----:B------:R-:W-:-:S03]  /*02c0*/  USHF.L.U32 UR4, UR4, 0x1, URZ ;  /* 0x0000000104047899 */ /* 0x000fc600080006ff */
[----:B------:R-:W-:-:S05]  /*02d0*/  @P1 IMAD R20, R20, 0x4, R7 ;  /* 0x0000000414141824 */ /* 0x000fca00078e0207 */
[----:B------:R-:W-:Y:S01]  /*02e0*/  @P1 LDS R12, [R20] ;  /* 0x00000000140c1984 */ /* 0x000fe20000000800 */
[----:B------:R-:W-:Y:S06]  /*02f0*/  BAR.SYNC.DEFER_BLOCKING 0x0 ;  /* 0x0000000000007b1d */ /* 0x000fec0000010000 */
[----:B0-----:R-:W0:Y:S02]  /*0300*/  @P1 LDS R13, [R10] ;  /* 0x000000000a0d1984 */ /* 0x001e240000000800 */
[----:B0-----:R-:W-:-:S05]  /*0310*/  @P1 IMAD.IADD R13, R13, 0x1, R12 ;  /* 0x000000010d0d1824 */ /* 0x001fca00078e020c */
[----:B------:R1:W-:Y:S01]  /*0320*/  @P1 STS [R10], R13 ;  /* 0x0000000d0a001388 */ /* 0x0003e20000000800 */
[----:B------:R-:W-:Y:S01]  /*0330*/  BAR.SYNC.DEFER_BLOCKING 0x0 ;  /* 0x0000000000007b1d */ /* 0x000fe20000010000 */
[----:B------:R-:W-:-:S13]  /*0340*/  ISETP.LE.U32.AND P1, PT, R2, UR4, PT ;  /* 0x0000000402007c0c */ /* 0x000fda000bf23070 */
[----:B-1----:R-:W-:Y:S05]  /*0350*/  @!P1 BRA `(.L_x_226) ;  /* 0xfffffffc00cc9947 */ /* 0x002fea000383ffff */
.L_x_225:
[----:B------:R-:W-:Y:S02]  /*0360*/  IMAD.MOV.U32 R12, RZ, RZ, R14 ;  /* 0x000000ffff0c7224 */ /* 0x000fe400078e000e */
[----:B0-----:R-:W-:Y:S02]  /*0370*/  IMAD.MOV.U32 R13, RZ, RZ, R15 ;  /* 0x000000ffff0d7224 */ /* 0x001fe400078e000f */
[----:B------:R-:W-:Y:S02]  /*0380*/  IMAD.MOV.U32 R14, RZ, RZ, R18 ;  /* 0x000000ffff0e7224 */ /* 0x000fe400078e0012 */
[----:B------:R-:W-:Y:S01]  /*0390*/  IMAD.MOV.U32 R15, RZ, RZ, R19 ;  /* 0x000000ffff0f7224 */ /* 0x000fe200078e0013 */
[----:B------:R-:W-:Y:S06]  /*03a0*/  @P0 BRA `(.L_x_227) ;  /* 0x0000000000280947 */ /* 0x000fec0003800000 */
[----:B------:R-:W-:Y:S01]  /*03b0*/  IMAD.WIDE.U32 R18, R8, 0x4, R14 ;  /* 0x0000000408127825 */ /* 0x000fe200078e000e */
[----:B------:R-:W0:Y:S01]  /*03c0*/  LDC R21, c[0x0][0x39c] ;  /* 0x0000e700ff157b82 */ /* 0x000e220000000800 */
[----:B------:R-:W1:Y:S04]  /*03d0*/  LDS R25, [R11+-0x8] ;  /* 0xfffff8000b197984 */ /* 0x000e680000000800 */
[----:B------:R-:W0:Y:S02]  /*03e0*/  LDG.E R18, desc[UR8][R18.64] ;  /* 0x0000000812127981 */ /* 0x000e24000c1e1900 */
[----:B0-----:R-:W-:-:S04]  /*03f0*/  SHF.R.U32.HI R20, RZ, R21, R18 ;  /* 0x00000015ff147219 */ /* 0x001fc80000011612 */
[----:B------:R-:W-:-:S04]  /*0400*/  LOP3.LUT R27, R20, R9, RZ, 0xc0, !PT ;  /* 0x00000009141b7212 */ /* 0x000fc800078ec0ff */
[----:B------:R-:W-:-:S04]  /*0410*/  SHF.R.U32.HI R27, RZ, R6, R27 ;  /* 0x00000006ff1b7219 */ /* 0x000fc8000001161b */
[----:B------:R-:W-:-:S04]  /*0420*/  LOP3.LUT R27, R27, 0x1, RZ, 0xc0, !PT ;  /* 0x000000011b1b7812 */ /* 0x000fc800078ec0ff */
[----:B-1----:R-:W-:Y:S01]  /*0430*/  IADD3 R20, PT, PT, R2, -R25, -R27 ;  /* 0x8000001902147210 */ /* 0x002fe20007ffe81b */
[----:B------:R-:W-:Y:S06]  /*0440*/  BRA `(.L_x_228) ;  /* 0x0000000000847947 */ /* 0x000fec0003800000 */
.L_x_227:
[----:B------:R-:W-:-:S06]  /*0450*/  IMAD.WIDE R18, R23, 0x4, R14 ;  /* 0x0000000417127825 */ /* 0x000fcc00078e020e */
[----:B------:R0:W2:Y:S01]  /*0460*/  LDG.E R18, desc[UR8][R18.64+-0x4] ;  /* 0xfffffc0812127981 */ /* 0x0000a2000c1e1900 */
[----:B------:R-:W1:Y:S01]  /*0470*/  I2F.U32.RP R22, R2 ;  /* 0x0000000200167306 */ /* 0x000e620000209000 */
[----:B------:R-:W-:-:S07]  /*0480*/  ISETP.NE.U32.AND P1, PT, R2, RZ, PT ;  /* 0x000000ff0200720c */ /* 0x000fce0003f25070 */
[----:B-1----:R-:W1:Y:S02]  /*0490*/  MUFU.RCP R22, R22 ;  /* 0x0000001600167308 */ /* 0x002e640000001000 */
[----:B-1----:R-:W-:-:S06]  /*04a0*/  VIADD R20, R22, 0xffffffe ;  /* 0x0ffffffe16147836 */ /* 0x002fcc0000000000 */
[----:B------:R1:W3:Y:S02]  /*04b0*/  F2I.FTZ.U32.TRUNC.NTZ R21, R20 ;  /* 0x0000001400157305 */ /* 0x0002e4000021f000 */
[----:B-1----:R-:W-:Y:S02]  /*04c0*/  IMAD.MOV.U32 R20, RZ, RZ, RZ ;  /* 0x000000ffff147224 */ /* 0x002fe400078e00ff */
[----:B---3--:R-:W-:-:S04]  /*04d0*/  IMAD.MOV R25, RZ, RZ, -R21 ;  /* 0x000000ffff197224 */ /* 0x008fc800078e0a15 */
[----:B------:R-:W-:-:S04]  /*04e0*/  IMAD R25, R25, R2, RZ ;  /* 0x0000000219197224 */ /* 0x000fc800078e02ff */
[----:B------:R-:W-:Y:S02]  /*04f0*/  IMAD.HI.U32 R24, R21, R25, R20 ;  /* 0x0000001915187227 */ /* 0x000fe400078e0014 */
[----:B------:R-:W2:Y:S04]  /*0500*/  LDC R21, c[0x0][0x39c] ;  /* 0x0000e700ff157b82 */ /* 0x000ea80000000800 */
[----:B------:R-:W-:-:S04]  /*0510*/  IMAD.HI.U32 R24, R24, R23, RZ ;  /* 0x0000001718187227 */ /* 0x000fc800078e00ff */
[----:B------:R-:W-:-:S04]  /*0520*/  IMAD.MOV R24, RZ, RZ, -R24 ;  /* 0x000000ffff187224 */ /* 0x000fc800078e0a18 */
[----:B0-----:R-:W-:-:S05]  /*0530*/  IMAD R19, R2, R24, R23 ;  /* 0x0000001802137224 */ /* 0x001fca00078e0217 */
[----:B------:R-:W-:-:S13]  /*0540*/  ISETP.GE.U32.AND P0, PT, R19, R2, PT ;  /* 0x000000021300720c */ /* 0x000fda0003f06070 */
[----:B------:R-:W-:-:S05]  /*0550*/  @P0 IMAD.IADD R19, R19, 0x1, -R2 ;  /* 0x0000000113130824 */ /* 0x000fca00078e0a02 */
[----:B------:R-:W-:-:S13]  /*0560*/  ISETP.GE.U32.AND P0, PT, R19, R2, PT ;  /* 0x000000021300720c */ /* 0x000fda0003f06070 */
[----:B------:R-:W-:Y:S01]  /*0570*/  @P0 IMAD.IADD R19, R19, 0x1, -R2 ;  /* 0x0000000113130824 */ /* 0x000fe200078e0a02 */
[----:B------:R-:W-:-:S04]  /*0580*/  @!P1 LOP3.LUT R19, RZ, R2, RZ, 0x33, !PT ;  /* 0x00000002ff139212 */ /* 0x000fc800078e33ff */
[----:B------:R-:W-:-:S13]  /*0590*/  ISETP.GE.U32.AND P0, PT, R19, 0x2, PT ;  /* 0x000000021300780c */ /* 0x000fda0003f06070 */
[----:B------:R-:W-:-:S05]  /*05a0*/  @P0 IMAD R22, R19, 0x4, R7 ;  /* 0x0000000413160824 */ /* 0x000fca00078e0207 */
[----:B------:R-:W0:Y:S01]  /*05b0*/  @P0 LDS R20, [R22+-0x8] ;  /* 0xfffff80016140984 */ /* 0x000e220000000800 */
[-CC-:B--2---:R-:W-:Y:S02]  /*05c0*/  @P0 SHF.R.U32.HI R24, RZ, R21.reuse, R18.reuse ;  /* 0x00000015ff180219 */ /* 0x184fe40000011612 */
[----:B------:R-:W-:Y:S02]  /*05d0*/  @!P0 SHF.R.U32.HI R18, RZ, R21, R18 ;  /* 0x00000015ff128219 */ /* 0x000fe40000011612 */
[-C--:B------:R-:W-:Y:S02]  /*05e0*/  @P0 LOP3.LUT R25, R24, R9.reuse, RZ, 0xc0, !PT ;  /* 0x0000000918190212 */ /* 0x080fe400078ec0ff */
[----:B------:R-:W-:Y:S02]  /*05f0*/  @!P0 LOP3.LUT R27, R18, R9, RZ, 0xc0, !PT ;  /* 0x00000009121b8212 */ /* 0x000fe400078ec0ff */
[-C--:B------:R-:W-:Y:S02]  /*0600*/  @P0 SHF.R.U32.HI R25, RZ, R6.reuse, R25 ;  /* 0x00000006ff190219 */ /* 0x080fe40000011619 */
[----:B------:R-:W-:-:S02]  /*0610*/  @!P0 SHF.R.U32.HI R27, RZ, R6, R27 ;  /* 0x00000006ff1b8219 */ /* 0x000fc4000001161b */
[----:B------:R-:W-:Y:S02]  /*0620*/  @P0 LOP3.LUT R25, R25, 0x1, RZ, 0xc0, !PT ;  /* 0x0000000119190812 */ /* 0x000fe400078ec0ff */
[----:B------:R-:W-:Y:S02]  /*0630*/  @!P0 LOP3.LUT R18, R27, 0x1, RZ, 0xc0, !PT ;  /* 0x000000011b128812 */ /* 0x000fe400078ec0ff */
[----:B0-----:R-:W-:-:S03]  /*0640*/  @P0 IADD3 R20, PT, PT, R19, -R20, -R25 ;  /* 0x8000001413140210 */ /* 0x001fc60007ffe819 */
[----:B------:R-:W-:-:S07]  /*0650*/  @!P0 IMAD.IADD R20, R19, 0x1, -R18 ;  /* 0x0000000113148824 */ /* 0x000fce00078e0a12 */
.L_x_228:
[----:B------:R-:W-:Y:S01]  /*0660*/  ISETP.GE.AND P0, PT, R4, R23, PT ;  /* 0x000000170400720c */ /* 0x000fe20003f06270 */
[----:B------:R-:W-:-:S12]  /*0670*/  BSSY.RECONVERGENT B0, `(.L_x_229) ;  /* 0x000001b000007945 */ /* 0x000fd80003800200 */
[----:B------:R-:W-:Y:S05]  /*0680*/  @P0 BRA `(.L_x_230) ;  /* 0x0000000000640947 */ /* 0x000fea0003800000 */
[----:B------:R-:W-:-:S13]  /*0690*/  ISETP.NE.AND P0, PT, R0, RZ, PT ;  /* 0x000000ff0000720c */ /* 0x000fda0003f05270 */
[----:B------:R-:W-:Y:S05]  /*06a0*/  @P0 BRA `(.L_x_231) ;  /* 0x00000000002c0947 */ /* 0x000fea0003800000 */
[----:B------:R-:W2:Y:S01]  /*06b0*/  LDG.E R17, desc[UR8][R16.64] ;  /* 0x0000000810117981 */ /* 0x000ea2000c1e1900 */
[----:B------:R-:W-:-:S05]  /*06c0*/  IMAD.MOV.U32 R19, RZ, RZ, 0x1 ;  /* 0x00000001ff137424 */ /* 0x000fca00078e00ff */
[----:B------:R-:W-:Y:S02]  /*06d0*/  SHF.L.U32 R19, R19, R6, RZ ;  /* 0x0000000613137219 */ /* 0x000fe400000006ff */
[----:B--2---:R-:W-:-:S04]  /*06e0*/  SHF.R.U32.HI R18, RZ, R21, R17 ;  /* 0x00000015ff127219 */ /* 0x004fc80000011611 */
[----:B------:R-:W-:-:S13]  /*06f0*/  LOP3.LUT P0, RZ, R9, R19, R18, 0x80, !PT ;  /* 0x0000001309ff7212 */ /* 0x000fda0007808012 */
[----:B------:R-:W-:Y:S02]  /*0700*/  @P0 IMAD.IADD R21, R3, 0x1, R20 ;  /* 0x0000000103150824 */ /* 0x000fe400078e0214 */
[----:B------:R-:W-:-:S04]  /*0710*/  @!P0 IMAD.WIDE R18, R4, 0x4, R12 ;  /* 0x0000000404128825 */ /* 0x000fc800078e020c */
[----:B------:R-:W-:Y:S01]  /*0720*/  @P0 IMAD.WIDE.U32 R20, R21, 0x4, R12 ;  /* 0x0000000415140825 */ /* 0x000fe200078e000c */
[----:B------:R0:W-:Y:S04]  /*0730*/  @!P0 STG.E desc[UR8][R18.64], R17 ;  /* 0x0000001112008986 */ /* 0x0001e8000c101908 */
[----:B------:R0:W-:Y:S01]  /*0740*/  @P0 STG.E desc[UR8][R20.64], R17 ;  /* 0x0000001114000986 */ /* 0x0001e2000c101908 */
[----:B------:R-:W-:Y:S05]  /*0750*/  BRA `(.L_x_230) ;  /* 0x0000000000307947 */ /* 0x000fea0003800000 */
.L_x_231:
[----:B------:R-:W2:Y:S01]  /*0760*/  LDG.E R17, desc[UR8][R16.64] ;  /* 0x0000000810117981 */ /* 0x000ea2000c1e1900 */
[----:B------:R-:W-:-:S03]  /*0770*/  IMAD.MOV.U32 R23, RZ, RZ, 0x1 ;  /* 0x00000001ff177424 */ /* 0x000fc600078e00ff */
[----:B------:R-:W0:Y:S02]  /*0780*/  LDS R19, [R10+-0x4] ;  /* 0xfffffc000a137984 */ /* 0x000e240000000800 */
[----:B------:R-:W-:Y:S02]  /*0790*/  SHF.L.U32 R23, R23, R6, RZ ;  /* 0x0000000617177219 */ /* 0x000fe400000006ff */
[----:B--2---:R-:W-:-:S04]  /*07a0*/  SHF.R.U32.HI R18, RZ, R21, R17 ;  /* 0x00000015ff127219 */ /* 0x004fc80000011611 */
[----:B------:R-:W-:-:S13]  /*07b0*/  LOP3.LUT P0, RZ, R9, R23, R18, 0x80, !PT ;  /* 0x0000001709ff7212 */ /* 0x000fda0007808012 */
[----:B0-----:R-:W-:Y:S01]  /*07c0*/  @!P0 IMAD.IADD R21, R4, 0x1, -R19 ;  /* 0x0000000104158824 */ /* 0x001fe200078e0a13 */
[----:B------:R-:W-:-:S03]  /*07d0*/  @P0 IADD3 R23, PT, PT, R19, R20, R3 ;  /* 0x0000001413170210 */ /* 0x000fc60007ffe003 */
[----:B------:R-:W-:-:S04]  /*07e0*/  @!P0 IMAD.WIDE.U32 R18, R21, 0x4, R12 ;  /* 0x0000000415128825 */ /* 0x000fc800078e000c */
[----:B------:R-:W-:Y:S01]  /*07f0*/  @P0 IMAD.WIDE.U32 R20, R23, 0x4, R12 ;  /* 0x0000000417140825 */ /* 0x000fe200078e000c */
[----:B------:R1:W-:Y:S04]  /*0800*/  @!P0 STG.E desc[UR8][R18.64], R17 ;  /* 0x0000001112008986 */ /* 0x0003e8000c101908 */
[----:B------:R1:W-:Y:S02]  /*0810*/  @P0 STG.E desc[UR8][R20.64], R17 ;  /* 0x0000001114000986 */ /* 0x0003e4000c101908 */
.L_x_230:
[----:B------:R-:W-:Y:S05]  /*0820*/  BSYNC.RECONVERGENT B0 ;  /* 0x0000000000007941 */ /* 0x000fea0003800200 */
.L_x_229:
[----:B------:R-:W2:Y:S01]  /*0830*/  LDCU UR4, c[0x0][0x398] ;  /* 0x00007300ff0477ac */ /* 0x000ea20008000800 */
[----:B------:R-:W-:Y:S02]  /*0840*/  VIADD R6, R6, 0x1 ;  /* 0x0000000106067836 */ /* 0x000fe40000000000 */
[----:B01----:R-:W-:Y:S02]  /*0850*/  IMAD.MOV.U32 R18, RZ, RZ, R12 ;  /* 0x000000ffff127224 */ /* 0x003fe400078e000c */
[----:B------:R-:W-:Y:S01]  /*0860*/  IMAD.MOV.U32 R19, RZ, RZ, R13 ;  /* 0x000000ffff137224 */ /* 0x000fe200078e000d */
[----:B------:R-:W-:Y:S01]  /*0870*/  BAR.SYNC.DEFER_BLOCKING 0x0 ;  /* 0x0000000000007b1d */ /* 0x000fe20000010000 */
[----:B--2---:R-:W-:-:S13]  /*0880*/  ISETP.NE.AND P0, PT, R6, UR4, PT ;  /* 0x0000000406007c0c */ /* 0x004fda000bf05270 */
[----:B------:R-:W-:Y:S05]  /*0890*/  @P0 BRA `(.L_x_232) ;  /* 0xfffffff8003c0947 */ /* 0x000fea000383ffff */
.L_x_224:
[----:B------:R-:W0:Y:S02]  /*08a0*/  LDCU UR4, c[0x0][0x388] ;  /* 0x00007100ff0477ac */ /* 0x000e240008000800 */
[----:B0-----:R-:W-:-:S13]  /*08b0*/  ISETP.GE.AND P0, PT, R4, UR4, PT ;  /* 0x0000000404007c0c */ /* 0x001fda000bf06270 */
[----:B------:R-:W-:Y:S05]  /*08c0*/  @P0 EXIT ;  /* 0x000000000000094d */ /* 0x000fea0003800000 */
[----:B------:R-:W-:-:S13]  /*08d0*/  ISETP.NE.AND P0, PT, R0, RZ, PT ;  /* 0x000000ff0000720c */ /* 0x000fda0003f05270 */
[----:B------:R-:W-:Y:S05]  /*08e0*/  @P0 BRA `(.L_x_233) ;  /* 0x0000000000340947 */ /* 0x000fea0003800000 */
[----:B------:R-:W-:Y:S01]  /*08f0*/  IMAD.WIDE R4, R4, 0x4, R12 ;  /* 0x0000000404047825 */ /* 0x000fe200078e020c */
[----:B------:R-:W0:Y:S01]  /*0900*/  S2UR UR6, SR_CgaCtaId ;  /* 0x00000000000679c3 */ /* 0x000e220000008800 */
[----:B------:R-:W1:Y:S04]  /*0910*/  LDCU UR4, c[0x0][0x3a0] ;  /* 0x00007400ff0477ac */ /* 0x000e680008000800 */
[----:B------:R-:W2:Y:S01]  /*0920*/  LDG.E R4, desc[UR8][R4.64] ;  /* 0x0000000804047981 */ /* 0x000ea2000c1e1900 */
[----:B------:R-:W2:Y:S01]  /*0930*/  LDCU UR10, c[0x0][0x39c] ;  /* 0x00007380ff0a77ac */ /* 0x000ea20008000800 */
[----:B-1----:R-:W-:-:S03]  /*0940*/  UIADD3 UR5, UPT, UPT, UR4, -0x1, URZ ;  /* 0xffffffff04057890 */ /* 0x002fc6000fffe0ff */
[----:B------:R-:W-:Y:S02]  /*0950*/  UMOV UR4, 0x400 ;  /* 0x0000040000047882 */ /* 0x000fe40000000000 */
[----:B0-----:R-:W-:Y:S01]  /*0960*/  ULEA UR4, UR6, UR4, 0x18 ;  /* 0x0000000406047291 */ /* 0x001fe2000f8ec0ff */
[----:B--2---:R-:W-:-:S04]  /*0970*/  SHF.R.U32.HI R0, RZ, UR10, R4 ;  /* 0x0000000aff007c19 */ /* 0x004fc80008011604 */
[----:B------:R-:W-:-:S04]  /*0980*/  LOP3.LUT R0, R0, UR5, RZ, 0xc0, !PT ;  /* 0x0000000500007c12 */ /* 0x000fc8000f8ec0ff */
[----:B------:R-:W-:-:S05]  /*0990*/  LEA R0, R0, UR4, 0x2 ;  /* 0x0000000400007c11 */ /* 0x000fca000f8e10ff */
[----:B------:R-:W-:Y:S01]  /*09a0*/  STS [R0], RZ ;  /* 0x000000ff00007388 */ /* 0x000fe20000000800 */
[----:B------:R-:W-:Y:S05]  /*09b0*/  EXIT ;  /* 0x000000000000794d */ /* 0x000fea0003800000 */
.L_x_233:
[----:B------:R-:W-:Y:S01]  /*09c0*/  IMAD.WIDE R4, R4, 0x4, R12 ;  /* 0x0000000404047825 */ /* 0x000fe200078e020c */
[----:B------:R-:W0:Y:S04]  /*09d0*/  LDC R9, c[0x0][0x3a0] ;  /* 0x0000e800ff097b82 */ /* 0x000e280000000800 */
[----:B------:R-:W2:Y:S04]  /*09e0*/  LDG.E R7, desc[UR8][R4.64] ;  /* 0x0000000804077981 */ /* 0x000ea8000c1e1900 */
[----:B------:R-:W2:Y:S01]  /*09f0*/  LDG.E R2, desc[UR8][R4.64+-0x4] ;  /* 0xfffffc0804027981 */ /* 0x000ea2000c1e1900 */
[----:B------:R-:W1:Y:S01]  /*0a00*/  LDC R6, c[0x0][0x39c] ;  /* 0x0000e700ff067b82 */ /* 0x000e620000000800 */
[----:B0-----:R-:W-:Y:S01]  /*0a10*/  VIADD R11, R9, 0xffffffff ;  /* 0xffffffff090b7836 */ /* 0x001fe20000000000 */
[----:B--2---:R-:W-:-:S04]  /*0a20*/  LOP3.LUT R2, R2, R7, RZ, 0x3c, !PT ;  /* 0x0000000702027212 */ /* 0x004fc800078e3cff */
[----:B-1----:R-:W-:-:S04]  /*0a30*/  SHF.R.U32.HI R2, RZ, R6, R2 ;  /* 0x00000006ff027219 */ /* 0x002fc80000011602 */
[----:B------:R-:W-:-:S13]  /*0a40*/  LOP3.LUT P0, RZ, R2, R11, RZ, 0xc0, !PT ;  /* 0x0000000b02ff7212 */ /* 0x000fda000780c0ff */
[----:B------:R-:W-:Y:S05]  /*0a50*/  @!P0 EXIT ;  /* 0x000000000000894d */ /* 0x000fea0003800000 */
[----:B------:R-:W0:Y:S01]  /*0a60*/  S2UR UR5, SR_CgaCtaId ;  /* 0x00000000000579c3 */ /* 0x000e220000008800 */
[----:B------:R-:W-:Y:S01]  /*0a70*/  SHF.R.U32.HI R4, RZ, R6, R7 ;  /* 0x00000006ff047219 */ /* 0x000fe20000011607 */
[----:B------:R-:W-:-:S03]  /*0a80*/  UMOV UR4, 0x400 ;  /* 0x0000040000047882 */ /* 0x000fc60000000000 */
[----:B------:R-:W-:-:S03]  /*0a90*/  LOP3.LUT R4, R4, R11, RZ, 0xc0, !PT ;  /* 0x0000000b04047212 */ /* 0x000fc600078ec0ff */
[----:B------:R-:W1:Y:S02]  /*0aa0*/  LDC.64 R2, c[0x0][0x3a8] ;  /* 0x0000ea00ff027b82 */ /* 0x000e640000000a00 */
[----:B------:R-:W-:Y:S01]  /*0ab0*/  IMAD R7, R9, UR7, R4 ;  /* 0x0000000709077c24 */ /* 0x000fe2000f8e0204 */
[----:B0-----:R-:W-:-:S06]  /*0ac0*/  ULEA UR4, UR5, UR4, 0x18 ;  /* 0x0000000405047291 */ /* 0x001fcc000f8ec0ff */
[----:B------:R-:W-:Y:S01]  /*0ad0*/  LEA R5, R4, UR4, 0x2 ;  /* 0x0000000404057c11 */ /* 0x000fe2000f8e10ff */
[----:B-1----:R-:W-:-:S04]  /*0ae0*/  IMAD.WIDE.U32 R2, R7, 0x4, R2 ;  /* 0x0000000407027825 */ /* 0x002fc800078e0002 */
[----:B------:R-:W-:Y:S04]  /*0af0*/  STS [R5], R0 ;  /* 0x0000000005007388 */ /* 0x000fe80000000800 */
[----:B------:R-:W-:Y:S01]  /*0b00*/  STG.E desc[UR8][R2.64], R0 ;  /* 0x0000000002007986 */ /* 0x000fe2000c101908 */
[----:B------:R-:W-:Y:S05]  /*0b10*/  EXIT ;  /* 0x000000000000794d */ /* 0x000fea0003800000 */
.L_x_234:
        /* <DEDUP_REMOVED lines=14> */
.L_x_251:


//--------------------- .text._Z10addSumScanPjiS_ --------------------------
	.section	.text._Z10addSumScanPjiS_,"ax",@progbits
	.align	128
        .global         _Z10addSumScanPjiS_
        .type           _Z10addSumScanPjiS_,@function
        .size           _Z10addSumScanPjiS_,(.L_x_252 - _Z10addSumScanPjiS_)
        .other          _Z10addSumScanPjiS_,@"STO_CUDA_ENTRY STV_DEFAULT"
_Z10addSumScanPjiS_:
.text._Z10addSumScanPjiS_:
[----:B------:R-:W-:Y:S01]  /*0000*/  LDC R1, c[0x0][0x37c] ;  /* 0x0000df00ff017b82 */ /* 0x000fe20000000800 */
[----:B------:R-:W0:Y:S01]  /*0010*/  S2R R9, SR_CTAID.X ;  /* 0x0000000000097919 */ /* 0x000e220000002500 */
[----:B------:R-:W0:Y:S01]  /*0020*/  LDCU UR4, c[0x0][0x360] ;  /* 0x00006c00ff0477ac */ /* 0x000e220008000800 */
[----:B------:R-:W0:Y:S01]  /*0030*/  S2R R0, SR_TID.X ;  /* 0x0000000000007919 */ /* 0x000e220000002100 */
[----:B------:R-:W1:Y:S01]  /*0040*/  LDCU UR5, c[0x0][0x388] ;  /* 0x00007100ff0577ac */ /* 0x000e620008000800 */
[----:B0-----:R-:W-:-:S05]  /*0050*/  IMAD R7, R9, UR4, R0 ;  /* 0x0000000409077c24 */ /* 0x001fca000f8e0200 */
[----:B-1----:R-:W-:-:S04]  /*0060*/  ISETP.GE.AND P0, PT, R7, UR5, PT ;  /* 0x0000000507007c0c */ /* 0x002fc8000bf06270 */
[----:B------:R-:W-:-:S13]  /*0070*/  ISETP.EQ.OR P0, PT, R9, RZ, P0 ;  /* 0x000000ff0900720c */ /* 0x000fda0000702670 */
[----:B------:R-:W-:Y:S05]  /*0080*/  @P0 EXIT ;  /* 0x000000000000094d */ /* 0x000fea0003800000 */
[----:B------:R-:W0:Y:S01]  /*0090*/  LDC.64 R4, c[0x0][0x390] ;  /* 0x0000e400ff047b82 */ /* 0x000e220000000a00 */
[----:B------:R-:W1:Y:S01]  /*00a0*/  LDCU.64 UR4, c[0x0][0x358] ;  /* 0x00006b00ff0477ac */ /* 0x000e620008000a00 */
[----:B------:R-:W-:-:S06]  /*00b0*/  IADD3 R9, PT, PT, R9, -0x1, RZ ;  /* 0xffffffff09097810 */ /* 0x000fcc0007ffe0ff */
[----:B------:R-:W2:Y:S01]  /*00c0*/  LDC.64 R2, c[0x0][0x380] ;  /* 0x0000e000ff027b82 */ /* 0x000ea20000000a00 */
[----:B0-----:R-:W-:-:S06]  /*00d0*/  IMAD.WIDE.U32 R4, R9, 0x4, R4 ;  /* 0x0000000409047825 */ /* 0x001fcc00078e0004 */
[----:B-1----:R-:W3:Y:S01]  /*00e0*/  LDG.E R5, desc[UR4][R4.64] ;  /* 0x0000000404057981 */ /* 0x002ee2000c1e1900 */
[----:B--2---:R-:W-:-:S05]  /*00f0*/  IMAD.WIDE R2, R7, 0x4, R2 ;  /* 0x0000000407027825 */ /* 0x004fca00078e0202 */
[----:B------:R-:W3:Y:S02]  /*0100*/  LDG.E R0, desc[UR4][R2.64] ;  /* 0x0000000402007981 */ /* 0x000ee4000c1e1900 */
[----:B---3--:R-:W-:-:S05]  /*0110*/  IADD3 R7, PT, PT, R0, R5, RZ ;  /* 0x0000000500077210 */ /* 0x008fca0007ffe0ff */
[----:B------:R-:W-:Y:S01]  /*0120*/  STG.E desc[UR4][R2.64], R7 ;  /* 0x0000000702007986 */ /* 0x000fe2000c101904 */
[----:B------:R-:W-:Y:S05]  /*0130*/  EXIT ;  /* 0x000000000000794d */ /* 0x000fea0003800000 */
.L_x_235:
        /* <DEDUP_REMOVED lines=12> */
.L_x_252:


//--------------------- .text._Z13scanBlkKernelPjiS_S_ --------------------------
	.section	.text._Z13scanBlkKernelPjiS_S_,"ax",@progbits
	.align	128
        .global         _Z13scanBlkKernelPjiS_S_
        .type           _Z13scanBlkKernelPjiS_S_,@function
        .size           _Z13scanBlkKernelPjiS_S_,(.L_x_253 - _Z13scanBlkKernelPjiS_S_)
        .other          _Z13scanBlkKernelPjiS_S_,@"STO_CUDA_ENTRY STV_DEFAULT"
_Z13scanBlkKernelPjiS_S_:
.text._Z13scanBlkKernelPjiS_S_:
[----:B------:R-:W-:Y:S01]  /*0000*/  LDC R1, c[0x0][0x37c] ;  /* 0x0000df00ff017b82 */ /* 0x000fe20000000800 */
[----:B------:R-:W0:Y:S01]  /*0010*/  S2R R8, SR_TID.X ;  /* 0x0000000000087919 */ /* 0x000e220000002100 */
[----:B------:R-:W0:Y:S01]  /*0020*/  LDCU UR8, c[0x0][0x360] ;  /* 0x00006c00ff0877ac */ /* 0x000e220008000800 */
[----:B------:R-:W0:Y:S01]  /*0030*/  S2R R7, SR_CTAID.X ;  /* 0x0000000000077919 */ /* 0x000e220000002500 */
[----:B------:R-:W1:Y:S01]  /*0040*/  LDCU UR4, c[0x0][0x388] ;  /* 0x00007100ff0477ac */ /* 0x000e620008000800 */
[----:B------:R-:W2:Y:S01]  /*0050*/  LDCU.64 UR6, c[0x0][0x358] ;  /* 0x00006b00ff0677ac */ /* 0x000ea20008000a00 */
[----:B-1----:R-:W-:Y:S02]  /*0060*/  IMAD.U32 R9, RZ, RZ, UR4 ;  /* 0x00000004ff097e24 */ /* 0x002fe4000f8e00ff */
[----:B0-----:R-:W-:-:S05]  /*0070*/  IMAD R0, R7, UR8, R8 ;  /* 0x0000000807007c24 */ /* 0x001fca000f8e0208 */
[----:B------:R-:W-:-:S13]  /*0080*/  ISETP.GE.AND P0, PT, R0, R9, PT ;  /* 0x000000090000720c */ /* 0x000fda0003f06270 */
[----:B------:R-:W0:Y:S02]  /*0090*/  @!P0 LDC.64 R2, c[0x0][0x380] ;  /* 0x0000e000ff028b82 */ /* 0x000e240000000a00 */
[----:B0-----:R-:W-:-:S06]  /*00a0*/  @!P0 IMAD.WIDE R2, R0, 0x4, R2 ;  /* 0x0000000400028825 */ /* 0x001fcc00078e0202 */
[----:B--2---:R-:W2:Y:S01]  /*00b0*/  @!P0 LDG.E R3, desc[UR6][R2.64] ;  /* 0x0000000602038981 */ /* 0x004ea2000c1e1900 */
[----:B------:R-:W0:Y:S01]  /*00c0*/  S2UR UR5, SR_CgaCtaId ;  /* 0x00000000000579c3 */ /* 0x000e220000008800 */
[----:B------:R-:W-:Y:S01]  /*00d0*/  UMOV UR4, 0x400 ;  /* 0x0000040000047882 */ /* 0x000fe20000000000 */
[----:B------:R-:W-:Y:S01]  /*00e0*/  ISETP.NE.AND P1, PT, R8, RZ, PT ;  /* 0x000000ff0800720c */ /* 0x000fe20003f25270 */
[----:B0-----:R-:W-:-:S06]  /*00f0*/  ULEA UR4, UR5, UR4, 0x18 ;  /* 0x0000000405047291 */ /* 0x001fcc000f8ec0ff */
[----:B------:R-:W-:-:S05]  /*0100*/  LEA R4, R8, UR4, 0x2 ;  /* 0x0000000408047c11 */ /* 0x000fca000f8e10ff */
[----:B--2---:R0:W-:Y:S01]  /*0110*/  @!P0 STS [R4], R3 ;  /* 0x0000000304008388 */ /* 0x0041e20000000800 */
[----:B------:R-:W-:Y:S05]  /*0120*/  @!P1 BRA `(.L_x_236) ;  /* 0x0000000000449947 */ /* 0x000fea0003800000 */
[----:B------:R-:W1:Y:S01]  /*0130*/  LDC R9, c[0x0][0x388] ;  /* 0x0000e200ff097b82 */ /* 0x000e620000000800 */
[----:B------:R-:W-:-:S07]  /*0140*/  IMAD.MOV.U32 R2, RZ, RZ, 0x1 ;  /* 0x00000001ff027424 */ /* 0x000fce00078e00ff */
.L_x_237:
[----:B012---:R-:W-:Y:S01]  /*0150*/  IADD3 R3, PT, PT, -R2, R9, RZ ;  /* 0x0000000902037210 */ /* 0x007fe20007ffe1ff */
[----:B------:R-:W-:Y:S05]  /*0160*/  WARPSYNC.ALL ;  /* 0x0000000000007948 */ /* 0x000fea0003800000 */
[----:B------:R-:W-:Y:S01]  /*0170*/  BAR.SYNC.DEFER_BLOCKING 0x0 ;  /* 0x0000000000007b1d */ /* 0x000fe20000010000 */
[----:B------:R-:W-:Y:S01]  /*0180*/  ISETP.GE.U32.AND P0, PT, R8, R3, PT ;  /* 0x000000030800720c */ /* 0x000fe20003f06070 */
[----:B------:R-:W-:-:S12]  /*0190*/  HFMA2 R3, -RZ, RZ, 0, 0 ;  /* 0x00000000ff037431 */ /* 0x000fd800000001ff */
[----:B------:R-:W-:Y:S01]  /*01a0*/  @!P0 IMAD.IADD R5, R8, 0x1, -R2 ;  /* 0x0000000108058824 */ /* 0x000fe200078e0a02 */
[----:B------:R-:W-:-:S04]  /*01b0*/  SHF.L.U32 R2, R2, 0x1, RZ ;  /* 0x0000000102027819 */ /* 0x000fc800000006ff */
[----:B------:R-:W-:-:S05]  /*01c0*/  @!P0 LEA R5, R5, UR4, 0x2 ;  /* 0x0000000405058c11 */ /* 0x000fca000f8e10ff */
[----:B------:R-:W-:Y:S01]  /*01d0*/  @!P0 LDS R3, [R5] ;  /* 0x0000000005038984 */ /* 0x000fe20000000800 */
[----:B------:R-:W-:Y:S01]  /*01e0*/  BAR.SYNC.DEFER_BLOCKING 0x0 ;  /* 0x0000000000007b1d */ /* 0x000fe20000010000 */
[----:B------:R-:W-:-:S05]  /*01f0*/  ISETP.GT.U32.AND P0, PT, R2, R8, PT ;  /* 0x000000080200720c */ /* 0x000fca0003f04070 */
[----:B------:R-:W0:Y:S02]  /*0200*/  LDS R6, [R4] ;  /* 0x0000000004067984 */ /* 0x000e240000000800 */
[----:B0-----:R-:W-:-:S05]  /*0210*/  IMAD.IADD R3, R6, 0x1, R3 ;  /* 0x0000000106037824 */ /* 0x001fca00078e0203 */
[----:B------:R2:W-:Y:S01]  /*0220*/  STS [R4], R3 ;  /* 0x0000000304007388 */ /* 0x0005e20000000800 */
[----:B------:R-:W-:Y:S05]  /*0230*/  @!P0 BRA `(.L_x_237) ;  /* 0xfffffffc00c48947 */ /* 0x000fea000383ffff */
.L_x_236:
[----:B------:R-:W-:Y:S01]  /*0240*/  ULEA UR5, UR8, UR4, 0x2 ;  /* 0x0000000408057291 */ /* 0x000fe2000f8e10ff */
[----:B0-2---:R-:W0:Y:S01]  /*0250*/  LDC.64 R2, c[0x0][0x398] ;  /* 0x0000e600ff027b82 */ /* 0x005e220000000a00 */
[----:B------:R-:W-:-:S07]  /*0260*/  ISETP.GE.AND P0, PT, R0, R9, PT ;  /* 0x000000090000720c */ /* 0x000fce0003f06270 */
[----:B------:R-:W1:Y:S01]  /*0270*/  LDS R5, [UR5+-0x4] ;  /* 0xfffffc05ff057984 */ /* 0x000e620008000800 */
[----:B------:R-:W-:Y:S05]  /*0280*/  WARPSYNC.ALL ;  /* 0x0000000000007948 */ /* 0x000fea0003800000 */
[----:B0-----:R-:W-:-:S05]  /*0290*/  IMAD.WIDE.U32 R2, R7, 0x4, R2 ;  /* 0x0000000407027825 */ /* 0x001fca00078e0002 */
[----:B-1----:R0:W-:Y:S01]  /*02a0*/  STG.E desc[UR6][R2.64], R5 ;  /* 0x0000000502007986 */ /* 0x0021e2000c101906 */
[----:B------:R-:W-:Y:S06]  /*02b0*/  BAR.SYNC.DEFER_BLOCKING 0x0 ;  /* 0x0000000000007b1d */ /* 0x000fec0000010000 */
[----:B------:R-:W-:Y:S05]  /*02c0*/  @P0 EXIT ;  /* 0x000000000000094d */ /* 0x000fea0003800000 */
[----:B------:R-:W-:-:S13]  /*02d0*/  ISETP.NE.AND P0, PT, R8, RZ, PT ;  /* 0x000000ff0800720c */ /* 0x000fda0003f05270 */
[----:B0-----:R-:W0:Y:S02]  /*02e0*/  @!P0 LDC.64 R2, c[0x0][0x390] ;  /* 0x0000e400ff028b82 */ /* 0x001e240000000a00 */
[----:B0-----:R-:W-:-:S05]  /*02f0*/  @!P0 IMAD.WIDE R2, R0, 0x4, R2 ;  /* 0x0000000400028825 */ /* 0x001fca00078e0202 */
[----:B------:R0:W-:Y:S01]  /*0300*/  @!P0 STG.E desc[UR6][R2.64], RZ ;  /* 0x000000ff02008986 */ /* 0x0001e2000c101906 */
[----:B------:R-:W-:Y:S05]  /*0310*/  @!P0 EXIT ;  /* 0x000000000000894d */ /* 0x000fea0003800000 */
[----:B------:R-:W1:Y:S01]  /*0320*/  LDS R5, [R4+-0x4] ;  /* 0xfffffc0004057984 */ /* 0x000e620000000800 */
[----:B0-----:R-:W0:Y:S02]  /*0330*/  LDC.64 R2, c[0x0][0x390] ;  /* 0x0000e400ff027b82 */ /* 0x001e240000000a00 */
[----:B0-----:R-:W-:-:S05]  /*0340*/  IMAD.WIDE R2, R0, 0x4, R2 ;  /* 0x0000000400027825 */ /* 0x001fca00078e0202 */
[----:B-1----:R-:W-:Y:S01]  /*0350*/  STG.E desc[UR6][R2.64], R5 ;  /* 0x0000000502007986 */ /* 0x002fe2000c101906 */
[----:B------:R-:W-:Y:S05]  /*0360*/  EXIT ;  /* 0x000000000000794d */ /* 0x000fea0003800000 */
.L_x_238:
        /* <DEDUP_REMOVED lines=9> */
.L_x_253:


//--------------------- .text._Z16computeLocalHistPjiS_ii --------------------------
	.section	.text._Z16computeLocalHistPjiS_ii,"ax",@progbits
	.align	128
        .global         _Z16computeLocalHistPjiS_ii
        .type           _Z16computeLocalHistPjiS_ii,@function
        .size           _Z16computeLocalHistPjiS_ii,(.L_x_254 - _Z16computeLocalHistPjiS_ii)
        .other          _Z16computeLocalHistPjiS_ii,@"STO_CUDA_ENTRY STV_DEFAULT"
_Z16computeLocalHistPjiS_ii:
.text._Z16computeLocalHistPjiS_ii:
[----:B------:R-:W-:Y:S01]  /*0000*/  LDC R1, c[0x0][0x37c] ;  /* 0x0000df00ff017b82 */ /* 0x000fe20000000800 */
[----:B------:R-:W0:Y:S01]  /*0010*/  LDCU UR4, c[0x0][0x398] ;  /* 0x00007300ff0477ac */ /* 0x000e220008000800 */
[----:B------:R-:W1:Y:S01]  /*0020*/  S2R R4, SR_CTAID.X ;  /* 0x0000000000047919 */ /* 0x000e620000002500 */
[----:B------:R-:W2:Y:S01]  /*0030*/  LDCU UR6, c[0x0][0x360] ;  /* 0x00006c00ff0677ac */ /* 0x000ea20008000800 */
[----:B------:R-:W3:Y:S01]  /*0040*/  S2R R9, SR_TID.X ;  /* 0x0000000000097919 */ /* 0x000ee20000002100 */
[----:B0-----:R-:W-:-:S05]  /*0050*/  IMAD.U32 R6, RZ, RZ, UR4 ;  /* 0x00000004ff067e24 */ /* 0x001fca000f8e00ff */
[----:B------:R-:W-:-:S13]  /*0060*/  ISETP.GE.AND P0, PT, R6, 0x1, PT ;  /* 0x000000010600780c */ /* 0x000fda0003f06270 */
[----:B-123--:R-:W-:Y:S05]  /*0070*/  @!P0 BRA `(.L_x_239) ;  /* 0x0000000000308947 */ /* 0x00efea0003800000 */
[----:B------:R-:W0:Y:S01]  /*0080*/  LDC R6, c[0x0][0x398] ;  /* 0x0000e600ff067b82 */ /* 0x000e220000000800 */
[----:B------:R-:W-:-:S05]  /*0090*/  UMOV UR4, URZ ;  /* 0x000000ff00047c82 */ /* 0x000fca0008000000 */
.L_x_240:
[----:B------:R-:W-:Y:S01]  /*00a0*/  VIADD R5, R9, UR4 ;  /* 0x0000000409057c36 */ /* 0x000fe20008000000 */
[----:B------:R-:W-:-:S04]  /*00b0*/  UIADD3 UR4, UPT, UPT, UR6, UR4, URZ ;  /* 0x0000000406047290 */ /* 0x000fc8000fffe0ff */
[----:B0-----:R-:W-:-:S13]  /*00c0*/  ISETP.GE.U32.AND P0, PT, R5, R6, PT ;  /* 0x000000060500720c */ /* 0x001fda0003f06070 */
[----:B------:R-:W0:Y:S01]  /*00d0*/  @!P0 S2R R3, SR_CgaCtaId ;  /* 0x0000000000038919 */ /* 0x000e220000008800 */
[----:B------:R-:W-:-:S04]  /*00e0*/  @!P0 MOV R0, 0x400 ;  /* 0x0000040000008802 */ /* 0x000fc80000000f00 */
[----:B0-----:R-:W-:-:S05]  /*00f0*/  @!P0 LEA R0, R3, R0, 0x18 ;  /* 0x0000000003008211 */ /* 0x001fca00078ec0ff */
[----:B------:R-:W-:-:S05]  /*0100*/  @!P0 IMAD R0, R5, 0x4, R0 ;  /* 0x0000000405008824 */ /* 0x000fca00078e0200 */
[----:B------:R1:W-:Y:S01]  /*0110*/  @!P0 STS [R0], RZ ;  /* 0x000000ff00008388 */ /* 0x0003e20000000800 */
[----:B------:R-:W-:-:S13]  /*0120*/  ISETP.LE.AND P0, PT, R6, UR4, PT ;  /* 0x0000000406007c0c */ /* 0x000fda000bf03270 */
[----:B-1----:R-:W-:Y:S05]  /*0130*/  @!P0 BRA `(.L_x_240) ;  /* 0xfffffffc00d88947 */ /* 0x002fea000383ffff */
.L_x_239:
[----:B------:R-:W0:Y:S01]  /*0140*/  LDCU UR4, c[0x0][0x388] ;  /* 0x00007100ff0477ac */ /* 0x000e220008000800 */
[----:B------:R-:W-:Y:S01]  /*0150*/  IMAD R5, R4, UR6, R9 ;  /* 0x0000000604057c24 */ /* 0x000fe2000f8e0209 */
[----:B------:R-:W-:Y:S01]  /*0160*/  BSSY.RECONVERGENT B0, `(.L_x_241) ;  /* 0x0000011000007945 */ /* 0x000fe20003800200 */
[----:B------:R-:W1:Y:S01]  /*0170*/  LDCU.64 UR8, c[0x0][0x358] ;  /* 0x00006b00ff0877ac */ /* 0x000e620008000a00 */
[----:B------:R-:W-:Y:S02]  /*0180*/  BAR.SYNC.DEFER_BLOCKING 0x0 ;  /* 0x0000000000007b1d */ /* 0x000fe40000010000 */
[----:B0-----:R-:W-:-:S13]  /*0190*/  ISETP.GE.AND P0, PT, R5, UR4, PT ;  /* 0x0000000405007c0c */ /* 0x001fda000bf06270 */
[----:B-1----:R-:W-:Y:S05]  /*01a0*/  @P0 BRA `(.L_x_242) ;  /* 0x0000000000300947 */ /* 0x002fea0003800000 */
[----:B------:R-:W0:Y:S01]  /*01b0*/  LDC.64 R2, c[0x0][0x380] ;  /* 0x0000e000ff027b82 */ /* 0x000e220000000a00 */
[----:B------:R-:W1:Y:S01]  /*01c0*/  LDCU UR7, c[0x0][0x39c] ;  /* 0x00007380ff0777ac */ /* 0x000e620008000800 */
[----:B0-----:R-:W-:-:S06]  /*01d0*/  IMAD.WIDE R2, R5, 0x4, R2 ;  /* 0x0000000405027825 */ /* 0x001fcc00078e0202 */
[----:B------:R-:W1:Y:S01]  /*01e0*/  LDG.E R2, desc[UR8][R2.64] ;  /* 0x0000000802027981 */ /* 0x000e62000c1e1900 */
[----:B------:R-:W0:Y:S01]  /*01f0*/  S2UR UR5, SR_CgaCtaId ;  /* 0x00000000000579c3 */ /* 0x000e220000008800 */
[----:B------:R-:W-:Y:S01]  /*0200*/  VIADD R5, R6, 0xffffffff ;  /* 0xffffffff06057836 */ /* 0x000fe20000000000 */
[----:B------:R-:W-:Y:S02]  /*0210*/  UMOV UR4, 0x400 ;  /* 0x0000040000047882 */ /* 0x000fe40000000000 */
[----:B0-----:R-:W-:Y:S01]  /*0220*/  ULEA UR4, UR5, UR4, 0x18 ;  /* 0x0000000405047291 */ /* 0x001fe2000f8ec0ff */
[----:B-1----:R-:W-:-:S04]  /*0230*/  SHF.R.U32.HI R0, RZ, UR7, R2 ;  /* 0x00000007ff007c19 */ /* 0x002fc80008011602 */
[----:B------:R-:W-:-:S04]  /*0240*/  LOP3.LUT R0, R0, R5, RZ, 0xc0, !PT ;  /* 0x0000000500007212 */ /* 0x000fc800078ec0ff */
[----:B------:R-:W-:-:S05]  /*0250*/  LEA R0, R0, UR4, 0x2 ;  /* 0x0000000400007c11 */ /* 0x000fca000f8e10ff */
[----:B------:R0:W-:Y:S02]  /*0260*/  ATOMS.POPC.INC.32 RZ, [R0+URZ] ;  /* 0x0000000000ff7f8c */ /* 0x0001e4000d8000ff */
.L_x_242:
[----:B------:R-:W-:Y:S05]  /*0270*/  BSYNC.RECONVERGENT B0 ;  /* 0x0000000000007941 */ /* 0x000fea0003800200 */
.L_x_241:
[----:B------:R-:W-:Y:S01]  /*0280*/  BAR.SYNC.DEFER_BLOCKING 0x0 ;  /* 0x0000000000007b1d */ /* 0x000fe20000010000 */
[----:B------:R-:W-:-:S13]  /*0290*/  ISETP.GE.AND P0, PT, R6, 0x1, PT ;  /* 0x000000010600780c */ /* 0x000fda0003f06270 */
[----:B------:R-:W-:Y:S05]  /*02a0*/  @!P0 EXIT ;  /* 0x000000000000894d */ /* 0x000fea0003800000 */
[----:B------:R-:W1:Y:S01]  /*02b0*/  S2UR UR5, SR_CgaCtaId ;  /* 0x00000000000579c3 */ /* 0x000e620000008800 */
[----:B------:R-:W-:Y:S01]  /*02c0*/  UMOV UR4, 0x400 ;  /* 0x0000040000047882 */ /* 0x000fe20000000000 */
[----:B------:R-:W2:Y:S01]  /*02d0*/  LDCU UR7, c[0x0][0x370] ;  /* 0x00006e00ff0777ac */ /* 0x000ea20008000800 */
[----:B------:R-:W3:Y:S01]  /*02e0*/  LDCU UR10, c[0x0][0x398] ;  /* 0x00007300ff0a77ac */ /* 0x000ee20008000800 */
[----:B-1----:R-:W-:-:S03]  /*02f0*/  ULEA UR5, UR5, UR4, 0x18 ;  /* 0x0000000405057291 */ /* 0x002fc6000f8ec0ff */
[----:B--23--:R-:W-:-:S09]  /*0300*/  UMOV UR4, URZ ;  /* 0x000000ff00047c82 */ /* 0x00cfd20008000000 */
.L_x_243:
[----:B------:R-:W-:Y:S01]  /*0310*/  VIADD R7, R9, UR4 ;  /* 0x0000000409077c36 */ /* 0x000fe20008000000 */
[----:B------:R-:W-:-:S04]  /*0320*/  UIADD3 UR4, UPT, UPT, UR6, UR4, URZ ;  /* 0x0000000406047290 */ /* 0x000fc8000fffe0ff */
[----:B------:R-:W-:Y:S01]  /*0330*/  ISETP.GE.U32.AND P0, PT, R7, UR10, PT ;  /* 0x0000000a07007c0c */ /* 0x000fe2000bf06070 */
[----:B------:R-:W-:-:S12]  /*0340*/  UISETP.GE.AND UP0, UPT, UR4, UR10, UPT ;  /* 0x0000000a0400728c */ /* 0x000fd8000bf06270 */
[C---:B0-----:R-:W-:Y:S01]  /*0350*/  @!P0 LEA R0, R7.reuse, UR5, 0x2 ;  /* 0x0000000507008c11 */ /* 0x041fe2000f8e10ff */
[----:B-1----:R-:W0:Y:S01]  /*0360*/  @!P0 LDC.64 R2, c[0x0][0x390] ;  /* 0x0000e400ff028b82 */ /* 0x002e220000000a00 */
[----:B------:R-:W-:-:S03]  /*0370*/  @!P0 IMAD R7, R7, UR7, R4 ;  /* 0x0000000707078c24 */ /* 0x000fc6000f8e0204 */
[----:B------:R-:W1:Y:S01]  /*0380*/  @!P0 LDS R5, [R0] ;  /* 0x0000000000058984 */ /* 0x000e620000000800 */
[----:B0-----:R-:W-:-:S05]  /*0390*/  @!P0 IMAD.WIDE.U32 R2, R7, 0x4, R2 ;  /* 0x0000000407028825 */ /* 0x001fca00078e0002 */
[----:B-1----:R1:W-:Y:S01]  /*03a0*/  @!P0 STG.E desc[UR8][R2.64], R5 ;  /* 0x0000000502008986 */ /* 0x0023e2000c101908 */
[----:B------:R-:W-:Y:S05]  /*03b0*/  BRA.U !UP0, `(.L_x_243) ;  /* 0xfffffffd08d47547 */ /* 0x000fea000b83ffff */
[----:B------:R-:W-:Y:S05]  /*03c0*/  EXIT ;  /* 0x000000000000794d */ /* 0x000fea0003800000 */
.L_x_244:
        /* <DEDUP_REMOVED lines=11> */
.L_x_254:


//--------------------- .nv.shared._ZN3cub18CUB_300001_SM_10006detail10radix_sort29DeviceRadixSortOnesweepKernelINS1_5radix10policy_hubIjNS0_8NullTypeEyE10Policy1000ELNS0_9SortOrderE0EjS6_yiiNS1_21identity_decomposer_tEEEvPT5_SC_PT3_PKSD_PT1_PKSH_PT2_PKSL_T4_iiT6_ --------------------------
	.section	.nv.shared._ZN3cub18CUB_300001_SM_10006detail10radix_sort29DeviceRadixSortOnesweepKernelINS1_5radix10policy_hubIjNS0_8NullTypeEyE10Policy1000ELNS0_9SortOrderE0EjS6_yiiNS1_21identity_decomposer_tEEEvPT5_SC_PT3_PKSD_PT1_PKSH_PT2_PKSL_T4_iiT6_,"aw",@nobits
	.sectionflags	@""
	.align	16
.nv.shared._ZN3cub18CUB_300001_SM_10006detail10radix_sort29DeviceRadixSortOnesweepKernelINS1_5radix10policy_hubIjNS0_8NullTypeEyE10Policy1000ELNS0_9SortOrderE0EjS6_yiiNS1_21identity_decomposer_tEEEvPT5_SC_PT3_PKSD_PT1_PKSH_PT2_PKSL_T4_iiT6_:
	.zero		32256


//--------------------- .nv.shared.reserved.0     --------------------------
	.section	.nv.shared.reserved.0,"aw",@nobits
	.weak		__nv_reservedSMEM_offset_0_alias
	.size		__nv_reservedSMEM_offset_0_alias, 0, 64
	.other		__nv_reservedSMEM_offset_0_alias,@"STO_CUDA_RESERVED_SHARED STV_DEFAULT"
__nv_reservedSMEM_offset_0_alias:
	.zero		0
	.zero		64


//--------------------- .nv.global                --------------------------
	.section	.nv.global,"aw",@nobits
.nv.global:
	.type		_ZN34_INTERNAL_c21cf0d2_4_k_cu_e839a9cc6thrust24THRUST_300001_SM_1000_NS12placeholders2_8E,@object
	.size		_ZN34_INTERNAL_c21cf0d2_4_k_cu_e839a9cc6thrust24THRUST_300001_SM_1000_NS12placeholders2_8E,(_ZN34_INTERNAL_c21cf0d2_4_k_cu_e839a9cc4cuda3std3__436_GLOBAL__N__c21cf0d2_4_k_cu_e839a9cc6ignoreE - _ZN34_INTERNAL_c21cf0d2_4_k_cu_e839a9cc6thrust24THRUST_300001_SM_1000_NS12placeholders2_8E)
_ZN34_INTERNAL_c21cf0d2_4_k_cu_e839a9cc6thrust24THRUST_300001_SM_1000_NS12placeholders2_8E:
	.zero		1
	.type		_ZN34_INTERNAL_c21cf0d2_4_k_cu_e839a9cc4cuda3std3__436_GLOBAL__N__c21cf0d2_4_k_cu_e839a9cc6ignoreE,@object
	.size		_ZN34_INTERNAL_c21cf0d2_4_k_cu_e839a9cc4cuda3std3__436_GLOBAL__N__c21cf0d2_4_k_cu_e839a9cc6ignoreE,(_ZN34_INTERNAL_c21cf0d2_4_k_cu_e839a9cc4cuda3std6ranges3__45__cpo4dataE - _ZN34_INTERNAL_c21cf0d2_4_k_cu_e839a9cc4cuda3std3__436_GLOBAL__N__c21cf0d2_4_k_cu_e839a9cc6ignoreE)
_ZN34_INTERNAL_c21cf0d2_4_k_cu_e839a9cc4cuda3std3__436_GLOBAL__N__c21cf0d2_4_k_cu_e839a9cc6ignoreE:
	.zero		1
	.type		_ZN34_INTERNAL_c21cf0d2_4_k_cu_e839a9cc4cuda3std6ranges3__45__cpo4dataE,@object
	.size		_ZN34_INTERNAL_c21cf0d2_4_k_cu_e839a9cc4cuda3std6ranges3__45__cpo4dataE,(_ZN34_INTERNAL_c21cf0d2_4_k_cu_e839a9cc6thrust24THRUST_300001_SM_1000_NS6system3cpp3parE - _ZN34_INTERNAL_c21cf0d2_4_k_cu_e839a9cc4cuda3std6ranges3__45__cpo4dataE)
_ZN34_INTERNAL_c21cf0d2_4_k_cu_e839a9cc4cuda3std6ranges3__45__cpo4dataE:
	.zero		1
	.type		_ZN34_INTERNAL_c21cf0d2_4_k_cu_e839a9cc6thrust24THRUST_300001_SM_1000_NS6system3cpp3parE,@object
	.size		_ZN34_INTERNAL_c21cf0d2_4_k_cu_e839a9cc6thrust24THRUST_300001_SM_1000_NS6system3cpp3parE,(_ZN34_INTERNAL_c21cf0d2_4_k_cu_e839a9cc4cuda3std3__45__cpo5beginE - _ZN34_INTERNAL_c21cf0d2_4_k_cu_e839a9cc6thrust24THRUST_300001_SM_1000_NS6system3cpp3parE)
_ZN34_INTERNAL_c21cf0d2_4_k_cu_e839a9cc6thrust24THRUST_300001_SM_1000_NS6system3cpp3parE:
	.zero		1
	.type		_ZN34_INTERNAL_c21cf0d2_4_k_cu_e839a9cc4cuda3std3__45__cpo5beginE,@object
	.size		_ZN34_INTERNAL_c21cf0d2_4_k_cu_e839a9cc4cuda3std3__45__cpo5beginE,(_ZN34_INTERNAL_c21cf0d2_4_k_cu_e839a9cc4cuda3std6ranges3__45__cpo5beginE - _ZN34_INTERNAL_c21cf0d2_4_k_cu_e839a9cc4cuda3std3__45__cpo5beginE)
_ZN34_INTERNAL_c21cf0d2_4_k_cu_e839a9cc4cuda3std3__45__cpo5beginE:
	.zero		1
	.type		_ZN34_INTERNAL_c21cf0d2_4_k_cu_e839a9cc4cuda3std6ranges3__45__cpo5beginE,@object
	.size		_ZN34_INTERNAL_c21cf0d2_4_k_cu_e839a9cc4cuda3std6ranges3__45__cpo5beginE,(_ZN34_INTERNAL_c21cf0d2_4_k_cu_e839a9cc6thrust24THRUST_300001_SM_1000_NS6deviceE - _ZN34_INTERNAL_c21cf0d2_4_k_cu_e839a9cc4cuda3std6ranges3__45__cpo5beginE)
_ZN34_INTERNAL_c21cf0d2_4_k_cu_e839a9cc4cuda3std6ranges3__45__cpo5beginE:
	.zero		1
	.type		_ZN34_INTERNAL_c21cf0d2_4_k_cu_e839a9cc6thrust24THRUST_300001_SM_1000_NS6deviceE,@object
	.size		_ZN34_INTERNAL_c21cf0d2_4_k_cu_e839a9cc6thrust24THRUST_300001_SM_1000_NS6deviceE,(_ZN34_INTERNAL_c21cf0d2_4_k_cu_e839a9cc4cuda3std3__47nulloptE - _ZN34_INTERNAL_c21cf0d2_4_k_cu_e839a9cc6thrust24THRUST_300001_SM_1000_NS6deviceE)
_ZN34_INTERNAL_c21cf0d2_4_k_cu_e839a9cc6thrust24THRUST_300001_SM_1000_NS6deviceE:
	.zero		1
	.type		_ZN34_INTERNAL_c21cf0d2_4_k_cu_e839a9cc4cuda3std3__47nulloptE,@object
	.size		_ZN34_INTERNAL_c21cf0d2_4_k_cu_e839a9cc4cuda3std3__47nulloptE,(_ZN34_INTERNAL_c21cf0d2_4_k_cu_e839a9cc4cuda3std6ranges3__45__cpo8distanceE - _ZN34_INTERNAL_c21cf0d2_4_k_cu_e839a9cc4cuda3std3__47nulloptE)
_ZN34_INTERNAL_c21cf0d2_4_k_cu_e839a9cc4cuda3std3__47nulloptE:
	.zero		1
	.type		_ZN34_INTERNAL_c21cf0d2_4_k_cu_e839a9cc4cuda3std6ranges3__45__cpo8distanceE,@object
	.size		_ZN34_INTERNAL_c21cf0d2_4_k_cu_e839a9cc4cuda3std6ranges3__45__cpo8distanceE,(_ZN34_INTERNAL_c21cf0d2_4_k_cu_e839a9cc6thrust24THRUST_300001_SM_1000_NS12placeholders2_4E - _ZN34_INTERNAL_c21cf0d2_4_k_cu_e839a9cc4cuda3std6ranges3__45__cpo8distanceE)
_ZN34_INTERNAL_c21cf0d2_4_k_cu_e839a9cc4cuda3std6ranges3__45__cpo8distanceE:
	.zero		1
	.type		_ZN34_INTERNAL_c21cf0d2_4_k_cu_e839a9cc6thrust24THRUST_300001_SM_1000_NS12placeholders2_4E,@object
	.size		_ZN34_INTERNAL_c21cf0d2_4_k_cu_e839a9cc6thrust24THRUST_300001_SM_1000_NS12placeholders2_4E,(_ZN34_INTERNAL_c21cf0d2_4_k_cu_e839a9cc4cuda3std3__45__cpo6rbeginE - _ZN34_INTERNAL_c21cf0d2_4_k_cu_e839a9cc6thrust24THRUST_300001_SM_1000_NS12placeholders2_4E)
_ZN34_INTERNAL_c21cf0d2_4_k_cu_e839a9cc6thrust24THRUST_300001_SM_1000_NS12placeholders2_4E:
	.zero		1
	.type		_ZN34_INTERNAL_c21cf0d2_4_k_cu_e839a9cc4cuda3std3__45__cpo6rbeginE,@object
	.size		_ZN34_INTERNAL_c21cf0d2_4_k_cu_e839a9cc4cuda3std3__45__cpo6rbeginE,(_ZN34_INTERNAL_c21cf0d2_4_k_cu_e839a9cc4cuda3std6ranges3__45__cpo7advanceE - _ZN34_INTERNAL_c21cf0d2_4_k_cu_e839a9cc4cuda3std3__45__cpo6rbeginE)
_ZN34_INTERNAL_c21cf0d2_4_k_cu_e839a9cc4cuda3std3__45__cpo6rbeginE:
	.zero		1
	.type		_ZN34_INTERNAL_c21cf0d2_4_k_cu_e839a9cc4cuda3std6ranges3__45__cpo7advanceE,@object
	.size		_ZN34_INTERNAL_c21cf0d2_4_k_cu_e839a9cc4cuda3std6ranges3__45__cpo7advanceE,(_ZN34_INTERNAL_c21cf0d2_4_k_cu_e839a9cc6thrust24THRUST_300001_SM_1000_NS12placeholders3_10E - _ZN34_INTERNAL_c21cf0d2_4_k_cu_e839a9cc4cuda3std6ranges3__45__cpo7advanceE)
_ZN34_INTERNAL_c21cf0d2_4_k_cu_e839a9cc4cuda3std6ranges3__45__cpo7advanceE:
	.zero		1
	.type		_ZN34_INTERNAL_c21cf0d2_4_k_cu_e839a9cc6thrust24THRUST_300001_SM_1000_NS12placeholders3_10E,@object
	.size		_ZN34_INTERNAL_c21cf0d2_4_k_cu_e839a9cc6thrust24THRUST_300001_SM_1000_NS12placeholders3_10E,(_ZN34_INTERNAL_c21cf0d2_4_k_cu_e839a9cc4cuda3std3__48in_placeE - _ZN34_INTERNAL_c21cf0d2_4_k_cu_e839a9cc6thrust24THRUST_300001_SM_1000_NS12placeholders3_10E)
_ZN34_INTERNAL_c21cf0d2_4_k_cu_e839a9cc6thrust24THRUST_300001_SM_1000_NS12placeholders3_10E:
	.zero		1
	.type		_ZN34_INTERNAL_c21cf0d2_4_k_cu_e839a9cc4cuda3std3__48in_placeE,@object
	.size		_ZN34_INTERNAL_c21cf0d2_4_k_cu_e839a9cc4cuda3std3__48in_placeE,(_ZN34_INTERNAL_c21cf0d2_4_k_cu_e839a9cc4cuda3std6ranges3__45__cpo4sizeE - _ZN34_INTERNAL_c21cf0d2_4_k_cu_e839a9cc4cuda3std3__48in_placeE)
_ZN34_INTERNAL_c21cf0d2_4_k_cu_e839a9cc4cuda3std3__48in_placeE:
	.zero		1
	.type		_ZN34_INTERNAL_c21cf0d2_4_k_cu_e839a9cc4cuda3std6ranges3__45__cpo4sizeE,@object
	.size		_ZN34_INTERNAL_c21cf0d2_4_k_cu_e839a9cc4cuda3std6ranges3__45__cpo4sizeE,(_ZN34_INTERNAL_c21cf0d2_4_k_cu_e839a9cc6thrust24THRUST_300001_SM_1000_NS12placeholders2_2E - _ZN34_INTERNAL_c21cf0d2_4_k_cu_e839a9cc4cuda3std6ranges3__45__cpo4sizeE)
_ZN34_INTERNAL_c21cf0d2_4_k_cu_e839a9cc4cuda3std6ranges3__45__cpo4sizeE:
	.zero		1
	.type		_ZN34_INTERNAL_c21cf0d2_4_k_cu_e839a9cc6thrust24THRUST_300001_SM_1000_NS12placeholders2_2E,@object
	.size		_ZN34_INTERNAL_c21cf0d2_4_k_cu_e839a9cc6thrust24THRUST_300001_SM_1000_NS12placeholders2_2E,(_ZN34_INTERNAL_c21cf0d2_4_k_cu_e839a9cc4cuda3std3__45__cpo6cbeginE - _ZN34_INTERNAL_c21cf0d2_4_k_cu_e839a9cc6thrust24THRUST_300001_SM_1000_NS12placeholders2_2E)
_ZN34_INTERNAL_c21cf0d2_4_k_cu_e839a9cc6thrust24THRUST_300001_SM_1000_NS12placeholders2_2E:
	.zero		1
	.type		_ZN34_INTERNAL_c21cf0d2_4_k_cu_e839a9cc4cuda3std3__45__cpo6cbeginE,@object
	.size		_ZN34_INTERNAL_c21cf0d2_4_k_cu_e839a9cc4cuda3std3__45__cpo6cbeginE,(_ZN34_INTERNAL_c21cf0d2_4_k_cu_e839a9cc4cuda3std6ranges3__45__cpo6cbeginE - _ZN34_INTERNAL_c21cf0d2_4_k_cu_e839a9cc4cuda3std3__45__cpo6cbeginE)
_ZN34_INTERNAL_c21cf0d2_4_k_cu_e839a9cc4cuda3std3__45__cpo6cbeginE:
	.zero		1
	.type		_ZN34_INTERNAL_c21cf0d2_4_k_cu_e839a9cc4cuda3std6ranges3__45__cpo6cbeginE,@object
	.size		_ZN34_INTERNAL_c21cf0d2_4_k_cu_e839a9cc4cuda3std6ranges3__45__cpo6cbeginE,(_ZN34_INTERNAL_c21cf0d2_4_k_cu_e839a9cc6thrust24THRUST_300001_SM_1000_NS12placeholders2_6E - _ZN34_INTERNAL_c21cf0d2_4_k_cu_e839a9cc4cuda3std6ranges3__45__cpo6cbeginE)
_ZN34_INTERNAL_c21cf0d2_4_k_cu_e839a9cc4cuda3std6ranges3__45__cpo6cbeginE:
	.zero		1
	.type		_ZN34_INTERNAL_c21cf0d2_4_k_cu_e839a9cc6thrust24THRUST_300001_SM_1000_NS12placeholders2_6E,@object
	.size		_ZN34_INTERNAL_c21cf0d2_4_k_cu_e839a9cc6thrust24THRUST_300001_SM_1000_NS12placeholders2_6E,(_ZN34_INTERNAL_c21cf0d2_4_k_cu_e839a9cc4cuda3std3__45__cpo7crbeginE - _ZN34_INTERNAL_c21cf0d2_4_k_cu_e839a9cc6thrust24THRUST_300001_SM_1000_NS12placeholders2_6E)
_ZN34_INTERNAL_c21cf0d2_4_k_cu_e839a9cc6thrust24THRUST_300001_SM_1000_NS12placeholders2_6E:
	.zero		1
	.type		_ZN34_INTERNAL_c21cf0d2_4_k_cu_e839a9cc4cuda3std3__45__cpo7crbeginE,@object
	.size		_ZN34_INTERNAL_c21cf0d2_4_k_cu_e839a9cc4cuda3std3__45__cpo7crbeginE,(_ZN34_INTERNAL_c21cf0d2_4_k_cu_e839a9cc4cuda3std6ranges3__45__cpo4nextE - _ZN34_INTERNAL_c21cf0d2_4_k_cu_e839a9cc4cuda3std3__45__cpo7crbeginE)
_ZN34_INTERNAL_c21cf0d2_4_k_cu_e839a9cc4cuda3std3__45__cpo7crbeginE:
	.zero		1
	.type		_ZN34_INTERNAL_c21cf0d2_4_k_cu_e839a9cc4cuda3std6ranges3__45__cpo4nextE,@object
	.size		_ZN34_INTERNAL_c21cf0d2_4_k_cu_e839a9cc4cuda3std6ranges3__45__cpo4nextE,(_ZN34_INTERNAL_c21cf0d2_4_k_cu_e839a9cc4cuda3std6ranges3__45__cpo4swapE - _ZN34_INTERNAL_c21cf0d2_4_k_cu_e839a9cc4cuda3std6ranges3__45__cpo4nextE)
_ZN34_INTERNAL_c21cf0d2_4_k_cu_e839a9cc4cuda3std6ranges3__45__cpo4nextE:
	.zero		1
	.type		_ZN34_INTERNAL_c21cf0d2_4_k_cu_e839a9cc4cuda3std6ranges3__45__cpo4swapE,@object
	.size		_ZN34_INTERNAL_c21cf0d2_4_k_cu_e839a9cc4cuda3std6ranges3__45__cpo4swapE,(_ZN34_INTERNAL_c21cf0d2_4_k_cu_e839a9cc6thrust24THRUST_300001_SM_1000_NS8cuda_cub10par_nosyncE - _ZN34_INTERNAL_c21cf0d2_4_k_cu_e839a9cc4cuda3std6ranges3__45__cpo4swapE)
_ZN34_INTERNAL_c21cf0d2_4_k_cu_e839a9cc4cuda3std6ranges3__45__cpo4swapE:
	.zero		1
	.type		_ZN34_INTERNAL_c21cf0d2_4_k_cu_e839a9cc6thrust24THRUST_300001_SM_1000_NS8cuda_cub10par_nosyncE,@object
	.size		_ZN34_INTERNAL_c21cf0d2_4_k_cu_e839a9cc6thrust24THRUST_300001_SM_1000_NS8cuda_cub10par_nosyncE,(_ZN34_INTERNAL_c21cf0d2_4_k_cu_e839a9cc6thrust24THRUST_300001_SM_1000_NS3seqE - _ZN34_INTERNAL_c21cf0d2_4_k_cu_e839a9cc6thrust24THRUST_300001_SM_1000_NS8cuda_cub10par_nosyncE)
_ZN34_INTERNAL_c21cf0d2_4_k_cu_e839a9cc6thrust24THRUST_300001_SM_1000_NS8cuda_cub10par_nosyncE:
	.zero		1
	.type		_ZN34_INTERNAL_c21cf0d2_4_k_cu_e839a9cc6thrust24THRUST_300001_SM_1000_NS3seqE,@object
	.size		_ZN34_INTERNAL_c21cf0d2_4_k_cu_e839a9cc6thrust24THRUST_300001_SM_1000_NS3seqE,(_ZN34_INTERNAL_c21cf0d2_4_k_cu_e839a9cc4cuda3std3__420unreachable_sentinelE - _ZN34_INTERNAL_c21cf0d2_4_k_cu_e839a9cc6thrust24THRUST_300001_SM_1000_NS3seqE)
_ZN34_INTERNAL_c21cf0d2_4_k_cu_e839a9cc6thrust24THRUST_300001_SM_1000_NS3seqE:
	.zero		1
	.type		_ZN34_INTERNAL_c21cf0d2_4_k_cu_e839a9cc4cuda3std3__420unreachable_sentinelE,@object
	.size		_ZN34_INTERNAL_c21cf0d2_4_k_cu_e839a9cc4cuda3std3__420unreachable_sentinelE,(_ZN34_INTERNAL_c21cf0d2_4_k_cu_e839a9cc4cuda3std6ranges3__45__cpo5ssizeE - _ZN34_INTERNAL_c21cf0d2_4_k_cu_e839a9cc4cuda3std3__420unreachable_sentinelE)
_ZN34_INTERNAL_c21cf0d2_4_k_cu_e839a9cc4cuda3std3__420unreachable_sentinelE:
	.zero		1
	.type		_ZN34_INTERNAL_c21cf0d2_4_k_cu_e839a9cc4cuda3std6ranges3__45__cpo5ssizeE,@object
	.size		_ZN34_INTERNAL_c21cf0d2_4_k_cu_e839a9cc4cuda3std6ranges3__45__cpo5ssizeE,(_ZN34_INTERNAL_c21cf0d2_4_k_cu_e839a9cc6thrust24THRUST_300001_SM_1000_NS12placeholders2_3E - _ZN34_INTERNAL_c21cf0d2_4_k_cu_e839a9cc4cuda3std6ranges3__45__cpo5ssizeE)
_ZN34_INTERNAL_c21cf0d2_4_k_cu_e839a9cc4cuda3std6ranges3__45__cpo5ssizeE:
	.zero		1
	.type		_ZN34_INTERNAL_c21cf0d2_4_k_cu_e839a9cc6thrust24THRUST_300001_SM_1000_NS12placeholders2_3E,@object
	.size		_ZN34_INTERNAL_c21cf0d2_4_k_cu_e839a9cc6thrust24THRUST_300001_SM_1000_NS12placeholders2_3E,(_ZN34_INTERNAL_c21cf0d2_4_k_cu_e839a9cc4cuda3std3__45__cpo4cendE - _ZN34_INTERNAL_c21cf0d2_4_k_cu_e839a9cc6thrust24THRUST_300001_SM_1000_NS12placeholders2_3E)
_ZN34_INTERNAL_c21cf0d2_4_k_cu_e839a9cc6thrust24THRUST_300001_SM_1000_NS12placeholders2_3E:
	.zero		1
	.type		_ZN34_INTERNAL_c21cf0d2_4_k_cu_e839a9cc4cuda3std3__45__cpo4cendE,@object
	.size		_ZN34_INTERNAL_c21cf0d2_4_k_cu_e839a9cc4cuda3std3__45__cpo4cendE,(_ZN34_INTERNAL_c21cf0d2_4_k_cu_e839a9cc4cuda3std6ranges3__45__cpo4cendE - _ZN34_INTERNAL_c21cf0d2_4_k_cu_e839a9cc4cuda3std3__45__cpo4cendE)
_ZN34_INTERNAL_c21cf0d2_4_k_cu_e839a9cc4cuda3std3__45__cpo4cendE:
	.zero		1
	.type		_ZN34_INTERNAL_c21cf0d2_4_k_cu_e839a9cc4cuda3std6ranges3__45__cpo4cendE,@object
	.size		_ZN34_INTERNAL_c21cf0d2_4_k_cu_e839a9cc4cuda3std6ranges3__45__cpo4cendE,(_ZN34_INTERNAL_c21cf0d2_4_k_cu_e839a9cc6thrust24THRUST_300001_SM_1000_NS12placeholders2_7E - _ZN34_INTERNAL_c21cf0d2_4_k_cu_e839a9cc4cuda3std6ranges3__45__cpo4cendE)
_ZN34_INTERNAL_c21cf0d2_4_k_cu_e839a9cc4cuda3std6ranges3__45__cpo4cendE:
	.zero		1
	.type		_ZN34_INTERNAL_c21cf0d2_4_k_cu_e839a9cc6thrust24THRUST_300001_SM_1000_NS12placeholders2_7E,@object
	.size		_ZN34_INTERNAL_c21cf0d2_4_k_cu_e839a9cc6thrust24THRUST_300001_SM_1000_NS12placeholders2_7E,(_ZN34_INTERNAL_c21cf0d2_4_k_cu_e839a9cc4cuda3std3__45__cpo5crendE - _ZN34_INTERNAL_c21cf0d2_4_k_cu_e839a9cc6thrust24THRUST_300001_SM_1000_NS12placeholders2_7E)
_ZN34_INTERNAL_c21cf0d2_4_k_cu_e839a9cc6thrust24THRUST_300001_SM_1000_NS12placeholders2_7E:
	.zero		1
	.type		_ZN34_INTERNAL_c21cf0d2_4_k_cu_e839a9cc4cuda3std3__45__cpo5crendE,@object
	.size		_ZN34_INTERNAL_c21cf0d2_4_k_cu_e839a9cc4cuda3std3__45__cpo5crendE,(_ZN34_INTERNAL_c21cf0d2_4_k_cu_e839a9cc4cuda3std6ranges3__45__cpo4prevE - _ZN34_INTERNAL_c21cf0d2_4_k_cu_e839a9cc4cuda3std3__45__cpo5crendE)
_ZN34_INTERNAL_c21cf0d2_4_k_cu_e839a9cc4cuda3std3__45__cpo5crendE:
	.zero		1
	.type		_ZN34_INTERNAL_c21cf0d2_4_k_cu_e839a9cc4cuda3std6ranges3__45__cpo4prevE,@object
	.size		_ZN34_INTERNAL_c21cf0d2_4_k_cu_e839a9cc4cuda3std6ranges3__45__cpo4prevE,(_ZN34_INTERNAL_c21cf0d2_4_k_cu_e839a9cc4cuda3std6ranges3__45__cpo9iter_moveE - _ZN34_INTERNAL_c21cf0d2_4_k_cu_e839a9cc4cuda3std6ranges3__45__cpo4prevE)
_ZN34_INTERNAL_c21cf0d2_4_k_cu_e839a9cc4cuda3std6ranges3__45__cpo4prevE:
	.zero		1
	.type		_ZN34_INTERNAL_c21cf0d2_4_k_cu_e839a9cc4cuda3std6ranges3__45__cpo9iter_moveE,@object
	.size		_ZN34_INTERNAL_c21cf0d2_4_k_cu_e839a9cc4cuda3std6ranges3__45__cpo9iter_moveE,(_ZN34_INTERNAL_c21cf0d2_4_k_cu_e839a9cc6thrust24THRUST_300001_SM_1000_NS6system6detail10sequential3seqE - _ZN34_INTERNAL_c21cf0d2_4_k_cu_e839a9cc4cuda3std6ranges3__45__cpo9iter_moveE)
_ZN34_INTERNAL_c21cf0d2_4_k_cu_e839a9cc4cuda3std6ranges3__45__cpo9iter_moveE:
	.zero		1
	.type		_ZN34_INTERNAL_c21cf0d2_4_k_cu_e839a9cc6thrust24THRUST_300001_SM_1000_NS6system6detail10sequential3seqE,@object
	.size		_ZN34_INTERNAL_c21cf0d2_4_k_cu_e839a9cc6thrust24THRUST_300001_SM_1000_NS6system6detail10sequential3seqE,(_ZN34_INTERNAL_c21cf0d2_4_k_cu_e839a9cc6thrust24THRUST_300001_SM_1000_NS12placeholders2_9E - _ZN34_INTERNAL_c21cf0d2_4_k_cu_e839a9cc6thrust24THRUST_300001_SM_1000_NS6system6detail10sequential3seqE)
_ZN34_INTERNAL_c21cf0d2_4_k_cu_e839a9cc6thrust24THRUST_300001_SM_1000_NS6system6detail10sequential3seqE:
	.zero		1
	.type		_ZN34_INTERNAL_c21cf0d2_4_k_cu_e839a9cc6thrust24THRUST_300001_SM_1000_NS12placeholders2_9E,@object
	.size		_ZN34_INTERNAL_c21cf0d2_4_k_cu_e839a9cc6thrust24THRUST_300001_SM_1000_NS12placeholders2_9E,(_ZN34_INTERNAL_c21cf0d2_4_k_cu_e839a9cc4cuda3std3__419piecewise_constructE - _ZN34_INTERNAL_c21cf0d2_4_k_cu_e839a9cc6thrust24THRUST_300001_SM_1000_NS12placeholders2_9E)
_ZN34_INTERNAL_c21cf0d2_4_k_cu_e839a9cc6thrust24THRUST_300001_SM_1000_NS12placeholders2_9E:
	.zero		1
	.type		_ZN34_INTERNAL_c21cf0d2_4_k_cu_e839a9cc4cuda3std3__419piecewise_constructE,@object
	.size		_ZN34_INTERNAL_c21cf0d2_4_k_cu_e839a9cc4cuda3std3__419piecewise_constructE,(_ZN34_INTERNAL_c21cf0d2_4_k_cu_e839a9cc4cuda3std6ranges3__45__cpo5cdataE - _ZN34_INTERNAL_c21cf0d2_4_k_cu_e839a9cc4cuda3std3__419piecewise_constructE)
_ZN34_INTERNAL_c21cf0d2_4_k_cu_e839a9cc4cuda3std3__419piecewise_constructE:
	.zero		1
	.type		_ZN34_INTERNAL_c21cf0d2_4_k_cu_e839a9cc4cuda3std6ranges3__45__cpo5cdataE,@object
	.size		_ZN34_INTERNAL_c21cf0d2_4_k_cu_e839a9cc4cuda3std6ranges3__45__cpo5cdataE,(_ZN34_INTERNAL_c21cf0d2_4_k_cu_e839a9cc6thrust24THRUST_300001_SM_1000_NS12placeholders2_1E - _ZN34_INTERNAL_c21cf0d2_4_k_cu_e839a9cc4cuda3std6ranges3__45__cpo5cdataE)
_ZN34_INTERNAL_c21cf0d2_4_k_cu_e839a9cc4cuda3std6ranges3__45__cpo5cdataE:
	.zero		1
	.type		_ZN34_INTERNAL_c21cf0d2_4_k_cu_e839a9cc6thrust24THRUST_300001_SM_1000_NS12placeholders2_1E,@object
	.size		_ZN34_INTERNAL_c21cf0d2_4_k_cu_e839a9cc6thrust24THRUST_300001_SM_1000_NS12placeholders2_1E,(_ZN34_INTERNAL_c21cf0d2_4_k_cu_e839a9cc4cuda3std3__45__cpo3endE - _ZN34_INTERNAL_c21cf0d2_4_k_cu_e839a9cc6thrust24THRUST_300001_SM_1000_NS12placeholders2_1E)
_ZN34_INTERNAL_c21cf0d2_4_k_cu_e839a9cc6thrust24THRUST_300001_SM_1000_NS12placeholders2_1E:
	.zero		1
	.type		_ZN34_INTERNAL_c21cf0d2_4_k_cu_e839a9cc4cuda3std3__45__cpo3endE,@object
	.size		_ZN34_INTERNAL_c21cf0d2_4_k_cu_e839a9cc4cuda3std3__45__cpo3endE,(_ZN34_INTERNAL_c21cf0d2_4_k_cu_e839a9cc4cuda3std6ranges3__45__cpo3endE - _ZN34_INTERNAL_c21cf0d2_4_k_cu_e839a9cc4cuda3std3__45__cpo3endE)
_ZN34_INTERNAL_c21cf0d2_4_k_cu_e839a9cc4cuda3std3__45__cpo3endE:
	.zero		1
	.type		_ZN34_INTERNAL_c21cf0d2_4_k_cu_e839a9cc4cuda3std6ranges3__45__cpo3endE,@object
	.size		_ZN34_INTERNAL_c21cf0d2_4_k_cu_e839a9cc4cuda3std6ranges3__45__cpo3endE,(_ZN34_INTERNAL_c21cf0d2_4_k_cu_e839a9cc6thrust24THRUST_300001_SM_1000_NS12placeholders2_5E - _ZN34_INTERNAL_c21cf0d2_4_k_cu_e839a9cc4cuda3std6ranges3__45__cpo3endE)
_ZN34_INTERNAL_c21cf0d2_4_k_cu_e839a9cc4cuda3std6ranges3__45__cpo3endE:
	.zero		1
	.type		_ZN34_INTERNAL_c21cf0d2_4_k_cu_e839a9cc6thrust24THRUST_300001_SM_1000_NS12placeholders2_5E,@object
	.size		_ZN34_INTERNAL_c21cf0d2_4_k_cu_e839a9cc6thrust24THRUST_300001_SM_1000_NS12placeholders2_5E,(_ZN34_INTERNAL_c21cf0d2_4_k_cu_e839a9cc4cuda3std3__45__cpo4rendE - _ZN34_INTERNAL_c21cf0d2_4_k_cu_e839a9cc6thrust24THRUST_300001_SM_1000_NS12placeholders2_5E)
_ZN34_INTERNAL_c21cf0d2_4_k_cu_e839a9cc6thrust24THRUST_300001_SM_1000_NS12placeholders2_5E:
	.zero		1
	.type		_ZN34_INTERNAL_c21cf0d2_4_k_cu_e839a9cc4cuda3std3__45__cpo4rendE,@object
	.size		_ZN34_INTERNAL_c21cf0d2_4_k_cu_e839a9cc4cuda3std3__45__cpo4rendE,(_ZN34_INTERNAL_c21cf0d2_4_k_cu_e839a9cc4cuda3std6ranges3__45__cpo9iter_swapE - _ZN34_INTERNAL_c21cf0d2_4_k_cu_e839a9cc4cuda3std3__45__cpo4rendE)
_ZN34_INTERNAL_c21cf0d2_4_k_cu_e839a9cc4cuda3std3__45__cpo4rendE:
	.zero		1
	.type		_ZN34_INTERNAL_c21cf0d2_4_k_cu_e839a9cc4cuda3std6ranges3__45__cpo9iter_swapE,@object
	.size		_ZN34_INTERNAL_c21cf0d2_4_k_cu_e839a9cc4cuda3std6ranges3__45__cpo9iter_swapE,(_ZN34_INTERNAL_c21cf0d2_4_k_cu_e839a9cc4cuda3std3__48unexpectE - _ZN34_INTERNAL_c21cf0d2_4_k_cu_e839a9cc4cuda3std6ranges3__45__cpo9iter_swapE)
_ZN34_INTERNAL_c21cf0d2_4_k_cu_e839a9cc4cuda3std6ranges3__45__cpo9iter_swapE:
	.zero		1
	.type		_ZN34_INTERNAL_c21cf0d2_4_k_cu_e839a9cc4cuda3std3__48unexpectE,@object
	.size		_ZN34_INTERNAL_c21cf0d2_4_k_cu_e839a9cc4cuda3std3__48unexpectE,(_ZN34_INTERNAL_c21cf0d2_4_k_cu_e839a9cc6thrust24THRUST_300001_SM_1000_NS8cuda_cub3parE - _ZN34_INTERNAL_c21cf0d2_4_k_cu_e839a9cc4cuda3std3__48unexpectE)
_ZN34_INTERNAL_c21cf0d2_4_k_cu_e839a9cc4cuda3std3__48unexpectE:
	.zero		1
	.type		_ZN34_INTERNAL_c21cf0d2_4_k_cu_e839a9cc6thrust24THRUST_300001_SM_1000_NS8cuda_cub3parE,@object
	.size		_ZN34_INTERNAL_c21cf0d2_4_k_cu_e839a9cc6thrust24THRUST_300001_SM_1000_NS8cuda_cub3parE,(.L_29 - _ZN34_INTERNAL_c21cf0d2_4_k_cu_e839a9cc6thrust24THRUST_300001_SM_1000_NS8cuda_cub3parE)
_ZN34_INTERNAL_c21cf0d2_4_k_cu_e839a9cc6thrust24THRUST_300001_SM_1000_NS8cuda_cub3parE:
	.zero		1
.L_29:


//--------------------- .nv.shared._ZN3cub18CUB_300001_SM_10006detail10radix_sort33DeviceRadixSortExclusiveSumKernelINS1_5radix10policy_hubIjNS0_8NullTypeEyE10Policy1000EyEEvPT0_ --------------------------
	.section	.nv.shared._ZN3cub18CUB_300001_SM_10006detail10radix_sort33DeviceRadixSortExclusiveSumKernelINS1_5radix10policy_hubIjNS0_8NullTypeEyE10Policy1000EyEEvPT0_,"aw",@nobits
	.sectionflags	@""
	.align	16
.nv.shared._ZN3cub18CUB_300001_SM_10006detail10radix_sort33DeviceRadixSortExclusiveSumKernelINS1_5radix10policy_hubIjNS0_8NullTypeEyE10Policy1000EyEEvPT0_:
	.zero		3360


//--------------------- .nv.shared._ZN3cub18CUB_300001_SM_10006detail10radix_sort30DeviceRadixSortHistogramKernelINS1_5radix10policy_hubIjNS0_8NullTypeEyE10Policy1000ELNS0_9SortOrderE0EjyNS1_21identity_decomposer_tEEEvPT2_PKT1_SB_iiT3_ --------------------------
	.section	.nv.shared._ZN3cub18CUB_300001_SM_10006detail10radix_sort30DeviceRadixSortHistogramKernelINS1_5radix10policy_hubIjNS0_8NullTypeEyE10Policy1000ELNS0_9SortOrderE0EjyNS1_21identity_decomposer_tEEEvPT2_PKT1_SB_iiT3_,"aw",@nobits
	.sectionflags	@""
	.align	16
.nv.shared._ZN3cub18CUB_300001_SM_10006detail10radix_sort30DeviceRadixSortHistogramKernelINS1_5radix10policy_hubIjNS0_8NullTypeEyE10Policy1000ELNS0_9SortOrderE0EjyNS1_21identity_decomposer_tEEEvPT2_PKT1_SB_iiT3_:
	.zero		5120


//--------------------- .nv.shared._ZN3cub18CUB_300001_SM_10006detail10radix_sort31DeviceRadixSortSingleTileKernelINS1_5radix10policy_hubIjNS0_8NullTypeEyE10Policy1000ELNS0_9SortOrderE0EjS6_yNS1_21identity_decomposer_tEEEvPKT1_PSB_PKT2_PSF_T3_iiT4_ --------------------------
	.section	.nv.shared._ZN3cub18CUB_300001_SM_10006detail10radix_sort31DeviceRadixSortSingleTileKernelINS1_5radix10policy_hubIjNS0_8NullTypeEyE10Policy1000ELNS0_9SortOrderE0EjS6_yNS1_21identity_decomposer_tEEEvPKT1_PSB_PKT2_PSF_T3_iiT4_,"aw",@nobits
	.sectionflags	@""
	.align	16
.nv.shared._ZN3cub18CUB_300001_SM_10006detail10radix_sort31DeviceRadixSortSingleTileKernelINS1_5radix10policy_hubIjNS0_8NullTypeEyE10Policy1000ELNS0_9SortOrderE0EjS6_yNS1_21identity_decomposer_tEEEvPKT1_PSB_PKT2_PSF_T3_iiT4_:
	.zero		34880


//--------------------- .nv.shared._ZN3cub18CUB_300001_SM_10006detail11EmptyKernelIvEEvv --------------------------
	.section	.nv.shared._ZN3cub18CUB_300001_SM_10006detail11EmptyKernelIvEEvv,"aw",@nobits
	.sectionflags	@""
	.align	16
	.zero		1024


//--------------------- .nv.shared._Z7scatterPjiS_iiiS_S_ --------------------------
	.section	.nv.shared._Z7scatterPjiS_iiiS_S_,"aw",@nobits
	.sectionflags	@""
	.align	16
	.zero		1024


//--------------------- .nv.shared._Z13radixSort1bitPjiS_iiiS_ --------------------------
	.section	.nv.shared._Z13radixSort1bitPjiS_iiiS_,"aw",@nobits
	.sectionflags	@""
	.align	16
.nv.shared._Z13radixSort1bitPjiS_iiiS_:
	.zero		2048


//--------------------- .nv.shared._Z10addSumScanPjiS_ --------------------------
	.section	.nv.shared._Z10addSumScanPjiS_,"aw",@nobits
	.sectionflags	@""
	.align	16
	.zero		1024


//--------------------- .nv.shared._Z13scanBlkKernelPjiS_S_ --------------------------
	.section	.nv.shared._Z13scanBlkKernelPjiS_S_,"aw",@nobits
	.sectionflags	@""
	.align	16
	.zero		1024


//--------------------- .nv.shared._Z16computeLocalHistPjiS_ii --------------------------
	.section	.nv.shared._Z16computeLocalHistPjiS_ii,"aw",@nobits
	.sectionflags	@""
	.align	16
	.zero		1024


//--------------------- .nv.constant0._ZN3cub18CUB_300001_SM_10006detail10radix_sort29DeviceRadixSortOnesweepKernelINS1_5radix10policy_hubIjNS0_8NullTypeEyE10Policy1000ELNS0_9SortOrderE0EjS6_yiiNS1_21identity_decomposer_tEEEvPT5_SC_PT3_PKSD_PT1_PKSH_PT2_PKSL_T4_iiT6_ --------------------------
	.section	.nv.constant0._ZN3cub18CUB_300001_SM_10006detail10radix_sort29DeviceRadixSortOnesweepKernelINS1_5radix10policy_hubIjNS0_8NullTypeEyE10Policy1000ELNS0_9SortOrderE0EjS6_yiiNS1_21identity_decomposer_tEEEvPT5_SC_PT3_PKSD_PT1_PKSH_PT2_PKSL_T4_iiT6_,"a",@progbits
	.sectionflags	@""
	.align	4
.nv.constant0._ZN3cub18CUB_300001_SM_10006detail10radix_sort29DeviceRadixSortOnesweepKernelINS1_5radix10policy_hubIjNS0_8NullTypeEyE10Policy1000ELNS0_9SortOrderE0EjS6_yiiNS1_21identity_decomposer_tEEEvPT5_SC_PT3_PKSD_PT1_PKSH_PT2_PKSL_T4_iiT6_:
	.zero		973


//--------------------- .nv.constant0._ZN3cub18CUB_300001_SM_10006detail10radix_sort33DeviceRadixSortExclusiveSumKernelINS1_5radix10policy_hubIjNS0_8NullTypeEyE10Policy1000EyEEvPT0_ --------------------------
	.section	.nv.constant0._ZN3cub18CUB_300001_SM_10006detail10radix_sort33DeviceRadixSortExclusiveSumKernelINS1_5radix10policy_hubIjNS0_8NullTypeEyE10Policy1000EyEEvPT0_,"a",@progbits
	.sectionflags	@""
	.align	4
.nv.constant0._ZN3cub18CUB_300001_SM_10006detail10radix_sort33DeviceRadixSortExclusiveSumKernelINS1_5radix10policy_hubIjNS0_8NullTypeEyE10Policy1000EyEEvPT0_:
	.zero		904


//--------------------- .nv.constant0._ZN3cub18CUB_300001_SM_10006detail10radix_sort30DeviceRadixSortHistogramKernelINS1_5radix10policy_hubIjNS0_8NullTypeEyE10Policy1000ELNS0_9SortOrderE0EjyNS1_21identity_decomposer_tEEEvPT2_PKT1_SB_iiT3_ --------------------------
	.section	.nv.constant0._ZN3cub18CUB_300001_SM_10006detail10radix_sort30DeviceRadixSortHistogramKernelINS1_5radix10policy_hubIjNS0_8NullTypeEyE10Policy1000ELNS0_9SortOrderE0EjyNS1_21identity_decomposer_tEEEvPT2_PKT1_SB_iiT3_,"a",@progbits
	.sectionflags	@""
	.align	4
.nv.constant0._ZN3cub18CUB_300001_SM_10006detail10radix_sort30DeviceRadixSortHistogramKernelINS1_5radix10policy_hubIjNS0_8NullTypeEyE10Policy1000ELNS0_9SortOrderE0EjyNS1_21identity_decomposer_tEEEvPT2_PKT1_SB_iiT3_:
	.zero		929


//--------------------- .nv.constant0._ZN3cub18CUB_300001_SM_10006detail10radix_sort31DeviceRadixSortSingleTileKernelINS1_5radix10policy_hubIjNS0_8NullTypeEyE10Policy1000ELNS0_9SortOrderE0EjS6_yNS1_21identity_decomposer_tEEEvPKT1_PSB_PKT2_PSF_T3_iiT4_ --------------------------
	.section	.nv.constant0._ZN3cub18CUB_300001_SM_10006detail10radix_sort31DeviceRadixSortSingleTileKernelINS1_5radix10policy_hubIjNS0_8NullTypeEyE10Policy1000ELNS0_9SortOrderE0EjS6_yNS1_21identity_decomposer_tEEEvPKT1_PSB_PKT2_PSF_T3_iiT4_,"a",@progbits
	.sectionflags	@""
	.align	4
.nv.constant0._ZN3cub18CUB_300001_SM_10006detail10radix_sort31DeviceRadixSortSingleTileKernelINS1_5radix10policy_hubIjNS0_8NullTypeEyE10Policy1000ELNS0_9SortOrderE0EjS6_yNS1_21identity_decomposer_tEEEvPKT1_PSB_PKT2_PSF_T3_iiT4_:
	.zero		945


//--------------------- .nv.constant0._ZN3cub18CUB_300001_SM_10006detail11EmptyKernelIvEEvv --------------------------
	.section	.nv.constant0._ZN3cub18CUB_300001_SM_10006detail11EmptyKernelIvEEvv,"a",@progbits
	.sectionflags	@""
	.align	4
.nv.constant0._ZN3cub18CUB_300001_SM_10006detail11EmptyKernelIvEEvv:
	.zero		896


//--------------------- .nv.constant0._Z7scatterPjiS_iiiS_S_ --------------------------
	.section	.nv.constant0._Z7scatterPjiS_iiiS_S_,"a",@progbits
	.sectionflags	@""
	.align	4
.nv.constant0._Z7scatterPjiS_iiiS_S_:
	.zero		952


//--------------------- .nv.constant0._Z13radixSort1bitPjiS_iiiS_ --------------------------
	.section	.nv.constant0._Z13radixSort1bitPjiS_iiiS_,"a",@progbits
	.sectionflags	@""
	.align	4
.nv.constant0._Z13radixSort1bitPjiS_iiiS_:
	.zero		944


//--------------------- .nv.constant0._Z10addSumScanPjiS_ --------------------------
	.section	.nv.constant0._Z10addSumScanPjiS_,"a",@progbits
	.sectionflags	@""
	.align	4
.nv.constant0._Z10addSumScanPjiS_:
	.zero		920


//--------------------- .nv.constant0._Z13scanBlkKernelPjiS_S_ --------------------------
	.section	.nv.constant0._Z13scanBlkKernelPjiS_S_,"a",@progbits
	.sectionflags	@""
	.align	4
.nv.constant0._Z13scanBlkKernelPjiS_S_:
	.zero		928


//--------------------- .nv.constant0._Z16computeLocalHistPjiS_ii --------------------------
	.section	.nv.constant0._Z16computeLocalHistPjiS_ii,"a",@progbits
	.sectionflags	@""
	.align	4
.nv.constant0._Z16computeLocalHistPjiS_ii:
	.zero		928


//--------------------- SYMBOLS --------------------------

	.type		.nv.reservedSmem.offset0,@object
	.size		.nv.reservedSmem.offset0,0x4
	.type		.nv.reservedSmem.cap,@object
	.size		.nv.reservedSmem.cap,0x4
